	.target	sm_103a

	.elftype	@"ET_EXEC"


//--------------------- .note.nv.tkinfo           --------------------------
	.section	.note.nv.tkinfo,"",@"SHT_NOTE"
	.sectionflags	@"SHF_NOTE_NV_TKINFO"
	.tkinfo
        /*0018*/ 	.word	0x00000002
        /*0030*/ 	.string	""
        /*0030*/ 	.string	"ptxas"
        /*0030*/ 	.string	"Cuda compilation tools, release 13.0, V13.0.88"
        /*0030*/ 	.string	"Build cuda_13.0.r13.0/compiler.36424714_0"
        /*0030*/ 	.string	"-arch sm_103a -m 64 "



//--------------------- .note.nv.cuinfo           --------------------------
	.section	.note.nv.cuinfo,"",@"SHT_NOTE"
	.sectionflags	@"SHF_NOTE_NV_CUINFO"
        /*0018*/ 	.short	0x0002
        /*001a*/ 	.short	0x0067
        /*001c*/ 	.short	0x0082
	.zero		2


//--------------------- .nv.info                  --------------------------
	.section	.nv.info,"",@"SHT_CUDA_INFO"
	.align	4


	//----- nvinfo : EIATTR_REGCOUNT
	.align		4
        /*0000*/ 	.byte	0x04, 0x2f
        /*0002*/ 	.short	(.L_29 - .L_28)
	.align		4
.L_28:
        /*0004*/ 	.word	index@(_Z14shuffle_kernelPjiiiiiiii)
        /*0008*/ 	.word	0x0000001e


	//----- nvinfo : EIATTR_FRAME_SIZE
	.align		4
.L_29:
        /*000c*/ 	.byte	0x04, 0x11
        /*000e*/ 	.short	(.L_31 - .L_30)
	.align		4
.L_30:
        /*0010*/ 	.word	index@(_Z14shuffle_kernelPjiiiiiiii)
        /*0014*/ 	.word	0x00000000


	//----- nvinfo : EIATTR_REGCOUNT
	.align		4
.L_31:
        /*0018*/ 	.byte	0x04, 0x2f
        /*001a*/ 	.short	(.L_33 - .L_32)
	.align		4
.L_32:
        /*001c*/ 	.word	index@(_Z23reconstruct_gptq_kernelPKjPKtS0_PK6__halfiiiiPS3_iii)
        /*0020*/ 	.word	0x00000028


	//----- nvinfo : EIATTR_FRAME_SIZE
	.align		4
.L_33:
        /*0024*/ 	.byte	0x04, 0x11
        /*0026*/ 	.short	(.L_35 - .L_34)
	.align		4
.L_34:
        /*0028*/ 	.word	index@(_Z23reconstruct_gptq_kernelPKjPKtS0_PK6__halfiiiiPS3_iii)
        /*002c*/ 	.word	0x00000000


	//----- nvinfo : EIATTR_REGCOUNT
	.align		4
.L_35:
        /*0030*/ 	.byte	0x04, 0x2f
        /*0032*/ 	.short	(.L_37 - .L_36)
	.align		4
.L_36:
        /*0034*/ 	.word	index@(_Z18reconstruct_kernelPKjPKtS0_PK6__halfS2_iiiPS3_iiiiiiii)
        /*0038*/ 	.word	0x00000028


	//----- nvinfo : EIATTR_FRAME_SIZE
	.align		4
.L_37:
        /*003c*/ 	.byte	0x04, 0x11
        /*003e*/ 	.short	(.L_39 - .L_38)
	.align		4
.L_38:
        /*0040*/ 	.word	index@(_Z18reconstruct_kernelPKjPKtS0_PK6__halfS2_iiiPS3_iiiiiiii)
        /*0044*/ 	.word	0x00000000


	//----- nvinfo : EIATTR_REGCOUNT
	.align		4
.L_39:
        /*0048*/ 	.byte	0x04, 0x2f
        /*004a*/ 	.short	(.L_41 - .L_40)
	.align		4
.L_40:
        /*004c*/ 	.word	index@(_Z22make_sequential_kernelPKjPjPKtii)
        /*0050*/ 	.word	0x0000001e


	//----- nvinfo : EIATTR_FRAME_SIZE
	.align		4
.L_41:
        /*0054*/ 	.byte	0x04, 0x11
        /*0056*/ 	.short	(.L_43 - .L_42)
	.align		4
.L_42:
        /*0058*/ 	.word	index@(_Z22make_sequential_kernelPKjPjPKtii)
        /*005c*/ 	.word	0x00000000


	//----- nvinfo : EIATTR_REGCOUNT
	.align		4
.L_43:
        /*0060*/ 	.byte	0x04, 0x2f
        /*0062*/ 	.short	(.L_45 - .L_44)
	.align		4
.L_44:
        /*0064*/ 	.word	index@(_Z25matrix_fp8_to_fp16_kernelPKhP6__half)
        /*0068*/ 	.word	0x0000000e


	//----- nvinfo : EIATTR_FRAME_SIZE
	.align		4
.L_45:
        /*006c*/ 	.byte	0x04, 0x11
        /*006e*/ 	.short	(.L_47 - .L_46)
	.align		4
.L_46:
        /*0070*/ 	.word	index@(_Z25matrix_fp8_to_fp16_kernelPKhP6__half)
        /*0074*/ 	.word	0x00000000


	//----- nvinfo : EIATTR_REGCOUNT
	.align		4
.L_47:
        /*0078*/ 	.byte	0x04, 0x2f
        /*007a*/ 	.short	(.L_49 - .L_48)
	.align		4
.L_48:
        /*007c*/ 	.word	index@(_Z25matrix_fp16_to_fp8_kernelPK6__halfPh)
        /*0080*/ 	.word	0x0000000c


	//----- nvinfo : EIATTR_FRAME_SIZE
	.align		4
.L_49:
        /*0084*/ 	.byte	0x04, 0x11
        /*0086*/ 	.short	(.L_51 - .L_50)
	.align		4
.L_50:
        /*0088*/ 	.word	index@(_Z25matrix_fp16_to_fp8_kernelPK6__halfPh)
        /*008c*/ 	.word	0x00000000


	//----- nvinfo : EIATTR_MIN_STACK_SIZE
	.align		4
.L_51:
        /*0090*/ 	.byte	0x04, 0x12
        /*0092*/ 	.short	(.L_53 - .L_52)
	.align		4
.L_52:
        /*0094*/ 	.word	index@(_Z25matrix_fp16_to_fp8_kernelPK6__halfPh)
        /*0098*/ 	.word	0x00000000


	//----- nvinfo : EIATTR_MIN_STACK_SIZE
	.align		4
.L_53:
        /*009c*/ 	.byte	0x04, 0x12
        /*009e*/ 	.short	(.L_55 - .L_54)
	.align		4
.L_54:
        /*00a0*/ 	.word	index@(_Z25matrix_fp8_to_fp16_kernelPKhP6__half)
        /*00a4*/ 	.word	0x00000000


	//----- nvinfo : EIATTR_MIN_STACK_SIZE
	.align		4
.L_55:
        /*00a8*/ 	.byte	0x04, 0x12
        /*00aa*/ 	.short	(.L_57 - .L_56)
	.align		4
.L_56:
        /*00ac*/ 	.word	index@(_Z22make_sequential_kernelPKjPjPKtii)
        /*00b0*/ 	.word	0x00000000


	//----- nvinfo : EIATTR_MIN_STACK_SIZE
	.align		4
.L_57:
        /*00b4*/ 	.byte	0x04, 0x12
        /*00b6*/ 	.short	(.L_59 - .L_58)
	.align		4
.L_58:
        /*00b8*/ 	.word	index@(_Z18reconstruct_kernelPKjPKtS0_PK6__halfS2_iiiPS3_iiiiiiii)
        /*00bc*/ 	.word	0x00000000


	//----- nvinfo : EIATTR_MIN_STACK_SIZE
	.align		4
.L_59:
        /*00c0*/ 	.byte	0x04, 0x12
        /*00c2*/ 	.short	(.L_61 - .L_60)
	.align		4
.L_60:
        /*00c4*/ 	.word	index@(_Z23reconstruct_gptq_kernelPKjPKtS0_PK6__halfiiiiPS3_iii)
        /*00c8*/ 	.word	0x00000000


	//----- nvinfo : EIATTR_MIN_STACK_SIZE
	.align		4
.L_61:
        /*00cc*/ 	.byte	0x04, 0x12
        /*00ce*/ 	.short	(.L_63 - .L_62)
	.align		4
.L_62:
        /*00d0*/ 	.word	index@(_Z14shuffle_kernelPjiiiiiiii)
        /*00d4*/ 	.word	0x00000000
.L_63:


//--------------------- .nv.compat                --------------------------
	.section	.nv.compat,"",@"SHT_CUDA_COMPAT_INFO"
	.align	4
        /*0000*/ 	.byte	0x02, 0x09, 0x01, 0x00, 0x02, 0x02, 0x01, 0x00, 0x02, 0x05, 0x05, 0x00, 0x03, 0x07, 0x01, 0x01
        /*0010*/ 	.byte	0x02, 0x03, 0x00, 0x00, 0x02, 0x06, 0x01, 0x00, 0x04, 0x0b, 0x08, 0x00, 0x00, 0x00, 0x00, 0x00
        /*0020*/ 	.byte	0x00, 0x00, 0x00, 0x00


//--------------------- .nv.info._Z25matrix_fp16_to_fp8_kernelPK6__halfPh --------------------------
	.section	.nv.info._Z25matrix_fp16_to_fp8_kernelPK6__halfPh,"",@"SHT_CUDA_INFO"
	.sectionflags	@""
	.align	4


	//----- nvinfo : EIATTR_CUDA_API_VERSION
	.align		4
        /*0000*/ 	.byte	0x04, 0x37
        /*0002*/ 	.short	(.L_65 - .L_64)
.L_64:
        /*0004*/ 	.word	0x00000082


	//----- nvinfo : EIATTR_KPARAM_INFO
	.align		4
.L_65:
        /*0008*/ 	.byte	0x04, 0x17
        /*000a*/ 	.short	(.L_67 - .L_66)
.L_66:
        /*000c*/ 	.word	0x00000000
        /*0010*/ 	.short	0x0001
        /*0012*/ 	.short	0x0008
        /*0014*/ 	.byte	0x00, 0xf5, 0x21, 0x00


	//----- nvinfo : EIATTR_KPARAM_INFO
	.align		4
.L_67:
        /*0018*/ 	.byte	0x04, 0x17
        /*001a*/ 	.short	(.L_69 - .L_68)
.L_68:
        /*001c*/ 	.word	0x00000000
        /*0020*/ 	.short	0x0000
        /*0022*/ 	.short	0x0000
        /*0024*/ 	.byte	0x00, 0xf5, 0x21, 0x00


	//----- nvinfo : EIATTR_SPARSE_MMA_MASK
	.align		4
.L_69:
        /*0028*/ 	.byte	0x03, 0x50
        /*002a*/ 	.short	0x0000


	//----- nvinfo : EIATTR_MAXREG_COUNT
	.align		4
        /*002c*/ 	.byte	0x03, 0x1b
        /*002e*/ 	.short	0x00ff


	//----- nvinfo : EIATTR_MERCURY_ISA_VERSION
	.align		4
        /*0030*/ 	.byte	0x03, 0x5f
        /*0032*/ 	.short	0x0101


	//----- nvinfo : EIATTR_VRC_CTA_INIT_COUNT
	.align		4
        /*0034*/ 	.byte	0x02, 0x4a
	.zero		1
	.zero		1


	//----- nvinfo : EIATTR_EXIT_INSTR_OFFSETS
	.align		4
        /*0038*/ 	.byte	0x04, 0x1c
        /*003a*/ 	.short	(.L_71 - .L_70)


	//   ....[0]....
.L_70:
        /*003c*/ 	.word	0x00000130


	//----- nvinfo : EIATTR_CBANK_PARAM_SIZE
	.align		4
.L_71:
        /*0040*/ 	.byte	0x03, 0x19
        /*0042*/ 	.short	0x0010


	//----- nvinfo : EIATTR_PARAM_CBANK
	.align		4
        /*0044*/ 	.byte	0x04, 0x0a
        /*0046*/ 	.short	(.L_73 - .L_72)
	.align		4
.L_72:
        /*0048*/ 	.word	index@(.nv.constant0._Z25matrix_fp16_to_fp8_kernelPK6__halfPh)
        /*004c*/ 	.short	0x0380
        /*004e*/ 	.short	0x0010


	//----- nvinfo : EIATTR_SW_WAR
	.align		4
.L_73:
        /*0050*/ 	.byte	0x04, 0x36
        /*0052*/ 	.short	(.L_75 - .L_74)
.L_74:
        /*0054*/ 	.word	0x00000008
.L_75:


//--------------------- .nv.info._Z25matrix_fp8_to_fp16_kernelPKhP6__half --------------------------
	.section	.nv.info._Z25matrix_fp8_to_fp16_kernelPKhP6__half,"",@"SHT_CUDA_INFO"
	.sectionflags	@""
	.align	4


	//----- nvinfo : EIATTR_CUDA_API_VERSION
	.align		4
        /*0000*/ 	.byte	0x04, 0x37
        /*0002*/ 	.short	(.L_77 - .L_76)
.L_76:
        /*0004*/ 	.word	0x00000082


	//----- nvinfo : EIATTR_KPARAM_INFO
	.align		4
.L_77:
        /*0008*/ 	.byte	0x04, 0x17
        /*000a*/ 	.short	(.L_79 - .L_78)
.L_78:
        /*000c*/ 	.word	0x00000000
        /*0010*/ 	.short	0x0001
        /*0012*/ 	.short	0x0008
        /*0014*/ 	.byte	0x00, 0xf5, 0x21, 0x00


	//----- nvinfo : EIATTR_KPARAM_INFO
	.align		4
.L_79:
        /*0018*/ 	.byte	0x04, 0x17
        /*001a*/ 	.short	(.L_81 - .L_80)
.L_80:
        /*001c*/ 	.word	0x00000000
        /*0020*/ 	.short	0x0000
        /*0022*/ 	.short	0x0000
        /*0024*/ 	.byte	0x00, 0xf5, 0x21, 0x00


	//----- nvinfo : EIATTR_SPARSE_MMA_MASK
	.align		4
.L_81:
        /*0028*/ 	.byte	0x03, 0x50
        /*002a*/ 	.short	0x0000


	//----- nvinfo : EIATTR_MAXREG_COUNT
	.align		4
        /*002c*/ 	.byte	0x03, 0x1b
        /*002e*/ 	.short	0x00ff


	//----- nvinfo : EIATTR_MERCURY_ISA_VERSION
	.align		4
        /*0030*/ 	.byte	0x03, 0x5f
        /*0032*/ 	.short	0x0101


	//----- nvinfo : EIATTR_VRC_CTA_INIT_COUNT
	.align		4
        /*0034*/ 	.byte	0x02, 0x4a
	.zero		1
	.zero		1


	//----- nvinfo : EIATTR_EXIT_INSTR_OFFSETS
	.align		4
        /*0038*/ 	.byte	0x04, 0x1c
        /*003a*/ 	.short	(.L_83 - .L_82)


	//   ....[0]....
.L_82:
        /*003c*/ 	.word	0x00000130


	//----- nvinfo : EIATTR_CBANK_PARAM_SIZE
	.align		4
.L_83:
        /*0040*/ 	.byte	0x03, 0x19
        /*0042*/ 	.short	0x0010


	//----- nvinfo : EIATTR_PARAM_CBANK
	.align		4
        /*0044*/ 	.byte	0x04, 0x0a
        /*0046*/ 	.short	(.L_85 - .L_84)
	.align		4
.L_84:
        /*0048*/ 	.word	index@(.nv.constant0._Z25matrix_fp8_to_fp16_kernelPKhP6__half)
        /*004c*/ 	.short	0x0380
        /*004e*/ 	.short	0x0010


	//----- nvinfo : EIATTR_SW_WAR
	.align		4
.L_85:
        /*0050*/ 	.byte	0x04, 0x36
        /*0052*/ 	.short	(.L_87 - .L_86)
.L_86:
        /*0054*/ 	.word	0x00000008
.L_87:


//--------------------- .nv.info._Z22make_sequential_kernelPKjPjPKtii --------------------------
	.section	.nv.info._Z22make_sequential_kernelPKjPjPKtii,"",@"SHT_CUDA_INFO"
	.sectionflags	@""
	.align	4


	//----- nvinfo : EIATTR_CUDA_API_VERSION
	.align		4
        /*0000*/ 	.byte	0x04, 0x37
        /*0002*/ 	.short	(.L_89 - .L_88)
.L_88:
        /*0004*/ 	.word	0x00000082


	//----- nvinfo : EIATTR_KPARAM_INFO
	.align		4
.L_89:
        /*0008*/ 	.byte	0x04, 0x17
        /*000a*/ 	.short	(.L_91 - .L_90)
.L_90:
        /*000c*/ 	.word	0x00000000
        /*0010*/ 	.short	0x0004
        /*0012*/ 	.short	0x001c
        /*0014*/ 	.byte	0x00, 0xf0, 0x11, 0x00


	//----- nvinfo : EIATTR_KPARAM_INFO
	.align		4
.L_91:
        /*0018*/ 	.byte	0x04, 0x17
        /*001a*/ 	.short	(.L_93 - .L_92)
.L_92:
        /*001c*/ 	.word	0x00000000
        /*0020*/ 	.short	0x0003
        /*0022*/ 	.short	0x0018
        /*0024*/ 	.byte	0x00, 0xf0, 0x11, 0x00


	//----- nvinfo : EIATTR_KPARAM_INFO
	.align		4
.L_93:
        /*0028*/ 	.byte	0x04, 0x17
        /*002a*/ 	.short	(.L_95 - .L_94)
.L_94:
        /*002c*/ 	.word	0x00000000
        /*0030*/ 	.short	0x0002
        /*0032*/ 	.short	0x0010
        /*0034*/ 	.byte	0x00, 0xf5, 0x21, 0x00


	//----- nvinfo : EIATTR_KPARAM_INFO
	.align		4
.L_95:
        /*0038*/ 	.byte	0x04, 0x17
        /*003a*/ 	.short	(.L_97 - .L_96)
.L_96:
        /*003c*/ 	.word	0x00000000
        /*0040*/ 	.short	0x0001
        /*0042*/ 	.short	0x0008
        /*0044*/ 	.byte	0x00, 0xf5, 0x21, 0x00


	//----- nvinfo : EIATTR_KPARAM_INFO
	.align		4
.L_97:
        /*0048*/ 	.byte	0x04, 0x17
        /*004a*/ 	.short	(.L_99 - .L_98)
.L_98:
        /*004c*/ 	.word	0x00000000
        /*0050*/ 	.short	0x0000
        /*0052*/ 	.short	0x0000
        /*0054*/ 	.byte	0x00, 0xf5, 0x21, 0x00


	//----- nvinfo : EIATTR_SPARSE_MMA_MASK
	.align		4
.L_99:
        /*0058*/ 	.byte	0x03, 0x50
        /*005a*/ 	.short	0x0000


	//----- nvinfo : EIATTR_MAXREG_COUNT
	.align		4
        /*005c*/ 	.byte	0x03, 0x1b
        /*005e*/ 	.short	0x00ff


	//----- nvinfo : EIATTR_MERCURY_ISA_VERSION
	.align		4
        /*0060*/ 	.byte	0x03, 0x5f
        /*0062*/ 	.short	0x0101


	//----- nvinfo : EIATTR_VRC_CTA_INIT_COUNT
	.align		4
        /*0064*/ 	.byte	0x02, 0x4a
	.zero		1
	.zero		1


	//----- nvinfo : EIATTR_EXIT_INSTR_OFFSETS
	.align		4
        /*0068*/ 	.byte	0x04, 0x1c
        /*006a*/ 	.short	(.L_101 - .L_100)


	//   ....[0]....
.L_100:
        /*006c*/ 	.word	0x00000070


	//   ....[1]....
        /*0070*/ 	.word	0x00000780


	//----- nvinfo : EIATTR_CBANK_PARAM_SIZE
	.align		4
.L_101:
        /*0074*/ 	.byte	0x03, 0x19
        /*0076*/ 	.short	0x0020


	//----- nvinfo : EIATTR_PARAM_CBANK
	.align		4
        /*0078*/ 	.byte	0x04, 0x0a
        /*007a*/ 	.short	(.L_103 - .L_102)
	.align		4
.L_102:
        /*007c*/ 	.word	index@(.nv.constant0._Z22make_sequential_kernelPKjPjPKtii)
        /*0080*/ 	.short	0x0380
        /*0082*/ 	.short	0x0020


	//----- nvinfo : EIATTR_SW_WAR
	.align		4
.L_103:
        /*0084*/ 	.byte	0x04, 0x36
        /*0086*/ 	.short	(.L_105 - .L_104)
.L_104:
        /*0088*/ 	.word	0x00000008
.L_105:


//--------------------- .nv.info._Z18reconstruct_kernelPKjPKtS0_PK6__halfS2_iiiPS3_iiiiiiii --------------------------
	.section	.nv.info._Z18reconstruct_kernelPKjPKtS0_PK6__halfS2_iiiPS3_iiiiiiii,"",@"SHT_CUDA_INFO"
	.sectionflags	@""
	.align	4


	//----- nvinfo : EIATTR_CUDA_API_VERSION
	.align		4
        /*0000*/ 	.byte	0x04, 0x37
        /*0002*/ 	.short	(.L_107 - .L_106)
.L_106:
        /*0004*/ 	.word	0x00000082


	//----- nvinfo : EIATTR_KPARAM_INFO
	.align		4
.L_107:
        /*0008*/ 	.byte	0x04, 0x17
        /*000a*/ 	.short	(.L_109 - .L_108)
.L_108:
        /*000c*/ 	.word	0x00000000
        /*0010*/ 	.short	0x0010
        /*0012*/ 	.short	0x005c
        /*0014*/ 	.byte	0x00, 0xf0, 0x11, 0x00


	//----- nvinfo : EIATTR_KPARAM_INFO
	.align		4
.L_109:
        /*0018*/ 	.byte	0x04, 0x17
        /*001a*/ 	.short	(.L_111 - .L_110)
.L_110:
        /*001c*/ 	.word	0x00000000
        /*0020*/ 	.short	0x000f
        /*0022*/ 	.short	0x0058
        /*0024*/ 	.byte	0x00, 0xf0, 0x11, 0x00


	//----- nvinfo : EIATTR_KPARAM_INFO
	.align		4
.L_111:
        /*0028*/ 	.byte	0x04, 0x17
        /*002a*/ 	.short	(.L_113 - .L_112)
.L_112:
        /*002c*/ 	.word	0x00000000
        /*0030*/ 	.short	0x000e
        /*0032*/ 	.short	0x0054
        /*0034*/ 	.byte	0x00, 0xf0, 0x11, 0x00


	//----- nvinfo : EIATTR_KPARAM_INFO
	.align		4
.L_113:
        /*0038*/ 	.byte	0x04, 0x17
        /*003a*/ 	.short	(.L_115 - .L_114)
.L_114:
        /*003c*/ 	.word	0x00000000
        /*0040*/ 	.short	0x000d
        /*0042*/ 	.short	0x0050
        /*0044*/ 	.byte	0x00, 0xf0, 0x11, 0x00


	//----- nvinfo : EIATTR_KPARAM_INFO
	.align		4
.L_115:
        /*0048*/ 	.byte	0x04, 0x17
        /*004a*/ 	.short	(.L_117 - .L_116)
.L_116:
        /*004c*/ 	.word	0x00000000
        /*0050*/ 	.short	0x000c
        /*0052*/ 	.short	0x004c
        /*0054*/ 	.byte	0x00, 0xf0, 0x11, 0x00


	//----- nvinfo : EIATTR_KPARAM_INFO
	.align		4
.L_117:
        /*0058*/ 	.byte	0x04, 0x17
        /*005a*/ 	.short	(.L_119 - .L_118)
.L_118:
        /*005c*/ 	.word	0x00000000
        /*0060*/ 	.short	0x000b
        /*0062*/ 	.short	0x0048
        /*0064*/ 	.byte	0x00, 0xf0, 0x11, 0x00


	//----- nvinfo : EIATTR_KPARAM_INFO
	.align		4
.L_119:
        /*0068*/ 	.byte	0x04, 0x17
        /*006a*/ 	.short	(.L_121 - .L_120)
.L_120:
        /*006c*/ 	.word	0x00000000
        /*0070*/ 	.short	0x000a
        /*0072*/ 	.short	0x0044
        /*0074*/ 	.byte	0x00, 0xf0, 0x11, 0x00


	//----- nvinfo : EIATTR_KPARAM_INFO
	.align		4
.L_121:
        /*0078*/ 	.byte	0x04, 0x17
        /*007a*/ 	.short	(.L_123 - .L_122)
.L_122:
        /*007c*/ 	.word	0x00000000
        /*0080*/ 	.short	0x0009
        /*0082*/ 	.short	0x0040
        /*0084*/ 	.byte	0x00, 0xf0, 0x11, 0x00


	//----- nvinfo : EIATTR_KPARAM_INFO
	.align		4
.L_123:
        /*0088*/ 	.byte	0x04, 0x17
        /*008a*/ 	.short	(.L_125 - .L_124)
.L_124:
        /*008c*/ 	.word	0x00000000
        /*0090*/ 	.short	0x0008
        /*0092*/ 	.short	0x0038
        /*0094*/ 	.byte	0x00, 0xf5, 0x21, 0x00


	//----- nvinfo : EIATTR_KPARAM_INFO
	.align		4
.L_125:
        /*0098*/ 	.byte	0x04, 0x17
        /*009a*/ 	.short	(.L_127 - .L_126)
.L_126:
        /*009c*/ 	.word	0x00000000
        /*00a0*/ 	.short	0x0007
        /*00a2*/ 	.short	0x0030
        /*00a4*/ 	.byte	0x00, 0xf0, 0x11, 0x00


	//----- nvinfo : EIATTR_KPARAM_INFO
	.align		4
.L_127:
        /*00a8*/ 	.byte	0x04, 0x17
        /*00aa*/ 	.short	(.L_129 - .L_128)
.L_128:
        /*00ac*/ 	.word	0x00000000
        /*00b0*/ 	.short	0x0006
        /*00b2*/ 	.short	0x002c
        /*00b4*/ 	.byte	0x00, 0xf0, 0x11, 0x00


	//----- nvinfo : EIATTR_KPARAM_INFO
	.align		4
.L_129:
        /*00b8*/ 	.byte	0x04, 0x17
        /*00ba*/ 	.short	(.L_131 - .L_130)
.L_130:
        /*00bc*/ 	.word	0x00000000
        /*00c0*/ 	.short	0x0005
        /*00c2*/ 	.short	0x0028
        /*00c4*/ 	.byte	0x00, 0xf0, 0x11, 0x00


	//----- nvinfo : EIATTR_KPARAM_INFO
	.align		4
.L_131:
        /*00c8*/ 	.byte	0x04, 0x17
        /*00ca*/ 	.short	(.L_133 - .L_132)
.L_132:
        /*00cc*/ 	.word	0x00000000
        /*00d0*/ 	.short	0x0004
        /*00d2*/ 	.short	0x0020
        /*00d4*/ 	.byte	0x00, 0xf5, 0x21, 0x00


	//----- nvinfo : EIATTR_KPARAM_INFO
	.align		4
.L_133:
        /*00d8*/ 	.byte	0x04, 0x17
        /*00da*/ 	.short	(.L_135 - .L_134)
.L_134:
        /*00dc*/ 	.word	0x00000000
        /*00e0*/ 	.short	0x0003
        /*00e2*/ 	.short	0x0018
        /*00e4*/ 	.byte	0x00, 0xf5, 0x21, 0x00


	//----- nvinfo : EIATTR_KPARAM_INFO
	.align		4
.L_135:
        /*00e8*/ 	.byte	0x04, 0x17
        /*00ea*/ 	.short	(.L_137 - .L_136)
.L_136:
        /*00ec*/ 	.word	0x00000000
        /*00f0*/ 	.short	0x0002
        /*00f2*/ 	.short	0x0010
        /*00f4*/ 	.byte	0x00, 0xf5, 0x21, 0x00


	//----- nvinfo : EIATTR_KPARAM_INFO
	.align		4
.L_137:
        /*00f8*/ 	.byte	0x04, 0x17
        /*00fa*/ 	.short	(.L_139 - .L_138)
.L_138:
        /*00fc*/ 	.word	0x00000000
        /*0100*/ 	.short	0x0001
        /*0102*/ 	.short	0x0008
        /*0104*/ 	.byte	0x00, 0xf5, 0x21, 0x00


	//----- nvinfo : EIATTR_KPARAM_INFO
	.align		4
.L_139:
        /*0108*/ 	.byte	0x04, 0x17
        /*010a*/ 	.short	(.L_141 - .L_140)
.L_140:
        /*010c*/ 	.word	0x00000000
        /*0110*/ 	.short	0x0000
        /*0112*/ 	.short	0x0000
        /*0114*/ 	.byte	0x00, 0xf5, 0x21, 0x00


	//----- nvinfo : EIATTR_SPARSE_MMA_MASK
	.align		4
.L_141:
        /*0118*/ 	.byte	0x03, 0x50
        /*011a*/ 	.short	0x0000


	//----- nvinfo : EIATTR_MAXREG_COUNT
	.align		4
        /*011c*/ 	.byte	0x03, 0x1b
        /*011e*/ 	.short	0x00ff


	//----- nvinfo : EIATTR_NUM_BARRIERS
	.align		4
        /*0120*/ 	.byte	0x02, 0x4c
        /*0122*/ 	.byte	0x01
	.zero		1


	//----- nvinfo : EIATTR_MERCURY_ISA_VERSION
	.align		4
        /*0124*/ 	.byte	0x03, 0x5f
        /*0126*/ 	.short	0x0101


	//----- nvinfo : EIATTR_VRC_CTA_INIT_COUNT
	.align		4
        /*0128*/ 	.byte	0x02, 0x4a
	.zero		1
	.zero		1


	//----- nvinfo : EIATTR_EXIT_INSTR_OFFSETS
	.align		4
        /*012c*/ 	.byte	0x04, 0x1c
        /*012e*/ 	.short	(.L_143 - .L_142)


	//   ....[0]....
.L_142:
        /*0130*/ 	.word	0x00000180


	//   ....[1]....
        /*0134*/ 	.word	0x000092c0


	//   ....[2]....
        /*0138*/ 	.word	0x0000a020


	//----- nvinfo : EIATTR_CBANK_PARAM_SIZE
	.align		4
.L_143:
        /*013c*/ 	.byte	0x03, 0x19
        /*013e*/ 	.short	0x0060


	//----- nvinfo : EIATTR_PARAM_CBANK
	.align		4
        /*0140*/ 	.byte	0x04, 0x0a
        /*0142*/ 	.short	(.L_145 - .L_144)
	.align		4
.L_144:
        /*0144*/ 	.word	index@(.nv.constant0._Z18reconstruct_kernelPKjPKtS0_PK6__halfS2_iiiPS3_iiiiiiii)
        /*0148*/ 	.short	0x0380
        /*014a*/ 	.short	0x0060


	//----- nvinfo : EIATTR_SW_WAR
	.align		4
.L_145:
        /*014c*/ 	.byte	0x04, 0x36
        /*014e*/ 	.short	(.L_147 - .L_146)
.L_146:
        /*0150*/ 	.word	0x00000008
.L_147:


//--------------------- .nv.info._Z23reconstruct_gptq_kernelPKjPKtS0_PK6__halfiiiiPS3_iii --------------------------
	.section	.nv.info._Z23reconstruct_gptq_kernelPKjPKtS0_PK6__halfiiiiPS3_iii,"",@"SHT_CUDA_INFO"
	.sectionflags	@""
	.align	4


	//----- nvinfo : EIATTR_CUDA_API_VERSION
	.align		4
        /*0000*/ 	.byte	0x04, 0x37
        /*0002*/ 	.short	(.L_149 - .L_148)
.L_148:
        /*0004*/ 	.word	0x00000082


	//----- nvinfo : EIATTR_KPARAM_INFO
	.align		4
.L_149:
        /*0008*/ 	.byte	0x04, 0x17
        /*000a*/ 	.short	(.L_151 - .L_150)
.L_150:
        /*000c*/ 	.word	0x00000000
        /*0010*/ 	.short	0x000b
        /*0012*/ 	.short	0x0040
        /*0014*/ 	.byte	0x00, 0xf0, 0x11, 0x00


	//----- nvinfo : EIATTR_KPARAM_INFO
	.align		4
.L_151:
        /*0018*/ 	.byte	0x04, 0x17
        /*001a*/ 	.short	(.L_153 - .L_152)
.L_152:
        /*001c*/ 	.word	0x00000000
        /*0020*/ 	.short	0x000a
        /*0022*/ 	.short	0x003c
        /*0024*/ 	.byte	0x00, 0xf0, 0x11, 0x00


	//----- nvinfo : EIATTR_KPARAM_INFO
	.align		4
.L_153:
        /*0028*/ 	.byte	0x04, 0x17
        /*002a*/ 	.short	(.L_155 - .L_154)
.L_154:
        /*002c*/ 	.word	0x00000000
        /*0030*/ 	.short	0x0009
        /*0032*/ 	.short	0x0038
        /*0034*/ 	.byte	0x00, 0xf0, 0x11, 0x00


	//----- nvinfo : EIATTR_KPARAM_INFO
	.align		4
.L_155:
        /*0038*/ 	.byte	0x04, 0x17
        /*003a*/ 	.short	(.L_157 - .L_156)
.L_156:
        /*003c*/ 	.word	0x00000000
        /*0040*/ 	.short	0x0008
        /*0042*/ 	.short	0x0030
        /*0044*/ 	.byte	0x00, 0xf5, 0x21, 0x00


	//----- nvinfo : EIATTR_KPARAM_INFO
	.align		4
.L_157:
        /*0048*/ 	.byte	0x04, 0x17
        /*004a*/ 	.short	(.L_159 - .L_158)
.L_158:
        /*004c*/ 	.word	0x00000000
        /*0050*/ 	.short	0x0007
        /*0052*/ 	.short	0x002c
        /*0054*/ 	.byte	0x00, 0xf0, 0x11, 0x00


	//----- nvinfo : EIATTR_KPARAM_INFO
	.align		4
.L_159:
        /*0058*/ 	.byte	0x04, 0x17
        /*005a*/ 	.short	(.L_161 - .L_160)
.L_160:
        /*005c*/ 	.word	0x00000000
        /*0060*/ 	.short	0x0006
        /*0062*/ 	.short	0x0028
        /*0064*/ 	.byte	0x00, 0xf0, 0x11, 0x00


	//----- nvinfo : EIATTR_KPARAM_INFO
	.align		4
.L_161:
        /*0068*/ 	.byte	0x04, 0x17
        /*006a*/ 	.short	(.L_163 - .L_162)
.L_162:
        /*006c*/ 	.word	0x00000000
        /*0070*/ 	.short	0x0005
        /*0072*/ 	.short	0x0024
        /*0074*/ 	.byte	0x00, 0xf0, 0x11, 0x00


	//----- nvinfo : EIATTR_KPARAM_INFO
	.align		4
.L_163:
        /*0078*/ 	.byte	0x04, 0x17
        /*007a*/ 	.short	(.L_165 - .L_164)
.L_164:
        /*007c*/ 	.word	0x00000000
        /*0080*/ 	.short	0x0004
        /*0082*/ 	.short	0x0020
        /*0084*/ 	.byte	0x00, 0xf0, 0x11, 0x00


	//----- nvinfo : EIATTR_KPARAM_INFO
	.align		4
.L_165:
        /*0088*/ 	.byte	0x04, 0x17
        /*008a*/ 	.short	(.L_167 - .L_166)
.L_166:
        /*008c*/ 	.word	0x00000000
        /*0090*/ 	.short	0x0003
        /*0092*/ 	.short	0x0018
        /*0094*/ 	.byte	0x00, 0xf5, 0x21, 0x00


	//----- nvinfo : EIATTR_KPARAM_INFO
	.align		4
.L_167:
        /*0098*/ 	.byte	0x04, 0x17
        /*009a*/ 	.short	(.L_169 - .L_168)
.L_168:
        /*009c*/ 	.word	0x00000000
        /*00a0*/ 	.short	0x0002
        /*00a2*/ 	.short	0x0010
        /*00a4*/ 	.byte	0x00, 0xf5, 0x21, 0x00


	//----- nvinfo : EIATTR_KPARAM_INFO
	.align		4
.L_169:
        /*00a8*/ 	.byte	0x04, 0x17
        /*00aa*/ 	.short	(.L_171 - .L_170)
.L_170:
        /*00ac*/ 	.word	0x00000000
        /*00b0*/ 	.short	0x0001
        /*00b2*/ 	.short	0x0008
        /*00b4*/ 	.byte	0x00, 0xf5, 0x21, 0x00


	//----- nvinfo : EIATTR_KPARAM_INFO
	.align		4
.L_171:
        /*00b8*/ 	.byte	0x04, 0x17
        /*00ba*/ 	.short	(.L_173 - .L_172)
.L_172:
        /*00bc*/ 	.word	0x00000000
        /*00c0*/ 	.short	0x0000
        /*00c2*/ 	.short	0x0000
        /*00c4*/ 	.byte	0x00, 0xf5, 0x21, 0x00


	//----- nvinfo : EIATTR_SPARSE_MMA_MASK
	.align		4
.L_173:
        /*00c8*/ 	.byte	0x03, 0x50
        /*00ca*/ 	.short	0x0000


	//----- nvinfo : EIATTR_MAXREG_COUNT
	.align		4
        /*00cc*/ 	.byte	0x03, 0x1b
        /*00ce*/ 	.short	0x00ff


	//----- nvinfo : EIATTR_NUM_BARRIERS
	.align		4
        /*00d0*/ 	.byte	0x02, 0x4c
        /*00d2*/ 	.byte	0x01
	.zero		1


	//----- nvinfo : EIATTR_MERCURY_ISA_VERSION
	.align		4
        /*00d4*/ 	.byte	0x03, 0x5f
        /*00d6*/ 	.short	0x0101


	//----- nvinfo : EIATTR_VRC_CTA_INIT_COUNT
	.align		4
        /*00d8*/ 	.byte	0x02, 0x4a
	.zero		1
	.zero		1


	//----- nvinfo : EIATTR_EXIT_INSTR_OFFSETS
	.align		4
        /*00dc*/ 	.byte	0x04, 0x1c
        /*00de*/ 	.short	(.L_175 - .L_174)


	//   ....[0]....
.L_174:
        /*00e0*/ 	.word	0x00000190


	//   ....[1]....
        /*00e4*/ 	.word	0x000006d0


	//   ....[2]....
        /*00e8*/ 	.word	0x00001450


	//   ....[3]....
        /*00ec*/ 	.word	0x00001f40


	//----- nvinfo : EIATTR_CBANK_PARAM_SIZE
	.align		4
.L_175:
        /*00f0*/ 	.byte	0x03, 0x19
        /*00f2*/ 	.short	0x0044


	//----- nvinfo : EIATTR_PARAM_CBANK
	.align		4
        /*00f4*/ 	.byte	0x04, 0x0a
        /*00f6*/ 	.short	(.L_177 - .L_176)
	.align		4
.L_176:
        /*00f8*/ 	.word	index@(.nv.constant0._Z23reconstruct_gptq_kernelPKjPKtS0_PK6__halfiiiiPS3_iii)
        /*00fc*/ 	.short	0x0380
        /*00fe*/ 	.short	0x0044


	//----- nvinfo : EIATTR_SW_WAR
	.align		4
.L_177:
        /*0100*/ 	.byte	0x04, 0x36
        /*0102*/ 	.short	(.L_179 - .L_178)
.L_178:
        /*0104*/ 	.word	0x00000008
.L_179:


//--------------------- .nv.info._Z14shuffle_kernelPjiiiiiiii --------------------------
	.section	.nv.info._Z14shuffle_kernelPjiiiiiiii,"",@"SHT_CUDA_INFO"
	.sectionflags	@""
	.align	4


	//----- nvinfo : EIATTR_CUDA_API_VERSION
	.align		4
        /*0000*/ 	.byte	0x04, 0x37
        /*0002*/ 	.short	(.L_181 - .L_180)
.L_180:
        /*0004*/ 	.word	0x00000082


	//----- nvinfo : EIATTR_KPARAM_INFO
	.align		4
.L_181:
        /*0008*/ 	.byte	0x04, 0x17
        /*000a*/ 	.short	(.L_183 - .L_182)
.L_182:
        /*000c*/ 	.word	0x00000000
        /*0010*/ 	.short	0x0008
        /*0012*/ 	.short	0x0024
        /*0014*/ 	.byte	0x00, 0xf0, 0x11, 0x00


	//----- nvinfo : EIATTR_KPARAM_INFO
	.align		4
.L_183:
        /*0018*/ 	.byte	0x04, 0x17
        /*001a*/ 	.short	(.L_185 - .L_184)
.L_184:
        /*001c*/ 	.word	0x00000000
        /*0020*/ 	.short	0x0007
        /*0022*/ 	.short	0x0020
        /*0024*/ 	.byte	0x00, 0xf0, 0x11, 0x00


	//----- nvinfo : EIATTR_KPARAM_INFO
	.align		4
.L_185:
        /*0028*/ 	.byte	0x04, 0x17
        /*002a*/ 	.short	(.L_187 - .L_186)
.L_186:
        /*002c*/ 	.word	0x00000000
        /*0030*/ 	.short	0x0006
        /*0032*/ 	.short	0x001c
        /*0034*/ 	.byte	0x00, 0xf0, 0x11, 0x00


	//----- nvinfo : EIATTR_KPARAM_INFO
	.align		4
.L_187:
        /*0038*/ 	.byte	0x04, 0x17
        /*003a*/ 	.short	(.L_189 - .L_188)
.L_188:
        /*003c*/ 	.word	0x00000000
        /*0040*/ 	.short	0x0005
        /*0042*/ 	.short	0x0018
        /*0044*/ 	.byte	0x00, 0xf0, 0x11, 0x00


	//----- nvinfo : EIATTR_KPARAM_INFO
	.align		4
.L_189:
        /*0048*/ 	.byte	0x04, 0x17
        /*004a*/ 	.short	(.L_191 - .L_190)
.L_190:
        /*004c*/ 	.word	0x00000000
        /*0050*/ 	.short	0x0004
        /*0052*/ 	.short	0x0014
        /*0054*/ 	.byte	0x00, 0xf0, 0x11, 0x00


	//----- nvinfo : EIATTR_KPARAM_INFO
	.align		4
.L_191:
        /*0058*/ 	.byte	0x04, 0x17
        /*005a*/ 	.short	(.L_193 - .L_192)
.L_192:
        /*005c*/ 	.word	0x00000000
        /*0060*/ 	.short	0x0003
        /*0062*/ 	.short	0x0010
        /*0064*/ 	.byte	0x00, 0xf0, 0x11, 0x00


	//----- nvinfo : EIATTR_KPARAM_INFO
	.align		4
.L_193:
        /*0068*/ 	.byte	0x04, 0x17
        /*006a*/ 	.short	(.L_195 - .L_194)
.L_194:
        /*006c*/ 	.word	0x00000000
        /*0070*/ 	.short	0x0002
        /*0072*/ 	.short	0x000c
        /*0074*/ 	.byte	0x00, 0xf0, 0x11, 0x00


	//----- nvinfo : EIATTR_KPARAM_INFO
	.align		4
.L_195:
        /*0078*/ 	.byte	0x04, 0x17
        /*007a*/ 	.short	(.L_197 - .L_196)
.L_196:
        /*007c*/ 	.word	0x00000000
        /*0080*/ 	.short	0x0001
        /*0082*/ 	.short	0x0008
        /*0084*/ 	.byte	0x00, 0xf0, 0x11, 0x00


	//----- nvinfo : EIATTR_KPARAM_INFO
	.align		4
.L_197:
        /*0088*/ 	.byte	0x04, 0x17
        /*008a*/ 	.short	(.L_199 - .L_198)
.L_198:
        /*008c*/ 	.word	0x00000000
        /*0090*/ 	.short	0x0000
        /*0092*/ 	.short	0x0000
        /*0094*/ 	.byte	0x00, 0xf5, 0x21, 0x00


	//----- nvinfo : EIATTR_SPARSE_MMA_MASK
	.align		4
.L_199:
        /*0098*/ 	.byte	0x03, 0x50
        /*009a*/ 	.short	0x0000


	//----- nvinfo : EIATTR_MAXREG_COUNT
	.align		4
        /*009c*/ 	.byte	0x03, 0x1b
        /*009e*/ 	.short	0x00ff


	//----- nvinfo : EIATTR_MERCURY_ISA_VERSION
	.align		4
        /*00a0*/ 	.byte	0x03, 0x5f
        /*00a2*/ 	.short	0x0101


	//----- nvinfo : EIATTR_VRC_CTA_INIT_COUNT
	.align		4
        /*00a4*/ 	.byte	0x02, 0x4a
	.zero		1
	.zero		1


	//----- nvinfo : EIATTR_EXIT_INSTR_OFFSETS
	.align		4
        /*00a8*/ 	.byte	0x04, 0x1c
        /*00aa*/ 	.short	(.L_201 - .L_200)


	//   ....[0]....
.L_200:
        /*00ac*/ 	.word	0x00000060


	//   ....[1]....
        /*00b0*/ 	.word	0x00002150


	//   ....[2]....
        /*00b4*/ 	.word	0x00002420


	//   ....[3]....
        /*00b8*/ 	.word	0x000028e0


	//----- nvinfo : EIATTR_CBANK_PARAM_SIZE
	.align		4
.L_201:
        /*00bc*/ 	.byte	0x03, 0x19
        /*00be*/ 	.short	0x0028


	//----- nvinfo : EIATTR_PARAM_CBANK
	.align		4
        /*00c0*/ 	.byte	0x04, 0x0a
        /*00c2*/ 	.short	(.L_203 - .L_202)
	.align		4
.L_202:
        /*00c4*/ 	.word	index@(.nv.constant0._Z14shuffle_kernelPjiiiiiiii)
        /*00c8*/ 	.short	0x0380
        /*00ca*/ 	.short	0x0028


	//----- nvinfo : EIATTR_SW_WAR
	.align		4
.L_203:
        /*00cc*/ 	.byte	0x04, 0x36
        /*00ce*/ 	.short	(.L_205 - .L_204)
.L_204:
        /*00d0*/ 	.word	0x00000008
.L_205:


//--------------------- .nv.callgraph             --------------------------
	.section	.nv.callgraph,"",@"SHT_CUDA_CALLGRAPH"
	.align	4
	.sectionentsize	8
	.align		4
        /*0000*/ 	.word	0x00000000
	.align		4
        /*0004*/ 	.word	0xffffffff
	.align		4
        /*0008*/ 	.word	0x00000000
	.align		4
        /*000c*/ 	.word	0xfffffffe
	.align		4
        /*0010*/ 	.word	0x00000000
	.align		4
        /*0014*/ 	.word	0xfffffffd
	.align		4
        /*0018*/ 	.word	0x00000000
	.align		4
        /*001c*/ 	.word	0xfffffffc


//--------------------- .nv.constant4             --------------------------
	.section	.nv.constant4,"a",@progbits
	.align	8
	.align		8
.nv.constant4:
        /*0000*/ 	.dword	_ZN42_INTERNAL_7abcda1a_11_q_matrix_cu_334ac6264cuda3std3__45__cpo5beginE
	.align		8
        /*0008*/ 	.dword	_ZN42_INTERNAL_7abcda1a_11_q_matrix_cu_334ac6264cuda3std3__45__cpo3endE
	.align		8
        /*0010*/ 	.dword	_ZN42_INTERNAL_7abcda1a_11_q_matrix_cu_334ac6264cuda3std3__45__cpo6cbeginE
	.align		8
        /*0018*/ 	.dword	_ZN42_INTERNAL_7abcda1a_11_q_matrix_cu_334ac6264cuda3std3__45__cpo4cendE
	.align		8
        /*0020*/ 	.dword	_ZN42_INTERNAL_7abcda1a_11_q_matrix_cu_334ac6264cuda3std3__45__cpo6rbeginE
	.align		8
        /*0028*/ 	.dword	_ZN42_INTERNAL_7abcda1a_11_q_matrix_cu_334ac6264cuda3std3__45__cpo4rendE
	.align		8
        /*0030*/ 	.dword	_ZN42_INTERNAL_7abcda1a_11_q_matrix_cu_334ac6264cuda3std3__45__cpo7crbeginE
	.align		8
        /*0038*/ 	.dword	_ZN42_INTERNAL_7abcda1a_11_q_matrix_cu_334ac6264cuda3std3__45__cpo5crendE
	.align		8
        /*0040*/ 	.dword	_ZN42_INTERNAL_7abcda1a_11_q_matrix_cu_334ac6264cuda3std3__444_GLOBAL__N__7abcda1a_11_q_matrix_cu_334ac6266ignoreE
	.align		8
        /*0048*/ 	.dword	_ZN42_INTERNAL_7abcda1a_11_q_matrix_cu_334ac6264cuda3std3__419piecewise_constructE
	.align		8
        /*0050*/ 	.dword	_ZN42_INTERNAL_7abcda1a_11_q_matrix_cu_334ac6264cuda3std3__48in_placeE
	.align		8
        /*0058*/ 	.dword	_ZN42_INTERNAL_7abcda1a_11_q_matrix_cu_334ac6264cuda3std3__420unreachable_sentinelE
	.align		8
        /*0060*/ 	.dword	_ZN42_INTERNAL_7abcda1a_11_q_matrix_cu_334ac6264cuda3std6ranges3__45__cpo4swapE
	.align		8
        /*0068*/ 	.dword	_ZN42_INTERNAL_7abcda1a_11_q_matrix_cu_334ac6264cuda3std6ranges3__45__cpo9iter_moveE
	.align		8
        /*0070*/ 	.dword	_ZN42_INTERNAL_7abcda1a_11_q_matrix_cu_334ac6264cuda3std6ranges3__45__cpo5beginE
	.align		8
        /*0078*/ 	.dword	_ZN42_INTERNAL_7abcda1a_11_q_matrix_cu_334ac6264cuda3std6ranges3__45__cpo3endE
	.align		8
        /*0080*/ 	.dword	_ZN42_INTERNAL_7abcda1a_11_q_matrix_cu_334ac6264cuda3std6ranges3__45__cpo6cbeginE
	.align		8
        /*0088*/ 	.dword	_ZN42_INTERNAL_7abcda1a_11_q_matrix_cu_334ac6264cuda3std6ranges3__45__cpo4cendE
	.align		8
        /*0090*/ 	.dword	_ZN42_INTERNAL_7abcda1a_11_q_matrix_cu_334ac6264cuda3std6ranges3__45__cpo7advanceE
	.align		8
        /*0098*/ 	.dword	_ZN42_INTERNAL_7abcda1a_11_q_matrix_cu_334ac6264cuda3std6ranges3__45__cpo9iter_swapE
	.align		8
        /*00a0*/ 	.dword	_ZN42_INTERNAL_7abcda1a_11_q_matrix_cu_334ac6264cuda3std6ranges3__45__cpo4nextE
	.align		8
        /*00a8*/ 	.dword	_ZN42_INTERNAL_7abcda1a_11_q_matrix_cu_334ac6264cuda3std6ranges3__45__cpo4prevE
	.align		8
        /*00b0*/ 	.dword	_ZN42_INTERNAL_7abcda1a_11_q_matrix_cu_334ac6264cuda3std6ranges3__45__cpo4dataE
	.align		8
        /*00b8*/ 	.dword	_ZN42_INTERNAL_7abcda1a_11_q_matrix_cu_334ac6264cuda3std6ranges3__45__cpo5cdataE
	.align		8
        /*00c0*/ 	.dword	_ZN42_INTERNAL_7abcda1a_11_q_matrix_cu_334ac6264cuda3std6ranges3__45__cpo4sizeE
	.align		8
        /*00c8*/ 	.dword	_ZN42_INTERNAL_7abcda1a_11_q_matrix_cu_334ac6264cuda3std6ranges3__45__cpo5ssizeE
	.align		8
        /*00d0*/ 	.dword	_ZN42_INTERNAL_7abcda1a_11_q_matrix_cu_334ac6264cuda3std6ranges3__45__cpo8distanceE
	.align		8
        /*00d8*/ 	.dword	_ZN42_INTERNAL_7abcda1a_11_q_matrix_cu_334ac6266thrust24THRUST_300001_SM_1030_NS6system6detail10sequential3seqE


//--------------------- .text._Z25matrix_fp16_to_fp8_kernelPK6__halfPh --------------------------
	.section	.text._Z25matrix_fp16_to_fp8_kernelPK6__halfPh,"ax",@progbits
	.align	128
        .global         _Z25matrix_fp16_to_fp8_kernelPK6__halfPh
        .type           _Z25matrix_fp16_to_fp8_kernelPK6__halfPh,@function
        .size           _Z25matrix_fp16_to_fp8_kernelPK6__halfPh,(.L_x_65 - _Z25matrix_fp16_to_fp8_kernelPK6__halfPh)
        .other          _Z25matrix_fp16_to_fp8_kernelPK6__halfPh,@"STO_CUDA_ENTRY STV_DEFAULT"
_Z25matrix_fp16_to_fp8_kernelPK6__halfPh:
.text._Z25matrix_fp16_to_fp8_kernelPK6__halfPh:
[----:B------:R-:W-:Y:S01]  /*0000*/  LDC R1, c[0x0][0x37c] ;  /* 0x0000df00ff017b82 */ /* 0x000fe20000000800 */
[----:B------:R-:W0:Y:S07]  /*0010*/  S2R R0, SR_CTAID.X ;  /* 0x0000000000007919 */ /* 0x000e2e0000002500 */
[----:B------:R-:W1:Y:S01]  /*0020*/  LDC.64 R4, c[0x0][0x380] ;  /* 0x0000e000ff047b82 */ /* 0x000e620000000a00 */
[----:B------:R-:W2:Y:S01]  /*0030*/  LDCU.64 UR4, c[0x0][0x358] ;  /* 0x00006b00ff0477ac */ /* 0x000ea20008000a00 */
[----:B------:R-:W0:Y:S01]  /*0040*/  S2R R3, SR_TID.X ;  /* 0x0000000000037919 */ /* 0x000e220000002100 */
[----:B------:R-:W3:Y:S01]  /*0050*/  LDCU.64 UR6, c[0x0][0x388] ;  /* 0x00007100ff0677ac */ /* 0x000ee20008000a00 */
[----:B0-----:R-:W-:-:S04]  /*0060*/  IMAD R3, R0, 0x20, R3 ;  /* 0x0000002000037824 */ /* 0x001fc800078e0203 */
[----:B------:R-:W-:-:S04]  /*0070*/  IMAD.SHL.U32 R3, R3, 0x8, RZ ;  /* 0x0000000803037824 */ /* 0x000fc800078e00ff */
[----:B-1----:R-:W-:-:S06]  /*0080*/  IMAD.WIDE R4, R3, 0x2, R4 ;  /* 0x0000000203047825 */ /* 0x002fcc00078e0204 */
[----:B--2---:R-:W2:Y:S01]  /*0090*/  LDG.E.128.CONSTANT R4, desc[UR4][R4.64] ;  /* 0x0000000404047981 */ /* 0x004ea2000c1e9d00 */
[----:B---3--:R-:W-:-:S04]  /*00a0*/  IADD3 R2, P0, PT, R3, UR6, RZ ;  /* 0x0000000603027c10 */ /* 0x008fc8000ff1e0ff */
[----:B------:R-:W-:Y:S02]  /*00b0*/  LEA.HI.X.SX32 R3, R3, UR7, 0x1, P0 ;  /* 0x0000000703037c11 */ /* 0x000fe400080f0eff */
[----:B--2---:R-:W-:Y:S02]  /*00c0*/  SHF.R.U32.HI R0, RZ, 0x8, R5 ;  /* 0x00000008ff007819 */ /* 0x004fe40000011605 */
[----:B------:R-:W-:Y:S02]  /*00d0*/  SHF.R.U32.HI R8, RZ, 0x8, R7 ;  /* 0x00000008ff087819 */ /* 0x000fe40000011607 */
[----:B------:R-:W-:Y:S02]  /*00e0*/  LOP3.LUT R7, R0, 0xff00ff, RZ, 0xc0, !PT ;  /* 0x00ff00ff00077812 */ /* 0x000fe400078ec0ff */
[----:B------:R-:W-:Y:S02]  /*00f0*/  LOP3.LUT R9, R8, 0xff00ff, RZ, 0xc0, !PT ;  /* 0x00ff00ff08097812 */ /* 0x000fe400078ec0ff */
[----:B------:R-:W-:-:S02]  /*0100*/  LOP3.LUT R8, R7, 0xff00ff00, R4, 0xf8, !PT ;  /* 0xff00ff0007087812 */ /* 0x000fc400078ef804 */
[----:B------:R-:W-:-:S05]  /*0110*/  LOP3.LUT R9, R9, 0xff00ff00, R6, 0xf8, !PT ;  /* 0xff00ff0009097812 */ /* 0x000fca00078ef806 */
[----:B------:R-:W-:Y:S01]  /*0120*/  STG.E.64 desc[UR4][R2.64], R8 ;  /* 0x0000000802007986 */ /* 0x000fe2000c101b04 */
[----:B------:R-:W-:Y:S05]  /*0130*/  EXIT ;  /* 0x000000000000794d */ /* 0x000fea0003800000 */
.L_x_0:
[----:B------:R-:W-:-:S00]  /*0140*/  BRA `(.L_x_0) ;  /* 0xfffffffc00fc7947 */ /* 0x000fc0000383ffff */
[----:B------:R-:W-:-:S00]  /*0150*/  NOP ;  /* 0x0000000000007918 */ /* 0x000fc00000000000 */
        /* <DEDUP_REMOVED lines=10> */
.L_x_65:


//--------------------- .text._Z25matrix_fp8_to_fp16_kernelPKhP6__half --------------------------
	.section	.text._Z25matrix_fp8_to_fp16_kernelPKhP6__half,"ax",@progbits
	.align	128
        .global         _Z25matrix_fp8_to_fp16_kernelPKhP6__half
        .type           _Z25matrix_fp8_to_fp16_kernelPKhP6__half,@function
        .size           _Z25matrix_fp8_to_fp16_kernelPKhP6__half,(.L_x_66 - _Z25matrix_fp8_to_fp16_kernelPKhP6__half)
        .other          _Z25matrix_fp8_to_fp16_kernelPKhP6__half,@"STO_CUDA_ENTRY STV_DEFAULT"
_Z25matrix_fp8_to_fp16_kernelPKhP6__half:
.text._Z25matrix_fp8_to_fp16_kernelPKhP6__half:
[----:B------:R-:W-:Y:S01]  /*0000*/  LDC R1, c[0x0][0x37c] ;  /* 0x0000df00ff017b82 */ /* 0x000fe20000000800 */
[----:B------:R-:W0:Y:S01]  /*0010*/  S2R R0, SR_CTAID.X ;  /* 0x0000000000007919 */ /* 0x000e220000002500 */
[----:B------:R-:W1:Y:S01]  /*0020*/  LDCU.64 UR6, c[0x0][0x380] ;  /* 0x00007000ff0677ac */ /* 0x000e620008000a00 */
[----:B------:R-:W0:Y:S01]  /*0030*/  S2R R3, SR_TID.X ;  /* 0x0000000000037919 */ /* 0x000e220000002100 */
[----:B------:R-:W2:Y:S01]  /*0040*/  LDCU.64 UR4, c[0x0][0x358] ;  /* 0x00006b00ff0477ac */ /* 0x000ea20008000a00 */
[----:B0-----:R-:W-:-:S03]  /*0050*/  IMAD R0, R0, 0x20, R3 ;  /* 0x0000002000007824 */ /* 0x001fc600078e0203 */
[----:B------:R-:W0:Y:S01]  /*0060*/  LDC.64 R2, c[0x0][0x388] ;  /* 0x0000e200ff027b82 */ /* 0x000e220000000a00 */
[----:B------:R-:W-:-:S05]  /*0070*/  IMAD.SHL.U32 R7, R0, 0x8, RZ ;  /* 0x0000000800077824 */ /* 0x000fca00078e00ff */
[----:B-1----:R-:W-:-:S04]  /*0080*/  IADD3 R4, P0, PT, R7, UR6, RZ ;  /* 0x0000000607047c10 */ /* 0x002fc8000ff1e0ff */
[----:B------:R-:W-:-:S06]  /*0090*/  LEA.HI.X.SX32 R5, R7, UR7, 0x1, P0 ;  /* 0x0000000707057c11 */ /* 0x000fcc00080f0eff */
[----:B--2---:R-:W2:Y:S01]  /*00a0*/  LDG.E.64.CONSTANT R4, desc[UR4][R4.64] ;  /* 0x0000000404047981 */ /* 0x004ea2000c1e9b00 */
[----:B0-----:R-:W-:-:S04]  /*00b0*/  IMAD.WIDE R2, R7, 0x2, R2 ;  /* 0x0000000207027825 */ /* 0x001fc800078e0202 */
[C---:B--2---:R-:W-:Y:S01]  /*00c0*/  IMAD.SHL.U32 R9, R4.reuse, 0x100, RZ ;  /* 0x0000010004097824 */ /* 0x044fe200078e00ff */
[----:B------:R-:W-:Y:S01]  /*00d0*/  LOP3.LUT R8, R4, 0xff00ff00, RZ, 0xc0, !PT ;  /* 0xff00ff0004087812 */ /* 0x000fe200078ec0ff */
[C---:B------:R-:W-:Y:S01]  /*00e0*/  IMAD.SHL.U32 R11, R5.reuse, 0x100, RZ ;  /* 0x00000100050b7824 */ /* 0x040fe200078e00ff */
[----:B------:R-:W-:Y:S02]  /*00f0*/  LOP3.LUT R10, R5, 0xff00ff00, RZ, 0xc0, !PT ;  /* 0xff00ff00050a7812 */ /* 0x000fe400078ec0ff */
[----:B------:R-:W-:Y:S02]  /*0100*/  LOP3.LUT R9, R9, 0xff00ff00, RZ, 0xc0, !PT ;  /* 0xff00ff0009097812 */ /* 0x000fe400078ec0ff */
[----:B------:R-:W-:-:S05]  /*0110*/  LOP3.LUT R11, R11, 0xff00ff00, RZ, 0xc0, !PT ;  /* 0xff00ff000b0b7812 */ /* 0x000fca00078ec0ff */
[----:B------:R-:W-:Y:S01]  /*0120*/  STG.E.128 desc[UR4][R2.64], R8 ;  /* 0x0000000802007986 */ /* 0x000fe2000c101d04 */
[----:B------:R-:W-:Y:S05]  /*0130*/  EXIT ;  /* 0x000000000000794d */ /* 0x000fea0003800000 */
.L_x_1:
        /* <DEDUP_REMOVED lines=12> */
.L_x_66:


//--------------------- .text._Z22make_sequential_kernelPKjPjPKtii --------------------------
	.section	.text._Z22make_sequential_kernelPKjPjPKtii,"ax",@progbits
	.align	128
        .global         _Z22make_sequential_kernelPKjPjPKtii
        .type           _Z22make_sequential_kernelPKjPjPKtii,@function
        .size           _Z22make_sequential_kernelPKjPjPKtii,(.L_x_67 - _Z22make_sequential_kernelPKjPjPKtii)
        .other          _Z22make_sequential_kernelPKjPjPKtii,@"STO_CUDA_ENTRY STV_DEFAULT"
_Z22make_sequential_kernelPKjPjPKtii:
.text._Z22make_sequential_kernelPKjPjPKtii:
[----:B------:R-:W-:Y:S01]  /*0000*/  LDC R1, c[0x0][0x37c] ;  /* 0x0000df00ff017b82 */ /* 0x000fe20000000800 */
[----:B------:R-:W0:Y:S01]  /*0010*/  S2R R0, SR_CTAID.X ;  /* 0x0000000000007919 */ /* 0x000e220000002500 */
[----:B------:R-:W1:Y:S01]  /*0020*/  LDCU UR4, c[0x0][0x39c] ;  /* 0x00007380ff0477ac */ /* 0x000e620008000800 */
[----:B------:R-:W0:Y:S01]  /*0030*/  S2R R3, SR_TID.X ;  /* 0x0000000000037919 */ /* 0x000e220000002100 */
[----:B-1----:R-:W-:Y:S01]  /*0040*/  USHF.R.S32.HI UR4, URZ, 0x1, UR4 ;  /* 0x00000001ff047899 */ /* 0x002fe20008011404 */
[----:B0-----:R-:W-:-:S05]  /*0050*/  IMAD R0, R0, 0x20, R3 ;  /* 0x0000002000007824 */ /* 0x001fca00078e0203 */
[----:B------:R-:W-:-:S13]  /*0060*/  ISETP.GE.AND P0, PT, R0, UR4, PT ;  /* 0x0000000400007c0c */ /* 0x000fda000bf06270 */
[----:B------:R-:W-:Y:S05]  /*0070*/  @P0 EXIT ;  /* 0x000000000000094d */ /* 0x000fea0003800000 */
[----:B------:R-:W0:Y:S01]  /*0080*/  S2R R5, SR_CTAID.Y ;  /* 0x0000000000057919 */ /* 0x000e220000002600 */
[----:B------:R-:W1:Y:S01]  /*0090*/  LDC.64 R14, c[0x0][0x390] ;  /* 0x0000e400ff0e7b82 */ /* 0x000e620000000a00 */
[----:B------:R-:W2:Y:S07]  /*00a0*/  LDCU.64 UR6, c[0x0][0x358] ;  /* 0x00006b00ff0677ac */ /* 0x000eae0008000a00 */
[----:B------:R-:W3:Y:S01]  /*00b0*/  LDC.64 R20, c[0x0][0x380] ;  /* 0x0000e000ff147b82 */ /* 0x000ee20000000a00 */
[----:B0-----:R-:W-:-:S04]  /*00c0*/  IMAD.SHL.U32 R3, R5, 0x8, RZ ;  /* 0x0000000805037824 */ /* 0x001fc800078e00ff */
[----:B-1----:R-:W-:-:S05]  /*00d0*/  IMAD.WIDE.U32 R14, R3, 0x2, R14 ;  /* 0x00000002030e7825 */ /* 0x002fca00078e000e */
[----:B--2---:R-:W2:Y:S04]  /*00e0*/  LDG.E.U16.CONSTANT R9, desc[UR6][R14.64] ;  /* 0x000000060e097981 */ /* 0x004ea8000c1e9500 */
[----:B------:R-:W4:Y:S04]  /*00f0*/  LDG.E.U16.CONSTANT R4, desc[UR6][R14.64+0x2] ;  /* 0x000002060e047981 */ /* 0x000f28000c1e9500 */
[----:B------:R-:W5:Y:S04]  /*0100*/  LDG.E.U16.CONSTANT R2, desc[UR6][R14.64+0x4] ;  /* 0x000004060e027981 */ /* 0x000f68000c1e9500 */
[----:B------:R-:W5:Y:S04]  /*0110*/  LDG.E.U16.CONSTANT R22, desc[UR6][R14.64+0x6] ;  /* 0x000006060e167981 */ /* 0x000f68000c1e9500 */
[----:B------:R-:W5:Y:S04]  /*0120*/  LDG.E.U16.CONSTANT R8, desc[UR6][R14.64+0x8] ;  /* 0x000008060e087981 */ /* 0x000f68000c1e9500 */
[----:B------:R-:W5:Y:S04]  /*0130*/  LDG.E.U16.CONSTANT R7, desc[UR6][R14.64+0xa] ;  /* 0x00000a060e077981 */ /* 0x000f68000c1e9500 */
[----:B------:R-:W5:Y:S01]  /*0140*/  LDG.E.U16.CONSTANT R6, desc[UR6][R14.64+0xc] ;  /* 0x00000c060e067981 */ /* 0x000f62000c1e9500 */
[----:B--2---:R-:W-:-:S02]  /*0150*/  SHF.R.U32.HI R3, RZ, 0x3, R9 ;  /* 0x00000003ff037819 */ /* 0x004fc40000011609 */
[----:B----4-:R-:W-:-:S03]  /*0160*/  SHF.R.U32.HI R11, RZ, 0x3, R4 ;  /* 0x00000003ff0b7819 */ /* 0x010fc60000011604 */
[--C-:B------:R-:W-:Y:S02]  /*0170*/  IMAD R3, R3, UR4, R0.reuse ;  /* 0x0000000403037c24 */ /* 0x100fe4000f8e0200 */
[----:B------:R-:W-:Y:S02]  /*0180*/  IMAD R11, R11, UR4, R0 ;  /* 0x000000040b0b7c24 */ /* 0x000fe4000f8e0200 */
[--C-:B---3--:R-:W-:Y:S02]  /*0190*/  IMAD.WIDE R16, R3, 0x8, R20.reuse ;  /* 0x0000000803107825 */ /* 0x108fe400078e0214 */
[----:B------:R0:W2:Y:S02]  /*01a0*/  LDG.E.U16.CONSTANT R3, desc[UR6][R14.64+0xe] ;  /* 0x00000e060e037981 */ /* 0x0000a4000c1e9500 */
[----:B------:R-:W-:Y:S02]  /*01b0*/  IMAD.WIDE R18, R11, 0x8, R20 ;  /* 0x000000080b127825 */ /* 0x000fe400078e0214 */
[----:B------:R-:W3:Y:S04]  /*01c0*/  LDG.E.64.CONSTANT R16, desc[UR6][R16.64] ;  /* 0x0000000610107981 */ /* 0x000ee8000c1e9b00 */
[----:B------:R-:W4:Y:S01]  /*01d0*/  LDG.E.64.CONSTANT R18, desc[UR6][R18.64] ;  /* 0x0000000612127981 */ /* 0x000f22000c1e9b00 */
[----:B-----5:R-:W-:-:S02]  /*01e0*/  SHF.R.U32.HI R11, RZ, 0x3, R2 ;  /* 0x00000003ff0b7819 */ /* 0x020fc40000011602 */
[----:B------:R-:W-:-:S03]  /*01f0*/  SHF.R.U32.HI R13, RZ, 0x3, R22 ;  /* 0x00000003ff0d7819 */ /* 0x000fc60000011616 */
[----:B------:R-:W-:Y:S01]  /*0200*/  IMAD R11, R11, UR4, R0 ;  /* 0x000000040b0b7c24 */ /* 0x000fe2000f8e0200 */
[----:B------:R-:W-:Y:S01]  /*0210*/  SHF.R.U32.HI R23, RZ, 0x3, R8 ;  /* 0x00000003ff177819 */ /* 0x000fe20000011608 */
[----:B------:R-:W-:Y:S02]  /*0220*/  IMAD R13, R13, UR4, R0 ;  /* 0x000000040d0d7c24 */ /* 0x000fe4000f8e0200 */
[----:B------:R-:W-:-:S04]  /*0230*/  IMAD.WIDE R10, R11, 0x8, R20 ;  /* 0x000000080b0a7825 */ /* 0x000fc800078e0214 */
[----:B------:R-:W-:Y:S02]  /*0240*/  IMAD R25, R23, UR4, R0 ;  /* 0x0000000417197c24 */ /* 0x000fe4000f8e0200 */
[--C-:B------:R-:W-:Y:S01]  /*0250*/  IMAD.WIDE R12, R13, 0x8, R20.reuse ;  /* 0x000000080d0c7825 */ /* 0x100fe200078e0214 */
[----:B------:R-:W5:Y:S03]  /*0260*/  LDG.E.64.CONSTANT R10, desc[UR6][R10.64] ;  /* 0x000000060a0a7981 */ /* 0x000f66000c1e9b00 */
[----:B------:R-:W-:Y:S02]  /*0270*/  IMAD.SHL.U32 R9, R9, 0x4, RZ ;  /* 0x0000000409097824 */ /* 0x000fe400078e00ff */
[----:B0-----:R-:W-:Y:S01]  /*0280*/  IMAD.WIDE R14, R25, 0x8, R20 ;  /* 0x00000008190e7825 */ /* 0x001fe200078e0214 */
[----:B------:R-:W-:Y:S01]  /*0290*/  SHF.R.U32.HI R25, RZ, 0x3, R7 ;  /* 0x00000003ff197819 */ /* 0x000fe20000011607 */
[----:B------:R-:W5:Y:S02]  /*02a0*/  LDG.E.64.CONSTANT R12, desc[UR6][R12.64] ;  /* 0x000000060c0c7981 */ /* 0x000f64000c1e9b00 */
[----:B------:R-:W-:Y:S01]  /*02b0*/  IMAD.SHL.U32 R23, R4, 0x4, RZ ;  /* 0x0000000404177824 */ /* 0x000fe200078e00ff */
[----:B------:R-:W-:Y:S01]  /*02c0*/  LOP3.LUT R9, R9, 0x1c, RZ, 0xc0, !PT ;  /* 0x0000001c09097812 */ /* 0x000fe200078ec0ff */
[----:B------:R-:W-:Y:S01]  /*02d0*/  IMAD R25, R25, UR4, R0 ;  /* 0x0000000419197c24 */ /* 0x000fe2000f8e0200 */
[----:B------:R-:W-:Y:S01]  /*02e0*/  SHF.R.U32.HI R27, RZ, 0x3, R6 ;  /* 0x00000003ff1b7819 */ /* 0x000fe20000011606 */
[----:B------:R-:W5:Y:S01]  /*02f0*/  LDG.E.64.CONSTANT R14, desc[UR6][R14.64] ;  /* 0x000000060e0e7981 */ /* 0x000f62000c1e9b00 */
[----:B------:R-:W-:-:S02]  /*0300*/  LOP3.LUT R23, R23, 0x1c, RZ, 0xc0, !PT ;  /* 0x0000001c17177812 */ /* 0x000fc400078ec0ff */
[-CC-:B---3--:R-:W-:Y:S02]  /*0310*/  SHF.R.U64 R4, R16, R9.reuse, R17.reuse ;  /* 0x0000000910047219 */ /* 0x188fe40000001211 */
[----:B------:R-:W-:Y:S01]  /*0320*/  SHF.R.U32.HI R9, RZ, R9, R17 ;  /* 0x00000009ff097219 */ /* 0x000fe20000011611 */
[----:B------:R-:W-:Y:S01]  /*0330*/  IMAD.WIDE R16, R25, 0x8, R20 ;  /* 0x0000000819107825 */ /* 0x000fe200078e0214 */
[-CC-:B----4-:R-:W-:Y:S02]  /*0340*/  SHF.R.U64 R24, R18, R23.reuse, R19.reuse ;  /* 0x0000001712187219 */ /* 0x190fe40000001213 */
[----:B------:R-:W-:Y:S01]  /*0350*/  SHF.R.U32.HI R23, RZ, R23, R19 ;  /* 0x00000017ff177219 */ /* 0x000fe20000011613 */
[----:B------:R-:W-:Y:S01]  /*0360*/  IMAD R19, R27, UR4, R0 ;  /* 0x000000041b137c24 */ /* 0x000fe2000f8e0200 */
[----:B--2---:R-:W-:Y:S01]  /*0370*/  SHF.R.U32.HI R25, RZ, 0x3, R3 ;  /* 0x00000003ff197819 */ /* 0x004fe20000011603 */
[----:B------:R-:W2:Y:S02]  /*0380*/  LDG.E.64.CONSTANT R16, desc[UR6][R16.64] ;  /* 0x0000000610107981 */ /* 0x000ea4000c1e9b00 */
[----:B------:R-:W-:-:S04]  /*0390*/  IMAD.WIDE R18, R19, 0x8, R20 ;  /* 0x0000000813127825 */ /* 0x000fc800078e0214 */
[----:B------:R-:W-:Y:S02]  /*03a0*/  IMAD R25, R25, UR4, R0 ;  /* 0x0000000419197c24 */ /* 0x000fe4000f8e0200 */
[----:B------:R-:W3:Y:S02]  /*03b0*/  LDG.E.64.CONSTANT R18, desc[UR6][R18.64] ;  /* 0x0000000612127981 */ /* 0x000ee4000c1e9b00 */
[----:B------:R-:W-:-:S06]  /*03c0*/  IMAD.WIDE R20, R25, 0x8, R20 ;  /* 0x0000000819147825 */ /* 0x000fcc00078e0214 */
[----:B------:R-:W4:Y:S01]  /*03d0*/  LDG.E.64.CONSTANT R20, desc[UR6][R20.64] ;  /* 0x0000000614147981 */ /* 0x000f22000c1e9b00 */
[----:B------:R-:W-:Y:S02]  /*03e0*/  IMAD.SHL.U32 R25, R24, 0x10, RZ ;  /* 0x0000001018197824 */ /* 0x000fe400078e00ff */
[----:B------:R-:W-:Y:S01]  /*03f0*/  IMAD.SHL.U32 R2, R2, 0x4, RZ ;  /* 0x0000000402027824 */ /* 0x000fe200078e00ff */
[----:B------:R-:W-:Y:S01]  /*0400*/  SHF.L.U64.HI R24, R24, 0x4, R23 ;  /* 0x0000000418187819 */ /* 0x000fe20000010217 */
[----:B------:R-:W-:Y:S01]  /*0410*/  IMAD.SHL.U32 R22, R22, 0x4, RZ ;  /* 0x0000000416167824 */ /* 0x000fe200078e00ff */
[----:B------:R-:W-:Y:S02]  /*0420*/  LOP3.LUT R25, R25, 0xf0, RZ, 0xc0, !PT ;  /* 0x000000f019197812 */ /* 0x000fe400078ec0ff */
[----:B------:R-:W-:Y:S02]  /*0430*/  LOP3.LUT R23, R2, 0x1c, RZ, 0xc0, !PT ;  /* 0x0000001c02177812 */ /* 0x000fe400078ec0ff */
[----:B------:R-:W-:-:S02]  /*0440*/  LOP3.LUT R4, R25, 0xf, R4, 0xf8, !PT ;  /* 0x0000000f19047812 */ /* 0x000fc400078ef804 */
[-CC-:B-----5:R-:W-:Y:S02]  /*0450*/  SHF.R.U64 R2, R10, R23.reuse, R11.reuse ;  /* 0x000000170a027219 */ /* 0x1a0fe4000000120b */
[----:B------:R-:W-:Y:S01]  /*0460*/  SHF.R.U32.HI R25, RZ, R23, R11 ;  /* 0x00000017ff197219 */ /* 0x000fe2000001160b */
[----:B------:R-:W-:Y:S01]  /*0470*/  IMAD.SHL.U32 R8, R8, 0x4, RZ ;  /* 0x0000000408087824 */ /* 0x000fe200078e00ff */
[----:B------:R-:W-:Y:S02]  /*0480*/  LOP3.LUT R11, R22, 0x1c, RZ, 0xc0, !PT ;  /* 0x0000001c160b7812 */ /* 0x000fe400078ec0ff */
[----:B------:R-:W-:Y:S01]  /*0490*/  LOP3.LUT R24, R24, 0xf0, RZ, 0xc0, !PT ;  /* 0x000000f018187812 */ /* 0x000fe200078ec0ff */
[----:B------:R-:W-:Y:S01]  /*04a0*/  IMAD.SHL.U32 R23, R2, 0x100, RZ ;  /* 0x0000010002177824 */ /* 0x000fe200078e00ff */
[----:B------:R-:W-:Y:S02]  /*04b0*/  SHF.R.U64 R10, R12, R11, R13 ;  /* 0x0000000b0c0a7219 */ /* 0x000fe4000000120d */
[----:B------:R-:W-:-:S02]  /*04c0*/  LOP3.LUT R9, R24, 0xf, R9, 0xf8, !PT ;  /* 0x0000000f18097812 */ /* 0x000fc400078ef809 */
[----:B------:R-:W-:Y:S02]  /*04d0*/  SHF.L.U64.HI R22, R2, 0x8, R25 ;  /* 0x0000000802167819 */ /* 0x000fe40000010219 */
[----:B------:R-:W-:Y:S02]  /*04e0*/  SHF.R.U32.HI R13, RZ, R11, R13 ;  /* 0x0000000bff0d7219 */ /* 0x000fe4000001160d */
[----:B------:R-:W-:Y:S01]  /*04f0*/  LOP3.LUT R11, R8, 0x1c, RZ, 0xc0, !PT ;  /* 0x0000001c080b7812 */ /* 0x000fe200078ec0ff */
[----:B------:R-:W-:Y:S01]  /*0500*/  IMAD.SHL.U32 R7, R7, 0x4, RZ ;  /* 0x0000000407077824 */ /* 0x000fe200078e00ff */
[----:B------:R-:W-:Y:S02]  /*0510*/  LOP3.LUT R23, R4, 0xf00, R23, 0xf8, !PT ;  /* 0x00000f0004177812 */ /* 0x000fe400078ef817 */
[----:B------:R-:W-:Y:S02]  /*0520*/  LOP3.LUT R9, R9, 0xf00, R22, 0xf8, !PT ;  /* 0x00000f0009097812 */ /* 0x000fe400078ef816 */
[----:B------:R-:W-:-:S02]  /*0530*/  SHF.L.U64.HI R8, R10, 0xc, R13 ;  /* 0x0000000c0a087819 */ /* 0x000fc4000001020d */
[-CC-:B------:R-:W-:Y:S01]  /*0540*/  SHF.R.U64 R4, R14, R11.reuse, R15.reuse ;  /* 0x0000000b0e047219 */ /* 0x180fe2000000120f */
[----:B------:R-:W-:Y:S01]  /*0550*/  IMAD.SHL.U32 R2, R10, 0x1000, RZ ;  /* 0x000010000a027824 */ /* 0x000fe200078e00ff */
[----:B------:R-:W-:Y:S01]  /*0560*/  SHF.R.U32.HI R11, RZ, R11, R15 ;  /* 0x0000000bff0b7219 */ /* 0x000fe2000001160f */
[----:B------:R-:W-:Y:S01]  /*0570*/  IMAD.SHL.U32 R6, R6, 0x4, RZ ;  /* 0x0000000406067824 */ /* 0x000fe200078e00ff */
[----:B------:R-:W-:Y:S01]  /*0580*/  LOP3.LUT R7, R7, 0x1c, RZ, 0xc0, !PT ;  /* 0x0000001c07077812 */ /* 0x000fe200078ec0ff */
[C---:B------:R-:W-:Y:S01]  /*0590*/  IMAD.U32 R13, R4.reuse, 0x10000, RZ ;  /* 0x00010000040d7824 */ /* 0x040fe200078e00ff */
[----:B------:R-:W-:Y:S02]  /*05a0*/  LOP3.LUT R15, R9, 0xf000, R8, 0xf8, !PT ;  /* 0x0000f000090f7812 */ /* 0x000fe400078ef808 */
[----:B------:R-:W0:Y:S01]  /*05b0*/  LDC.64 R8, c[0x0][0x388] ;  /* 0x0000e200ff087b82 */ /* 0x000e220000000a00 */
[----:B------:R-:W-:Y:S02]  /*05c0*/  SHF.L.U64.HI R4, R4, 0x10, R11 ;  /* 0x0000001004047819 */ /* 0x000fe4000001020b */
[----:B------:R-:W-:Y:S01]  /*05d0*/  LOP3.LUT R2, R23, 0xf000, R2, 0xf8, !PT ;  /* 0x0000f00017027812 */ /* 0x000fe200078ef802 */
[----:B------:R-:W-:Y:S01]  /*05e0*/  IMAD.SHL.U32 R3, R3, 0x4, RZ ;  /* 0x0000000403037824 */ /* 0x000fe200078e00ff */
[----:B------:R-:W-:-:S02]  /*05f0*/  LOP3.LUT R4, R15, 0xf0000, R4, 0xf8, !PT ;  /* 0x000f00000f047812 */ /* 0x000fc400078ef804 */
[----:B------:R-:W-:Y:S02]  /*0600*/  LOP3.LUT R13, R2, 0xf0000, R13, 0xf8, !PT ;  /* 0x000f0000020d7812 */ /* 0x000fe400078ef80d */
[----:B------:R-:W-:Y:S01]  /*0610*/  LOP3.LUT R3, R3, 0x1c, RZ, 0xc0, !PT ;  /* 0x0000001c03037812 */ /* 0x000fe200078ec0ff */
[----:B------:R-:W-:-:S04]  /*0620*/  IMAD R5, R5, UR4, R0 ;  /* 0x0000000405057c24 */ /* 0x000fc8000f8e0200 */
[----:B0-----:R-:W-:Y:S01]  /*0630*/  IMAD.WIDE R8, R5, 0x8, R8 ;  /* 0x0000000805087825 */ /* 0x001fe200078e0208 */
[-CC-:B--2---:R-:W-:Y:S02]  /*0640*/  SHF.R.U64 R11, R16, R7.reuse, R17.reuse ;  /* 0x00000007100b7219 */ /* 0x184fe40000001211 */
[----:B------:R-:W-:Y:S02]  /*0650*/  SHF.R.U32.HI R16, RZ, R7, R17 ;  /* 0x00000007ff107219 */ /* 0x000fe40000011611 */
[----:B------:R-:W-:Y:S01]  /*0660*/  LOP3.LUT R7, R6, 0x1c, RZ, 0xc0, !PT ;  /* 0x0000001c06077812 */ /* 0x000fe200078ec0ff */
[C---:B------:R-:W-:Y:S01]  /*0670*/  IMAD.SHL.U32 R2, R11.reuse, 0x100000, RZ ;  /* 0x001000000b027824 */ /* 0x040fe200078e00ff */
[----:B------:R-:W-:Y:S02]  /*0680*/  SHF.L.U64.HI R11, R11, 0x14, R16 ;  /* 0x000000140b0b7819 */ /* 0x000fe40000010210 */
[-CC-:B---3--:R-:W-:Y:S02]  /*0690*/  SHF.R.U64 R6, R18, R7.reuse, R19.reuse ;  /* 0x0000000712067219 */ /* 0x188fe40000001213 */
[----:B------:R-:W-:-:S02]  /*06a0*/  SHF.R.U32.HI R19, RZ, R7, R19 ;  /* 0x00000007ff137219 */ /* 0x000fc40000011613 */
[----:B------:R-:W-:Y:S01]  /*06b0*/  LOP3.LUT R11, R4, 0xf00000, R11, 0xf8, !PT ;  /* 0x00f00000040b7812 */ /* 0x000fe200078ef80b */
[----:B------:R-:W-:Y:S01]  /*06c0*/  IMAD.SHL.U32 R7, R6, 0x1000000, RZ ;  /* 0x0100000006077824 */ /* 0x000fe200078e00ff */
[----:B------:R-:W-:Y:S02]  /*06d0*/  LOP3.LUT R2, R13, 0xf00000, R2, 0xf8, !PT ;  /* 0x00f000000d027812 */ /* 0x000fe400078ef802 */
[-C--:B----4-:R-:W-:Y:S02]  /*06e0*/  SHF.R.U64 R4, R20, R3.reuse, R21 ;  /* 0x0000000314047219 */ /* 0x090fe40000001215 */
[----:B------:R-:W-:Y:S02]  /*06f0*/  SHF.L.U64.HI R6, R6, 0x18, R19 ;  /* 0x0000001806067819 */ /* 0x000fe40000010213 */
[----:B------:R-:W-:Y:S02]  /*0700*/  SHF.R.U32.HI R3, RZ, R3, R21 ;  /* 0x00000003ff037219 */ /* 0x000fe40000011615 */
[----:B------:R-:W-:Y:S01]  /*0710*/  LOP3.LUT R7, R2, 0xf000000, R7, 0xf8, !PT ;  /* 0x0f00000002077812 */ /* 0x000fe200078ef807 */
[----:B------:R-:W-:Y:S01]  /*0720*/  IMAD.SHL.U32 R2, R4, 0x10000000, RZ ;  /* 0x1000000004027824 */ /* 0x000fe200078e00ff */
[----:B------:R-:W-:-:S02]  /*0730*/  LOP3.LUT R6, R11, 0xf000000, R6, 0xf8, !PT ;  /* 0x0f0000000b067812 */ /* 0x000fc400078ef806 */
[----:B------:R-:W-:Y:S02]  /*0740*/  SHF.L.U64.HI R3, R4, 0x1c, R3 ;  /* 0x0000001c04037819 */ /* 0x000fe40000010203 */
[----:B------:R-:W-:Y:S02]  /*0750*/  LOP3.LUT R2, R7, 0xf0000000, R2, 0xf8, !PT ;  /* 0xf000000007027812 */ /* 0x000fe400078ef802 */
[----:B------:R-:W-:-:S05]  /*0760*/  LOP3.LUT R3, R6, 0xf0000000, R3, 0xf8, !PT ;  /* 0xf000000006037812 */ /* 0x000fca00078ef803 */
[----:B------:R-:W-:Y:S01]  /*0770*/  STG.E.64 desc[UR6][R8.64], R2 ;  /* 0x0000000208007986 */ /* 0x000fe2000c101b06 */
[----:B------:R-:W-:Y:S05]  /*0780*/  EXIT ;  /* 0x000000000000794d */ /* 0x000fea0003800000 */
.L_x_2:
        /* <DEDUP_REMOVED lines=15> */
.L_x_67:


//--------------------- .text._Z18reconstruct_kernelPKjPKtS0_PK6__halfS2_iiiPS3_iiiiiiii --------------------------
	.section	.text._Z18reconstruct_kernelPKjPKtS0_PK6__halfS2_iiiPS3_iiiiiiii,"ax",@progbits
	.align	128
        .global         _Z18reconstruct_kernelPKjPKtS0_PK6__halfS2_iiiPS3_iiiiiiii
        .type           _Z18reconstruct_kernelPKjPKtS0_PK6__halfS2_iiiPS3_iiiiiiii,@function
        .size           _Z18reconstruct_kernelPKjPKtS0_PK6__halfS2_iiiPS3_iiiiiiii,(.L_x_68 - _Z18reconstruct_kernelPKjPKtS0_PK6__halfS2_iiiPS3_iiiiiiii)
        .other          _Z18reconstruct_kernelPKjPKtS0_PK6__halfS2_iiiPS3_iiiiiiii,@"STO_CUDA_ENTRY STV_DEFAULT"
_Z18reconstruct_kernelPKjPKtS0_PK6__halfS2_iiiPS3_iiiiiiii:
.text._Z18reconstruct_kernelPKjPKtS0_PK6__halfS2_iiiPS3_iiiiiiii:
[----:B------:R-:W-:Y:S01]  /*0000*/  LDC R1, c[0x0][0x37c] ;  /* 0x0000df00ff017b82 */ /* 0x000fe20000000800 */
[----:B------:R-:W0:Y:S07]  /*0010*/  S2R R10, SR_TID.X ;  /* 0x00000000000a7919 */ /* 0x000e2e0000002100 */
[----:B------:R-:W1:Y:S01]  /*0020*/  S2UR UR14, SR_CTAID.Y ;  /* 0x00000000000e79c3 */ /* 0x000e620000002600 */
[----:B------:R-:W2:Y:S01]  /*0030*/  LDCU.64 UR16, c[0x0][0x388] ;  /* 0x00007100ff1077ac */ /* 0x000ea20008000a00 */
[----:B------:R-:W3:Y:S06]  /*0040*/  LDCU.64 UR10, c[0x0][0x358] ;  /* 0x00006b00ff0a77ac */ /* 0x000eec0008000a00 */
[----:B------:R-:W4:Y:S01]  /*0050*/  LDC R4, c[0x0][0x3a8] ;  /* 0x0000ea00ff047b82 */ /* 0x000f220000000800 */
[----:B------:R-:W5:Y:S01]  /*0060*/  S2R R8, SR_CTAID.X ;  /* 0x0000000000087919 */ /* 0x000f620000002500 */
[----:B------:R-:W5:Y:S01]  /*0070*/  LDCU UR4, c[0x0][0x3ac] ;  /* 0x00007580ff0477ac */ /* 0x000f620008000800 */
[----:B--2---:R-:W-:Y:S01]  /*0080*/  ISETP.EQ.U32.AND P1, PT, RZ, UR16, PT ;  /* 0x00000010ff007c0c */ /* 0x004fe2000bf22070 */
[----:B-1----:R-:W-:-:S06]  /*0090*/  USHF.L.U32 UR5, UR14, 0x7, URZ ;  /* 0x000000070e057899 */ /* 0x002fcc00080006ff */
[----:B0-----:R-:W-:-:S04]  /*00a0*/  IADD3 R3, PT, PT, R10, UR5, RZ ;  /* 0x000000050a037c10 */ /* 0x001fc8000fffe0ff */
[----:B----4-:R-:W-:-:S04]  /*00b0*/  ISETP.GE.AND P0, PT, R3, R4, PT ;  /* 0x000000040300720c */ /* 0x010fc80003f06270 */
[----:B------:R-:W-:-:S13]  /*00c0*/  ISETP.EQ.OR.EX P0, PT, RZ, UR17, P0, P1 ;  /* 0x00000011ff007c0c */ /* 0x000fda0008702710 */
[----:B------:R-:W0:Y:S02]  /*00d0*/  @!P0 LDC.64 R6, c[0x0][0x388] ;  /* 0x0000e200ff068b82 */ /* 0x000e240000000a00 */
[----:B0-----:R-:W-:-:S06]  /*00e0*/  @!P0 IMAD.WIDE.U32 R6, R3, 0x2, R6 ;  /* 0x0000000203068825 */ /* 0x001fcc00078e0006 */
[----:B---3--:R-:W2:Y:S01]  /*00f0*/  @!P0 LDG.E.U16.CONSTANT R6, desc[UR10][R6.64] ;  /* 0x0000000a06068981 */ /* 0x008ea2000c1e9500 */
[----:B-----5:R-:W-:Y:S02]  /*0100*/  LEA R0, R8, R10, 0x7 ;  /* 0x0000000a08007211 */ /* 0x020fe400078e38ff */
[----:B------:R-:W-:Y:S01]  /*0110*/  MOV R3, UR4 ;  /* 0x0000000400037c02 */ /* 0x000fe20008000f00 */
[----:B------:R-:W0:Y:S01]  /*0120*/  @!P0 S2R R5, SR_CgaCtaId ;  /* 0x0000000000058919 */ /* 0x000e220000008800 */
[----:B------:R-:W-:Y:S02]  /*0130*/  @!P0 MOV R2, 0x400 ;  /* 0x0000040000028802 */ /* 0x000fe40000000f00 */
[----:B------:R-:W-:Y:S02]  /*0140*/  ISETP.GE.AND P1, PT, R0, R3, PT ;  /* 0x000000030000720c */ /* 0x000fe40003f26270 */
[----:B0-----:R-:W-:-:S04]  /*0150*/  @!P0 LEA R5, R5, R2, 0x18 ;  /* 0x0000000205058211 */ /* 0x001fc800078ec0ff */
[----:B------:R-:W-:-:S05]  /*0160*/  @!P0 LEA R5, R10, R5, 0x1 ;  /* 0x000000050a058211 */ /* 0x000fca00078e08ff */
[----:B--2---:R0:W-:Y:S02]  /*0170*/  @!P0 STS.U16 [R5], R6 ;  /* 0x0000000605008388 */ /* 0x0041e40000000400 */
[----:B------:R-:W-:Y:S05]  /*0180*/  @P1 EXIT ;  /* 0x000000000000194d */ /* 0x000fea0003800000 */
[----:B------:R-:W1:Y:S01]  /*0190*/  LDCU.64 UR8, c[0x0][0x3a0] ;  /* 0x00007400ff0877ac */ /* 0x000e620008000a00 */
[----:B------:R-:W2:Y:S01]  /*01a0*/  LDC.64 R14, c[0x0][0x398] ;  /* 0x0000e600ff0e7b82 */ /* 0x000ea20000000a00 */
[----:B------:R-:W-:-:S07]  /*01b0*/  USHF.L.U32 UR6, UR14, 0x8, URZ ;  /* 0x000000080e067899 */ /* 0x000fce00080006ff */
[----:B------:R-:W3:Y:S01]  /*01c0*/  LDC.64 R12, c[0x0][0x390] ;  /* 0x0000e400ff0c7b82 */ /* 0x000ee20000000a00 */
[----:B------:R-:W-:Y:S01]  /*01d0*/  SHF.R.S32.HI R7, RZ, 0x1f, R0 ;  /* 0x0000001fff077819 */ /* 0x000fe20000011400 */
[----:B------:R-:W4:Y:S01]  /*01e0*/  LDCU UR12, c[0x0][0x3c0] ;  /* 0x00007800ff0c77ac */ /* 0x000f220008000800 */
[----:B-1----:R-:W-:-:S06]  /*01f0*/  UIMAD.WIDE.U32 UR6, UR6, 0x2, UR8 ;  /* 0x00000002060678a5 */ /* 0x002fcc000f8e0008 */
[----:B------:R-:W-:Y:S02]  /*0200*/  MOV R16, UR6 ;  /* 0x0000000600107c02 */ /* 0x000fe40008000f00 */
[----:B------:R-:W-:-:S05]  /*0210*/  MOV R17, UR7 ;  /* 0x0000000700117c02 */ /* 0x000fca0008000f00 */
[----:B------:R-:W0:Y:S01]  /*0220*/  LDG.E.U16.CONSTANT R2, desc[UR10][R16.64] ;  /* 0x0000000a10027981 */ /* 0x000e22000c1e9500 */
[----:B------:R-:W-:-:S04]  /*0230*/  LEA.HI R7, R7, R0, RZ, 0x3 ;  /* 0x0000000007077211 */ /* 0x000fc800078f18ff */
[----:B------:R-:W-:Y:S01]  /*0240*/  SHF.R.S32.HI R7, RZ, 0x3, R7 ;  /* 0x00000003ff077819 */ /* 0x000fe20000011407 */
[C---:B0-----:R-:W-:Y:S02]  /*0250*/  IMAD R5, R2.reuse, R3, RZ ;  /* 0x0000000302057224 */ /* 0x041fe400078e02ff */
[----:B--2---:R-:W-:-:S03]  /*0260*/  IMAD.WIDE.U32 R14, R2, 0x2, R14 ;  /* 0x00000002020e7825 */ /* 0x004fc600078e000e */
[----:B------:R-:W-:Y:S02]  /*0270*/  SHF.R.S32.HI R6, RZ, 0x1f, R5 ;  /* 0x0000001fff067819 */ /* 0x000fe40000011405 */
[----:B------:R0:W5:Y:S02]  /*0280*/  LDG.E.U16.CONSTANT R9, desc[UR10][R14.64] ;  /* 0x0000000a0e097981 */ /* 0x000164000c1e9500 */
[----:B------:R-:W-:-:S04]  /*0290*/  LEA.HI R6, R6, R5, RZ, 0x3 ;  /* 0x0000000506067211 */ /* 0x000fc800078f18ff */
[----:B------:R-:W-:-:S05]  /*02a0*/  LEA.HI.SX32 R5, R6, R7, 0x1d ;  /* 0x0000000706057211 */ /* 0x000fca00078feaff */
[----:B---3--:R-:W-:Y:S02]  /*02b0*/  IMAD.WIDE R12, R5, 0x4, R12 ;  /* 0x00000004050c7825 */ /* 0x008fe400078e020c */
[----:B------:R0:W5:Y:S04]  /*02c0*/  LDG.E.U16.CONSTANT R5, desc[UR10][R16.64+0x2] ;  /* 0x0000020a10057981 */ /* 0x000168000c1e9500 */
[----:B------:R0:W5:Y:S01]  /*02d0*/  LDG.E.CONSTANT R11, desc[UR10][R12.64] ;  /* 0x0000000a0c0b7981 */ /* 0x000162000c1e9900 */
[----:B----4-:R-:W-:Y:S01]  /*02e0*/  UISETP.GT.AND UP0, UPT, UR5, UR12, UPT ;  /* 0x0000000c0500728c */ /* 0x010fe2000bf04270 */
[----:B------:R-:W-:-:S08]  /*02f0*/  UMOV UR4, URZ ;  /* 0x000000ff00047c82 */ /* 0x000fd00008000000 */
[----:B0-----:R-:W-:Y:S05]  /*0300*/  BRA.U !UP0, `(.L_x_3) ;  /* 0x0000000108207547 */ /* 0x001fea000b800000 */
[----:B------:R-:W0:Y:S02]  /*0310*/  LDCU UR4, c[0x0][0x3c4] ;  /* 0x00007880ff0477ac */ /* 0x000e240008000800 */
[----:B0-----:R-:W-:-:S04]  /*0320*/  UISETP.LT.AND UP0, UPT, UR5, UR4, UPT ;  /* 0x000000040500728c */ /* 0x001fc8000bf01270 */
[----:B------:R-:W-:-:S04]  /*0330*/  USEL UR4, UR5, UR4, UP0 ;  /* 0x0000000405047287 */ /* 0x000fc80008000000 */
[----:B------:R-:W-:-:S04]  /*0340*/  UIADD3 UR4, UPT, UPT, UR4, -UR12, URZ ;  /* 0x8000000c04047290 */ /* 0x000fc8000fffe0ff */
[----:B------:R-:W-:-:S04]  /*0350*/  USHF.R.S32.HI UR6, URZ, 0x1f, UR4 ;  /* 0x0000001fff067899 */ /* 0x000fc80008011404 */
[----:B------:R-:W-:-:S04]  /*0360*/  ULEA.HI UR6, UR6, UR4, URZ, 0x5 ;  /* 0x0000000406067291 */ /* 0x000fc8000f8f28ff */
[----:B------:R-:W-:-:S04]  /*0370*/  USHF.R.S32.HI UR6, URZ, 0x5, UR6 ;  /* 0x00000005ff067899 */ /* 0x000fc80008011406 */
[----:B------:R-:W-:-:S12]  /*0380*/  UIMAD UR4, UR6, 0x6, URZ ;  /* 0x00000006060478a4 */ /* 0x000fd8000f8e02ff */
.L_x_3:
[----:B------:R-:W0:Y:S01]  /*0390*/  LDCU UR6, c[0x0][0x3c4] ;  /* 0x00007880ff0677ac */ /* 0x000e220008000800 */
[----:B------:R-:W-:Y:S01]  /*03a0*/  HFMA2 R12, -RZ, RZ, 0, 0 ;  /* 0x00000000ff0c7431 */ /* 0x000fe200000001ff */
[----:B0-----:R-:W-:-:S09]  /*03b0*/  UISETP.GT.AND UP0, UPT, UR5, UR6, UPT ;  /* 0x000000060500728c */ /* 0x001fd2000bf04270 */
[----:B------:R-:W-:Y:S05]  /*03c0*/  BRA.U !UP0, `(.L_x_4) ;  /* 0x00000001081c7547 */ /* 0x000fea000b800000 */
[----:B------:R-:W0:Y:S02]  /*03d0*/  LDC R6, c[0x0][0x3c8] ;  /* 0x0000f200ff067b82 */ /* 0x000e240000000800 */
[----:B0-----:R-:W-:-:S04]  /*03e0*/  VIMNMX R6, PT, PT, R6, UR5, PT ;  /* 0x0000000506067c48 */ /* 0x001fc8000bfe0100 */
[----:B------:R-:W-:-:S04]  /*03f0*/  IADD3 R6, PT, PT, R6, -UR6, RZ ;  /* 0x8000000606067c10 */ /* 0x000fc8000fffe0ff */
[----:B------:R-:W-:-:S04]  /*0400*/  SHF.R.S32.HI R13, RZ, 0x1f, R6 ;  /* 0x0000001fff0d7819 */ /* 0x000fc80000011406 */
[----:B------:R-:W-:-:S04]  /*0410*/  LEA.HI R13, R13, R6, RZ, 0x5 ;  /* 0x000000060d0d7211 */ /* 0x000fc800078f28ff */
[----:B------:R-:W-:-:S05]  /*0420*/  SHF.R.S32.HI R13, RZ, 0x5, R13 ;  /* 0x00000005ff0d7819 */ /* 0x000fca000001140d */
[----:B------:R-:W-:-:S07]  /*0430*/  IMAD R12, R13, 0x5, RZ ;  /* 0x000000050d0c7824 */ /* 0x000fce00078e02ff */
.L_x_4:
[----:B------:R-:W0:Y:S01]  /*0440*/  LDCU UR6, c[0x0][0x3c8] ;  /* 0x00007900ff0677ac */ /* 0x000e220008000800 */
[----:B------:R-:W-:Y:S01]  /*0450*/  IMAD.MOV.U32 R13, RZ, RZ, RZ ;  /* 0x000000ffff0d7224 */ /* 0x000fe200078e00ff */
[----:B0-----:R-:W-:-:S09]  /*0460*/  UISETP.GT.AND UP0, UPT, UR5, UR6, UPT ;  /* 0x000000060500728c */ /* 0x001fd2000bf04270 */
[----:B------:R-:W-:Y:S05]  /*0470*/  BRA.U !UP0, `(.L_x_5) ;  /* 0x00000001081c7547 */ /* 0x000fea000b800000 */
[----:B------:R-:W0:Y:S02]  /*0480*/  LDC R6, c[0x0][0x3cc] ;  /* 0x0000f300ff067b82 */ /* 0x000e240000000800 */
[----:B0-----:R-:W-:-:S04]  /*0490*/  VIMNMX R6, PT, PT, R6, UR5, PT ;  /* 0x0000000506067c48 */ /* 0x001fc8000bfe0100 */
[----:B------:R-:W-:-:S04]  /*04a0*/  IADD3 R6, PT, PT, R6, -UR6, RZ ;  /* 0x8000000606067c10 */ /* 0x000fc8000fffe0ff */
[----:B------:R-:W-:-:S04]  /*04b0*/  SHF.R.S32.HI R13, RZ, 0x1f, R6 ;  /* 0x0000001fff0d7819 */ /* 0x000fc80000011406 */
[----:B------:R-:W-:-:S04]  /*04c0*/  LEA.HI R13, R13, R6, RZ, 0x5 ;  /* 0x000000060d0d7211 */ /* 0x000fc800078f28ff */
[----:B------:R-:W-:-:S04]  /*04d0*/  SHF.R.S32.HI R13, RZ, 0x5, R13 ;  /* 0x00000005ff0d7819 */ /* 0x000fc8000001140d */
[----:B------:R-:W-:-:S07]  /*04e0*/  SHF.L.U32 R13, R13, 0x2, RZ ;  /* 0x000000020d0d7819 */ /* 0x000fce00000006ff */
.L_x_5:
[----:B------:R-:W0:Y:S01]  /*04f0*/  LDCU UR6, c[0x0][0x3cc] ;  /* 0x00007980ff0677ac */ /* 0x000e220008000800 */
[----:B------:R-:W-:Y:S01]  /*0500*/  MOV R14, RZ ;  /* 0x000000ff000e7202 */ /* 0x000fe20000000f00 */
        /* <DEDUP_REMOVED lines=9> */
.L_x_6:
        /* <DEDUP_REMOVED lines=11> */
.L_x_7:
[----:B------:R-:W-:Y:S01]  /*0650*/  UISETP.LT.AND UP0, UPT, UR5, UR12, UPT ;  /* 0x0000000c0500728c */ /* 0x000fe2000bf01270 */
[----:B------:R-:W-:Y:S01]  /*0660*/  IMAD.SHL.U32 R6, R10, 0x4, RZ ;  /* 0x000000040a067824 */ /* 0x000fe200078e00ff */
[----:B------:R-:W0:Y:S01]  /*0670*/  LDCU.64 UR18, c[0x0][0x380] ;  /* 0x00007000ff1277ac */ /* 0x000e220008000a00 */
[----:B-----5:R-:W-:Y:S01]  /*0680*/  IADD3 R5, PT, PT, R5, UR5, RZ ;  /* 0x0000000505057c10 */ /* 0x020fe2000fffe0ff */
[----:B------:R-:W-:Y:S02]  /*0690*/  USEL UR6, UR5, UR12, UP0 ;  /* 0x0000000c05067287 */ /* 0x000fe40008000000 */
[----:B------:R-:W-:Y:S01]  /*06a0*/  LOP3.LUT R6, R6, 0x1c, RZ, 0xc0, !PT ;  /* 0x0000001c06067812 */ /* 0x000fe200078ec0ff */
[----:B------:R-:W-:Y:S02]  /*06b0*/  UISETP.NE.U32.AND UP0, UPT, UR16, URZ, UPT ;  /* 0x000000ff1000728c */ /* 0x000fe4000bf05070 */
[----:B------:R-:W-:Y:S01]  /*06c0*/  USHF.R.S32.HI UR7, URZ, 0x1f, UR6 ;  /* 0x0000001fff077899 */ /* 0x000fe20008011406 */
[----:B------:R-:W-:Y:S01]  /*06d0*/  SHF.R.U32.HI R11, RZ, R6, R11 ;  /* 0x00000006ff0b7219 */ /* 0x000fe2000001160b */
[----:B------:R-:W-:-:S02]  /*06e0*/  UISETP.NE.AND.EX UP0, UPT, UR17, URZ, UPT, UP0 ;  /* 0x000000ff1100728c */ /* 0x000fc4000bf05300 */
[----:B------:R-:W-:Y:S01]  /*06f0*/  ULEA.HI UR7, UR7, UR6, URZ, 0x5 ;  /* 0x0000000607077291 */ /* 0x000fe2000f8f28ff */
[----:B------:R-:W-:-:S03]  /*0700*/  LOP3.LUT R11, R11, 0xf, RZ, 0xc0, !PT ;  /* 0x0000000f0b0b7812 */ /* 0x000fc600078ec0ff */
[----:B------:R-:W-:Y:S02]  /*0710*/  USHF.R.S32.HI UR7, URZ, 0x5, UR7 ;  /* 0x00000005ff077899 */ /* 0x000fe40008011407 */
[----:B------:R-:W-:Y:S02]  /*0720*/  IMAD R16, R11, R11, R11 ;  /* 0x0000000b0b107224 */ /* 0x000fe400078e020b */
[----:B------:R-:W-:-:S03]  /*0730*/  ULEA UR4, UR7, UR4, 0x3 ;  /* 0x0000000407047291 */ /* 0x000fc6000f8e18ff */
[----:B------:R-:W-:-:S03]  /*0740*/  IADD3 R16, PT, PT, R11, 0x1, R16 ;  /* 0x000000010b107810 */ /* 0x000fc60007ffe010 */
[----:B------:R-:W-:Y:S01]  /*0750*/  IADD3 R12, PT, PT, R13, UR4, R12 ;  /* 0x000000040d0c7c10 */ /* 0x000fe2000fffe00c */
[----:B------:R-:W-:Y:S02]  /*0760*/  USEL UR4, UR5, URZ, !UP0 ;  /* 0x000000ff05047287 */ /* 0x000fe4000c000000 */
[----:B------:R-:W-:Y:S01]  /*0770*/  MOV R13, UR5 ;  /* 0x00000005000d7c02 */ /* 0x000fe20008000f00 */
[----:B------:R-:W1:Y:S01]  /*0780*/  I2F.F16 R16, R16 ;  /* 0x0000001000107306 */ /* 0x000e620000200c00 */
[----:B------:R-:W-:Y:S02]  /*0790*/  IADD3 R12, PT, PT, R15, R12, R14 ;  /* 0x0000000c0f0c7210 */ /* 0x000fe40007ffe00e */
[----:B------:R-:W-:Y:S02]  /*07a0*/  VIADDMNMX R14, R13, 0x80, R4, PT ;  /* 0x000000800d0e7846 */ /* 0x000fe40003800104 */
[----:B------:R-:W-:Y:S01]  /*07b0*/  VIMNMX R4, PT, PT, R4, UR12, PT ;  /* 0x0000000c04047c48 */ /* 0x000fe2000bfe0100 */
[----:B------:R-:W-:Y:S01]  /*07c0*/  IMAD R11, R12, R3, RZ ;  /* 0x000000030c0b7224 */ /* 0x000fe200078e02ff */
[----:B------:R-:W-:-:S02]  /*07d0*/  SHF.R.S32.HI R12, RZ, 0x1f, R0 ;  /* 0x0000001fff0c7819 */ /* 0x000fc40000011400 */
[----:B------:R-:W-:Y:S01]  /*07e0*/  R2UR UR6, R14 ;  /* 0x000000000e0672ca */ /* 0x000fe200000e0000 */
[----:B------:R-:W-:Y:S01]  /*07f0*/  BAR.SYNC.DEFER_BLOCKING 0x0 ;  /* 0x0000000000007b1d */ /* 0x000fe20000010000 */
[----:B------:R-:W-:-:S04]  /*0800*/  IADD3 R13, P0, PT, R0, R11, RZ ;  /* 0x0000000b000d7210 */ /* 0x000fc80007f1e0ff */
[----:B------:R-:W-:Y:S02]  /*0810*/  LEA.HI.X.SX32 R12, R11, R12, 0x1, P0 ;  /* 0x0000000c0b0c7211 */ /* 0x000fe400000f0eff */
[----:B------:R-:W-:Y:S01]  /*0820*/  ISETP.GT.AND P0, PT, R4, UR5, PT ;  /* 0x0000000504007c0c */ /* 0x000fe2000bf04270 */
[----:B-1----:R-:W-:Y:S01]  /*0830*/  HMUL2 R4, R16.H0_H0, R9.H0_H0 ;  /* 0x2000000910047232 */ /* 0x002fe20000000800 */
[C---:B------:R-:W-:Y:S02]  /*0840*/  SHF.L.U32 R18, R13.reuse, 0x2, RZ ;  /* 0x000000020d127819 */ /* 0x040fe400000006ff */
[----:B------:R-:W-:Y:S02]  /*0850*/  SHF.L.U64.HI R12, R13, 0x2, R12 ;  /* 0x000000020d0c7819 */ /* 0x000fe4000001020c */
[----:B0-----:R-:W-:-:S04]  /*0860*/  IADD3 R18, P1, PT, R18, UR18, RZ ;  /* 0x0000001212127c10 */ /* 0x001fc8000ff3e0ff */
[----:B------:R-:W-:Y:S02]  /*0870*/  IADD3.X R19, PT, PT, R12, UR19, RZ, P1, !PT ;  /* 0x000000130c137c10 */ /* 0x000fe40008ffe4ff */
[----:B------:R-:W-:Y:S02]  /*0880*/  MOV R12, R18 ;  /* 0x00000012000c7202 */ /* 0x000fe40000000f00 */
[----:B------:R-:W-:Y:S01]  /*0890*/  MOV R13, R19 ;  /* 0x00000013000d7202 */ /* 0x000fe20000000f00 */
[----:B------:R-:W-:Y:S06]  /*08a0*/  @!P0 BRA `(.L_x_8) ;  /* 0x0000001800548947 */ /* 0x000fec0003800000 */
[----:B------:R-:W-:-:S04]  /*08b0*/  UISETP.LT.AND UP1, UPT, UR6, UR12, UPT ;  /* 0x0000000c0600728c */ /* 0x000fc8000bf21270 */
[----:B------:R-:W-:Y:S01]  /*08c0*/  USEL UR13, UR6, UR12, UP1 ;  /* 0x0000000c060d7287 */ /* 0x000fe20008800000 */
[----:B------:R-:W-:Y:S11]  /*08d0*/  BRA.U !UP0, `(.L_x_9) ;  /* 0x0000000508e07547 */ /* 0x000ff6000b800000 */
[----:B------:R-:W-:-:S05]  /*08e0*/  UMOV UR4, URZ ;  /* 0x000000ff00047c82 */ /* 0x000fca0008000000 */
.L_x_12:
[----:B0-----:R-:W0:Y:S01]  /*08f0*/  S2UR UR8, SR_CgaCtaId ;  /* 0x00000000000879c3 */ /* 0x001e220000008800 */
[----:B------:R-:W-:Y:S01]  /*0900*/  ISETP.NE.AND P0, PT, R5, UR5, PT ;  /* 0x0000000505007c0c */ /* 0x000fe2000bf05270 */
[----:B------:R-:W-:-:S06]  /*0910*/  UMOV UR7, 0x400 ;  /* 0x0000040000077882 */ /* 0x000fcc0000000000 */
[----:B------:R-:W1:Y:S01]  /*0920*/  LDC.64 R14, c[0x0][0x3b8] ;  /* 0x0000ee00ff0e7b82 */ /* 0x000e620000000a00 */
[----:B0-----:R-:W-:-:S04]  /*0930*/  ULEA UR7, UR8, UR7, 0x18 ;  /* 0x0000000708077291 */ /* 0x001fc8000f8ec0ff */
[----:B------:R-:W-:Y:S02]  /*0940*/  ULEA UR7, UR4, UR7, 0x1 ;  /* 0x0000000704077291 */ /* 0x000fe4000f8e08ff */
[----:B------:R-:W-:Y:S02]  /*0950*/  UIADD3 UR4, UPT, UPT, UR4, 0x20, URZ ;  /* 0x0000002004047890 */ /* 0x000fe4000fffe0ff */
[----:B------:R-:W-:Y:S01]  /*0960*/  UIADD3 UR12, UPT, UPT, UR7, 0x8, URZ ;  /* 0x00000008070c7890 */ /* 0x000fe2000fffe0ff */
[----:B------:R-:W-:Y:S11]  /*0970*/  @P0 BRA `(.L_x_10) ;  /* 0x0000000000640947 */ /* 0x000ff60003800000 */
[----:B------:R-:W0:Y:S01]  /*0980*/  LDC R3, c[0x0][0x3ac] ;  /* 0x0000eb00ff037b82 */ /* 0x000e220000000800 */
[----:B------:R-:W2:Y:S07]  /*0990*/  LDCU.64 UR8, c[0x0][0x3a0] ;  /* 0x00007400ff0877ac */ /* 0x000eae0008000a00 */
[----:B------:R-:W3:Y:S01]  /*09a0*/  LDC.64 R4, c[0x0][0x390] ;  /* 0x0000e400ff047b82 */ /* 0x000ee20000000a00 */
[----:B0-----:R-:W-:-:S05]  /*09b0*/  IMAD R3, R2, R3, R3 ;  /* 0x0000000302037224 */ /* 0x001fca00078e0203 */
[----:B------:R-:W-:-:S04]  /*09c0*/  SHF.R.S32.HI R16, RZ, 0x1f, R3 ;  /* 0x0000001fff107819 */ /* 0x000fc80000011403 */
[----:B------:R-:W-:-:S04]  /*09d0*/  LEA.HI R16, R16, R3, RZ, 0x3 ;  /* 0x0000000310107211 */ /* 0x000fc800078f18ff */
[----:B------:R-:W-:Y:S02]  /*09e0*/  LEA.HI.SX32 R3, R16, R7, 0x1d ;  /* 0x0000000710037211 */ /* 0x000fe400078feaff */
[----:B------:R-:W0:Y:S03]  /*09f0*/  LDC.64 R16, c[0x0][0x398] ;  /* 0x0000e600ff107b82 */ /* 0x000e260000000a00 */
[----:B---3--:R-:W-:-:S06]  /*0a00*/  IMAD.WIDE R4, R3, 0x4, R4 ;  /* 0x0000000403047825 */ /* 0x008fcc00078e0204 */
[----:B------:R-:W3:Y:S01]  /*0a10*/  LDG.E.CONSTANT R5, desc[UR10][R4.64] ;  /* 0x0000000a04057981 */ /* 0x000ee2000c1e9900 */
[----:B------:R-:W-:-:S04]  /*0a20*/  USHF.L.U32 UR7, UR5, 0x1, URZ ;  /* 0x0000000105077899 */ /* 0x000fc800080006ff */
[----:B--2---:R-:W-:-:S06]  /*0a30*/  UIMAD.WIDE.U32 UR8, UR7, 0x2, UR8 ;  /* 0x00000002070878a5 */ /* 0x004fcc000f8e0008 */
[----:B------:R-:W-:Y:S02]  /*0a40*/  MOV R18, UR8 ;  /* 0x0000000800127c02 */ /* 0x000fe40008000f00 */
[----:B------:R-:W-:Y:S01]  /*0a50*/  MOV R19, UR9 ;  /* 0x0000000900137c02 */ /* 0x000fe20008000f00 */
[----:B0-----:R-:W-:-:S04]  /*0a60*/  IMAD.WIDE R16, R2, 0x2, R16 ;  /* 0x0000000202107825 */ /* 0x001fc800078e0210 */
[----:B------:R-:W2:Y:S04]  /*0a70*/  LDG.E.U16.CONSTANT R18, desc[UR10][R18.64+0x2] ;  /* 0x0000020a12127981 */ /* 0x000ea8000c1e9500 */
[----:B------:R-:W4:Y:S01]  /*0a80*/  LDG.E.U16.CONSTANT R16, desc[UR10][R16.64+0x2] ;  /* 0x0000020a10107981 */ /* 0x000f22000c1e9500 */
[----:B------:R-:W-:Y:S01]  /*0a90*/  VIADD R2, R2, 0x1 ;  /* 0x0000000102027836 */ /* 0x000fe20000000000 */
[----:B---3--:R-:W-:-:S04]  /*0aa0*/  SHF.R.U32.HI R3, RZ, R6, R5 ;  /* 0x00000006ff037219 */ /* 0x008fc80000011605 */
[----:B------:R-:W-:-:S05]  /*0ab0*/  LOP3.LUT R3, R3, 0xf, RZ, 0xc0, !PT ;  /* 0x0000000f03037812 */ /* 0x000fca00078ec0ff */
[----:B------:R-:W-:-:S05]  /*0ac0*/  IMAD R4, R3, R3, R3 ;  /* 0x0000000303047224 */ /* 0x000fca00078e0203 */
[----:B------:R-:W-:Y:S02]  /*0ad0*/  IADD3 R3, PT, PT, R3, 0x1, R4 ;  /* 0x0000000103037810 */ /* 0x000fe40007ffe004 */
[----:B--2---:R-:W-:-:S04]  /*0ae0*/  IADD3 R5, PT, PT, R18, UR5, RZ ;  /* 0x0000000512057c10 */ /* 0x004fc8000fffe0ff */
[----:B------:R-:W4:Y:S02]  /*0af0*/  I2F.F16 R3, R3 ;  /* 0x0000000300037306 */ /* 0x000f240000200c00 */
[----:B----4-:R-:W-:-:S07]  /*0b00*/  HMUL2 R4, R3.H0_H0, R16.H0_H0 ;  /* 0x2000001003047232 */ /* 0x010fce0000000800 */
.L_x_10:
[----:B------:R-:W-:-:S05]  /*0b10*/  UMOV UR7, 0x8 ;  /* 0x0000000800077882 */ /* 0x000fca0000000000 */
.L_x_11:
[----:B0-----:R-:W0:Y:S01]  /*0b20*/  LDC R3, c[0x0][0x3ac] ;  /* 0x0000eb00ff037b82 */ /* 0x001e220000000800 */
[----:B------:R2:W3:Y:S04]  /*0b30*/  LDG.E.CONSTANT R22, desc[UR10][R12.64] ;  /* 0x0000000a0c167981 */ /* 0x0004e8000c1e9900 */
[----:B------:R-:W4:Y:S04]  /*0b40*/  LDS.U16 R9, [UR12+-0x8] ;  /* 0xfffff80cff097984 */ /* 0x000f280008000400 */
[----:B------:R-:W-:Y:S04]  /*0b50*/  LDS.U16 R18, [UR12+-0x6] ;  /* 0xfffffa0cff127984 */ /* 0x000fe80008000400 */
[----:B------:R-:W-:Y:S04]  /*0b60*/  LDS.U16 R24, [UR12] ;  /* 0x0000000cff187984 */ /* 0x000fe80008000400 */
[----:B------:R-:W5:Y:S04]  /*0b70*/  LDS.U16 R27, [UR12+0x6] ;  /* 0x0000060cff1b7984 */ /* 0x000f680008000400 */
[----:B------:R-:W-:Y:S01]  /*0b80*/  LDS.U16 R26, [UR12+0x4] ;  /* 0x0000040cff1a7984 */ /* 0x000fe20008000400 */
[----:B0-----:R-:W-:-:S05]  /*0b90*/  IMAD.WIDE R20, R3, 0x4, R12 ;  /* 0x0000000403147825 */ /* 0x001fca00078e020c */
[----:B------:R0:W3:Y:S01]  /*0ba0*/  LDG.E.CONSTANT R17, desc[UR10][R20.64] ;  /* 0x0000000a14117981 */ /* 0x0000e2000c1e9900 */
[----:B------:R-:W-:Y:S01]  /*0bb0*/  UIADD3 UR7, UPT, UPT, UR7, 0x10, URZ ;  /* 0x0000001007077890 */ /* 0x000fe2000fffe0ff */
[----:B--2---:R-:W-:-:S03]  /*0bc0*/  IMAD.WIDE R12, R3, 0x8, R12 ;  /* 0x00000008030c7825 */ /* 0x004fc600078e020c */
[----:B------:R-:W-:Y:S01]  /*0bd0*/  UISETP.NE.AND UP0, UPT, UR7, 0x48, UPT ;  /* 0x000000480700788c */ /* 0x000fe2000bf05270 */
[-CC-:B----4-:R-:W-:Y:S02]  /*0be0*/  IMAD R9, R9, R3.reuse, R0.reuse ;  /* 0x0000000309097224 */ /* 0x190fe400078e0200 */
[----:B-----5:R-:W-:Y:S01]  /*0bf0*/  IMAD R27, R27, R3, R0 ;  /* 0x000000031b1b7224 */ /* 0x020fe200078e0200 */
[C---:B---3--:R-:W-:Y:S02]  /*0c00*/  LOP3.LUT R16, R22.reuse, 0xff, RZ, 0xc0, !PT ;  /* 0x000000ff16107812 */ /* 0x048fe400078ec0ff */
[----:B------:R-:W-:Y:S02]  /*0c10*/  LEA.HI R11, R22, 0xffffff80, RZ, 0x8 ;  /* 0xffffff80160b7811 */ /* 0x000fe400078f40ff */
[--C-:B------:R-:W-:Y:S02]  /*0c20*/  SHF.R.U32.HI R23, RZ, 0x8, R22.reuse ;  /* 0x00000008ff177819 */ /* 0x100fe40000011616 */
[----:B------:R-:W-:-:S02]  /*0c30*/  SHF.R.U32.HI R22, RZ, 0x10, R22 ;  /* 0x00000010ff167819 */ /* 0x000fc40000011616 */
[----:B------:R-:W-:Y:S01]  /*0c40*/  IADD3 R19, PT, PT, R16, -0x80, RZ ;  /* 0xffffff8010137810 */ /* 0x000fe20007ffe0ff */
[----:B------:R-:W-:Y:S01]  /*0c50*/  I2F.F16 R11, R11 ;  /* 0x0000000b000b7306 */ /* 0x000fe20000200c00 */
[----:B------:R-:W2:Y:S01]  /*0c60*/  LDS.U16 R16, [UR12+-0x4] ;  /* 0xfffffc0cff107984 */ /* 0x000ea20008000400 */
[----:B------:R-:W-:Y:S02]  /*0c70*/  LOP3.LUT R22, R22, 0xff, RZ, 0xc0, !PT ;  /* 0x000000ff16167812 */ /* 0x000fe400078ec0ff */
[----:B------:R-:W-:Y:S02]  /*0c80*/  LOP3.LUT R23, R23, 0xff, RZ, 0xc0, !PT ;  /* 0x000000ff17177812 */ /* 0x000fe400078ec0ff */
[----:B------:R-:W-:Y:S02]  /*0c90*/  IADD3 R30, PT, PT, R22, -0x80, RZ ;  /* 0xffffff80161e7810 */ /* 0x000fe40007ffe0ff */
[----:B------:R-:W3:Y:S01]  /*0ca0*/  LDS.U16 R22, [UR12+0x2] ;  /* 0x0000020cff167984 */ /* 0x000ee20008000400 */
[----:B0-----:R-:W-:Y:S01]  /*0cb0*/  IADD3 R20, PT, PT, R23, -0x80, RZ ;  /* 0xffffff8017147810 */ /* 0x001fe20007ffe0ff */
[----:B------:R-:W-:Y:S02]  /*0cc0*/  I2F.F16 R19, R19 ;  /* 0x0000001300137306 */ /* 0x000fe40000200c00 */
[----:B------:R-:W0:Y:S01]  /*0cd0*/  LDS.U16 R23, [UR12+-0x2] ;  /* 0xfffffe0cff177984 */ /* 0x000e220008000400 */
[----:B------:R-:W-:-:S05]  /*0ce0*/  UIADD3 UR12, UPT, UPT, UR12, 0x10, URZ ;  /* 0x000000100c0c7890 */ /* 0x000fca000fffe0ff */
[----:B------:R-:W4:Y:S01]  /*0cf0*/  I2F.F16 R20, R20 ;  /* 0x0000001400147306 */ /* 0x000f220000200c00 */
[--C-:B------:R-:W-:Y:S02]  /*0d00*/  SHF.R.U32.HI R28, RZ, 0x8, R17.reuse ;  /* 0x00000008ff1c7819 */ /* 0x100fe40000011611 */
[C---:B------:R-:W-:Y:S02]  /*0d10*/  LEA.HI R25, R17.reuse, 0xffffff80, RZ, 0x8 ;  /* 0xffffff8011197811 */ /* 0x040fe400078f40ff */
[----:B------:R-:W-:Y:S02]  /*0d20*/  LOP3.LUT R21, R17, 0xff, RZ, 0xc0, !PT ;  /* 0x000000ff11157812 */ /* 0x000fe400078ec0ff */
[----:B------:R-:W-:Y:S01]  /*0d30*/  LOP3.LUT R29, R28, 0xff, RZ, 0xc0, !PT ;  /* 0x000000ff1c1d7812 */ /* 0x000fe200078ec0ff */
[----:B------:R-:W5:Y:S01]  /*0d40*/  I2F.F16 R30, R30 ;  /* 0x0000001e001e7306 */ /* 0x000f620000200c00 */
[----:B------:R-:W-:Y:S02]  /*0d50*/  SHF.R.U32.HI R17, RZ, 0x10, R17 ;  /* 0x00000010ff117819 */ /* 0x000fe40000011611 */
[----:B------:R-:W-:-:S02]  /*0d60*/  IADD3 R29, PT, PT, R29, -0x80, RZ ;  /* 0xffffff801d1d7810 */ /* 0x000fc40007ffe0ff */
[----:B------:R-:W-:Y:S02]  /*0d70*/  LOP3.LUT R17, R17, 0xff, RZ, 0xc0, !PT ;  /* 0x000000ff11117812 */ /* 0x000fe400078ec0ff */
[----:B------:R-:W-:Y:S01]  /*0d80*/  IADD3 R21, PT, PT, R21, -0x80, RZ ;  /* 0xffffff8015157810 */ /* 0x000fe20007ffe0ff */
[----:B------:R-:W-:Y:S01]  /*0d90*/  I2F.F16 R25, R25 ;  /* 0x0000001900197306 */ /* 0x000fe20000200c00 */
[----:B------:R-:W-:Y:S02]  /*0da0*/  IADD3 R31, PT, PT, R17, -0x80, RZ ;  /* 0xffffff80111f7810 */ /* 0x000fe40007ffe0ff */
[----:B----4-:R-:W-:Y:S01]  /*0db0*/  PRMT R33, R19, 0x5410, R20 ;  /* 0x0000541013217816 */ /* 0x010fe20000000014 */
[----:B------:R-:W-:Y:S01]  /*0dc0*/  IMAD R19, R18, R3, R0 ;  /* 0x0000000312137224 */ /* 0x000fe200078e0200 */
[----:B-----5:R-:W-:-:S03]  /*0dd0*/  PRMT R35, R30, 0x5410, R11 ;  /* 0x000054101e237816 */ /* 0x020fc6000000000b */
[----:B------:R2:W-:Y:S01]  /*0de0*/  I2F.F16 R28, R21 ;  /* 0x00000015001c7306 */ /* 0x0005e20000200c00 */
[----:B------:R-:W-:Y:S02]  /*0df0*/  HFMA2 R11, R33, R4, -RZ ;  /* 0x00000004210b7231 */ /* 0x000fe400001000ff */
[----:B-1----:R-:W-:-:S03]  /*0e00*/  IMAD.WIDE R18, R19, 0x2, R14 ;  /* 0x0000000213127825 */ /* 0x002fc600078e020e */
[C---:B------:R-:W-:Y:S02]  /*0e10*/  PRMT R32, R11.reuse, 0x7610, R32 ;  /* 0x000076100b207816 */ /* 0x040fe40000000020 */
[----:B------:R-:W1:Y:S01]  /*0e20*/  I2F.F16 R29, R29 ;  /* 0x0000001d001d7306 */ /* 0x000e620000200c00 */
[----:B--2---:R-:W-:Y:S01]  /*0e30*/  IMAD R21, R16, R3, R0 ;  /* 0x0000000310157224 */ /* 0x004fe200078e0200 */
[----:B------:R-:W-:Y:S01]  /*0e40*/  PRMT R33, R11, 0x7632, R33 ;  /* 0x000076320b217816 */ /* 0x000fe20000000021 */
[----:B------:R-:W-:-:S04]  /*0e50*/  IMAD.WIDE R16, R9, 0x2, R14 ;  /* 0x0000000209107825 */ /* 0x000fc800078e020e */
[----:B------:R-:W-:Y:S02]  /*0e60*/  HMUL2 R9, R35, R4 ;  /* 0x0000000423097232 */ /* 0x000fe40000000000 */
[----:B------:R-:W-:Y:S01]  /*0e70*/  IMAD.WIDE R20, R21, 0x2, R14 ;  /* 0x0000000215147825 */ /* 0x000fe200078e020e */
[----:B------:R-:W2:Y:S01]  /*0e80*/  I2F.F16 R30, R31 ;  /* 0x0000001f001e7306 */ /* 0x000ea20000200c00 */
[----:B------:R1:W-:Y:S02]  /*0e90*/  STG.E.U16 desc[UR10][R16.64], R32 ;  /* 0x0000002010007986 */ /* 0x0003e4000c10150a */
[-CC-:B---3--:R-:W-:Y:S02]  /*0ea0*/  IMAD R11, R22, R3.reuse, R0.reuse ;  /* 0x00000003160b7224 */ /* 0x188fe400078e0200 */
[----:B------:R3:W-:Y:S01]  /*0eb0*/  STG.E.U16 desc[UR10][R18.64], R33 ;  /* 0x0000002112007986 */ /* 0x0007e2000c10150a */
[----:B0-----:R-:W-:-:S03]  /*0ec0*/  IMAD R23, R23, R3, R0 ;  /* 0x0000000317177224 */ /* 0x001fc600078e0200 */
[----:B------:R2:W-:Y:S01]  /*0ed0*/  STG.E.U16 desc[UR10][R20.64], R9 ;  /* 0x0000000914007986 */ /* 0x0005e2000c10150a */
[----:B------:R-:W-:Y:S01]  /*0ee0*/  IMAD.WIDE R22, R23, 0x2, R14 ;  /* 0x0000000217167825 */ /* 0x000fe200078e020e */
[----:B-1----:R-:W-:-:S03]  /*0ef0*/  PRMT R17, R28, 0x5410, R29 ;  /* 0x000054101c117816 */ /* 0x002fc6000000001d */
[----:B------:R-:W-:Y:S02]  /*0f00*/  IMAD R29, R26, R3, R0 ;  /* 0x000000031a1d7224 */ /* 0x000fe400078e0200 */
[----:B---3--:R-:W-:-:S04]  /*0f10*/  IMAD.WIDE R18, R11, 0x2, R14 ;  /* 0x000000020b127825 */ /* 0x008fc800078e020e */
[----:B------:R-:W-:Y:S01]  /*0f20*/  HFMA2 R11, R17, R4, -RZ ;  /* 0x00000004110b7231 */ /* 0x000fe200001000ff */
[----:B--2---:R-:W-:Y:S01]  /*0f30*/  PRMT R21, R30, 0x5410, R25 ;  /* 0x000054101e157816 */ /* 0x004fe20000000019 */
[----:B------:R-:W-:Y:S01]  /*0f40*/  IMAD R25, R24, R3, R0 ;  /* 0x0000000318197224 */ /* 0x000fe200078e0200 */
[----:B------:R-:W-:Y:S01]  /*0f50*/  PRMT R9, R9, 0x7632, R9 ;  /* 0x0000763209097816 */ /* 0x000fe20000000009 */
[----:B------:R-:W-:-:S04]  /*0f60*/  IMAD.WIDE R16, R29, 0x2, R14 ;  /* 0x000000021d107825 */ /* 0x000fc800078e020e */
[----:B------:R-:W-:Y:S02]  /*0f70*/  HMUL2 R26, R21, R4 ;  /* 0x00000004151a7232 */ /* 0x000fe40000000000 */
[----:B------:R-:W-:Y:S01]  /*0f80*/  IMAD.WIDE R24, R25, 0x2, R14 ;  /* 0x0000000219187825 */ /* 0x000fe200078e020e */
[----:B------:R0:W-:Y:S02]  /*0f90*/  STG.E.U16 desc[UR10][R22.64], R9 ;  /* 0x0000000916007986 */ /* 0x0001e4000c10150a */
[----:B------:R-:W-:Y:S01]  /*0fa0*/  PRMT R28, R26, 0x7632, R28 ;  /* 0x000076321a1c7816 */ /* 0x000fe2000000001c */
[----:B------:R-:W-:Y:S01]  /*0fb0*/  IMAD.WIDE R20, R27, 0x2, R14 ;  /* 0x000000021b147825 */ /* 0x000fe200078e020e */
[----:B------:R-:W-:Y:S01]  /*0fc0*/  PRMT R27, R11, 0x7632, R27 ;  /* 0x000076320b1b7816 */ /* 0x000fe2000000001b */
[----:B------:R0:W-:Y:S04]  /*0fd0*/  STG.E.U16 desc[UR10][R24.64], R11 ;  /* 0x0000000b18007986 */ /* 0x0001e8000c10150a */
[----:B------:R0:W-:Y:S04]  /*0fe0*/  STG.E.U16 desc[UR10][R18.64], R27 ;  /* 0x0000001b12007986 */ /* 0x0001e8000c10150a */
[----:B------:R0:W-:Y:S04]  /*0ff0*/  STG.E.U16 desc[UR10][R16.64], R26 ;  /* 0x0000001a10007986 */ /* 0x0001e8000c10150a */
[----:B------:R0:W-:Y:S01]  /*1000*/  STG.E.U16 desc[UR10][R20.64], R28 ;  /* 0x0000001c14007986 */ /* 0x0001e2000c10150a */
[----:B------:R-:W-:Y:S05]  /*1010*/  BRA.U UP0, `(.L_x_11) ;  /* 0xfffffff900c07547 */ /* 0x000fea000b83ffff */
[----:B------:R-:W-:-:S04]  /*1020*/  UIADD3 UR5, UPT, UPT, UR5, 0x20, URZ ;  /* 0x0000002005057890 */ /* 0x000fc8000fffe0ff */
[----:B------:R-:W-:-:S09]  /*1030*/  UISETP.GE.AND UP0, UPT, UR5, UR13, UPT ;  /* 0x0000000d0500728c */ /* 0x000fd2000bf06270 */
[----:B------:R-:W-:Y:S05]  /*1040*/  BRA.U !UP0, `(.L_x_12) ;  /* 0xfffffff908287547 */ /* 0x000fea000b83ffff */
[----:B------:R-:W-:Y:S05]  /*1050*/  BRA `(.L_x_8) ;  /* 0x0000001000687947 */ /* 0x000fea0003800000 */
.L_x_9:
[----:B------:R-:W-:Y:S01]  /*1060*/  IMAD R3, R3, UR14, RZ ;  /* 0x0000000e03037c24 */ /* 0x000fe2000f8e02ff */
[----:B------:R-:W-:-:S03]  /*1070*/  UIMAD.WIDE.U32 UR8, UR14, 0x200, UR8 ;  /* 0x000002000e0878a5 */ /* 0x000fc6000f8e0008 */
[----:B------:R-:W-:Y:S01]  /*1080*/  IMAD R3, R3, 0x80, R10 ;  /* 0x0000008003037824 */ /* 0x000fe200078e020a */
[----:B------:R-:W-:-:S04]  /*1090*/  UIADD3 UR4, UP0, UPT, UR8, 0x2, URZ ;  /* 0x0000000208047890 */ /* 0x000fc8000ff1e0ff */
[----:B------:R-:W-:Y:S01]  /*10a0*/  LEA R12, R8, R3, 0x7 ;  /* 0x00000003080c7211 */ /* 0x000fe200078e38ff */
[----:B------:R-:W-:-:S12]  /*10b0*/  UIADD3.X UR8, UPT, UPT, URZ, UR9, URZ, UP0, !UPT ;  /* 0x00000009ff087290 */ /* 0x000fd800087fe4ff */
.L_x_14:
[----:B0-----:R-:W0:Y:S01]  /*10c0*/  LDC R3, c[0x0][0x3ac] ;  /* 0x0000eb00ff037b82 */ /* 0x001e220000000800 */
[----:B------:R-:W-:Y:S02]  /*10d0*/  MOV R16, R18 ;  /* 0x0000001200107202 */ /* 0x000fe40000000f00 */
[----:B------:R-:W-:-:S05]  /*10e0*/  MOV R17, R19 ;  /* 0x0000001300117202 */ /* 0x000fca0000000f00 */
[----:B------:R-:W2:Y:S01]  /*10f0*/  LDG.E.CONSTANT R9, desc[UR10][R16.64] ;  /* 0x0000000a10097981 */ /* 0x000ea2000c1e9900 */
[----:B0-----:R-:W-:-:S05]  /*1100*/  IMAD.WIDE R34, R3, 0x4, R16 ;  /* 0x0000000403227825 */ /* 0x001fca00078e0210 */
[----:B------:R0:W5:Y:S01]  /*1110*/  LDG.E.CONSTANT R29, desc[UR10][R34.64] ;  /* 0x0000000a221d7981 */ /* 0x000162000c1e9900 */
[----:B------:R-:W-:-:S05]  /*1120*/  IMAD.WIDE R32, R3, 0x4, R34 ;  /* 0x0000000403207825 */ /* 0x000fca00078e0222 */
[----:B------:R-:W5:Y:S01]  /*1130*/  LDG.E.CONSTANT R11, desc[UR10][R32.64] ;  /* 0x0000000a200b7981 */ /* 0x000f62000c1e9900 */
[----:B------:R-:W-:Y:S01]  /*1140*/  IMAD.WIDE R30, R3, 0x4, R32 ;  /* 0x00000004031e7825 */ /* 0x000fe200078e0220 */
[----:B------:R-:W-:-:S04]  /*1150*/  ISETP.NE.AND P0, PT, R5, UR5, PT ;  /* 0x0000000505007c0c */ /* 0x000fc8000bf05270 */
[----:B------:R1:W5:Y:S01]  /*1160*/  LDG.E.CONSTANT R13, desc[UR10][R30.64] ;  /* 0x0000000a1e0d7981 */ /* 0x000362000c1e9900 */
[----:B------:R-:W-:-:S05]  /*1170*/  IMAD.WIDE R26, R3, 0x4, R30 ;  /* 0x00000004031a7825 */ /* 0x000fca00078e021e */
[----:B------:R3:W5:Y:S01]  /*1180*/  LDG.E.CONSTANT R14, desc[UR10][R26.64] ;  /* 0x0000000a1a0e7981 */ /* 0x000762000c1e9900 */
[----:B------:R-:W-:-:S05]  /*1190*/  IMAD.WIDE R22, R3, 0x4, R26 ;  /* 0x0000000403167825 */ /* 0x000fca00078e021a */
[----:B------:R3:W5:Y:S01]  /*11a0*/  LDG.E.CONSTANT R15, desc[UR10][R22.64] ;  /* 0x0000000a160f7981 */ /* 0x000762000c1e9900 */
[----:B------:R-:W-:-:S05]  /*11b0*/  IMAD.WIDE R20, R3, 0x4, R22 ;  /* 0x0000000403147825 */ /* 0x000fca00078e0216 */
[----:B------:R3:W5:Y:S01]  /*11c0*/  LDG.E.CONSTANT R24, desc[UR10][R20.64] ;  /* 0x0000000a14187981 */ /* 0x000762000c1e9900 */
[----:B------:R-:W-:-:S05]  /*11d0*/  IMAD.WIDE R18, R3, 0x4, R20 ;  /* 0x0000000403127825 */ /* 0x000fca00078e0214 */
[----:B------:R3:W5:Y:S01]  /*11e0*/  LDG.E.CONSTANT R25, desc[UR10][R18.64] ;  /* 0x0000000a12197981 */ /* 0x000762000c1e9900 */
[C---:B--2---:R-:W-:Y:S02]  /*11f0*/  LEA.HI R28, R9.reuse, 0xffffff80, RZ, 0x8 ;  /* 0xffffff80091c7811 */ /* 0x044fe400078f40ff */
[----:B------:R-:W-:Y:S02]  /*1200*/  LOP3.LUT R36, R9, 0xff, RZ, 0xc0, !PT ;  /* 0x000000ff09247812 */ /* 0x000fe400078ec0ff */
[--C-:B0-----:R-:W-:Y:S02]  /*1210*/  SHF.R.U32.HI R34, RZ, 0x8, R9.reuse ;  /* 0x00000008ff227819 */ /* 0x101fe40000011609 */
[----:B------:R-:W-:Y:S02]  /*1220*/  SHF.R.U32.HI R9, RZ, 0x10, R9 ;  /* 0x00000010ff097819 */ /* 0x000fe40000011609 */
[----:B------:R-:W-:Y:S02]  /*1230*/  LOP3.LUT R34, R34, 0xff, RZ, 0xc0, !PT ;  /* 0x000000ff22227812 */ /* 0x000fe400078ec0ff */
[----:B------:R-:W-:-:S02]  /*1240*/  LOP3.LUT R9, R9, 0xff, RZ, 0xc0, !PT ;  /* 0x000000ff09097812 */ /* 0x000fc400078ec0ff */
[----:B-1----:R-:W-:Y:S02]  /*1250*/  IADD3 R30, PT, PT, R34, -0x80, RZ ;  /* 0xffffff80221e7810 */ /* 0x002fe40007ffe0ff */
[----:B------:R-:W-:Y:S02]  /*1260*/  IADD3 R9, PT, PT, R9, -0x80, RZ ;  /* 0xffffff8009097810 */ /* 0x000fe40007ffe0ff */
[----:B------:R-:W-:Y:S01]  /*1270*/  IADD3 R36, PT, PT, R36, -0x80, RZ ;  /* 0xffffff8024247810 */ /* 0x000fe20007ffe0ff */
[----:B------:R-:W0:Y:S08]  /*1280*/  I2F.F16 R28, R28 ;  /* 0x0000001c001c7306 */ /* 0x000e300000200c00 */
[----:B------:R3:W1:Y:S08]  /*1290*/  I2F.F16 R31, R36 ;  /* 0x00000024001f7306 */ /* 0x0006700000200c00 */
[----:B------:R-:W2:Y:S08]  /*12a0*/  I2F.F16 R30, R30 ;  /* 0x0000001e001e7306 */ /* 0x000eb00000200c00 */
[----:B------:R-:W4:Y:S01]  /*12b0*/  I2F.F16 R9, R9 ;  /* 0x0000000900097306 */ /* 0x000f220000200c00 */
[----:B01-3--:R-:W-:Y:S05]  /*12c0*/  @P0 BRA `(.L_x_13) ;  /* 0x0000000000540947 */ /* 0x00bfea0003800000 */
[----:B------:R-:W0:Y:S01]  /*12d0*/  LDC.64 R26, c[0x0][0x390] ;  /* 0x0000e400ff1a7b82 */ /* 0x000e220000000a00 */
[----:B------:R-:W-:-:S05]  /*12e0*/  IMAD R4, R2, R3, R3 ;  /* 0x0000000302047224 */ /* 0x000fca00078e0203 */
[----:B------:R-:W-:-:S04]  /*12f0*/  SHF.R.S32.HI R5, RZ, 0x1f, R4 ;  /* 0x0000001fff057819 */ /* 0x000fc80000011404 */
[----:B------:R-:W-:-:S04]  /*1300*/  LEA.HI R4, R5, R4, RZ, 0x3 ;  /* 0x0000000405047211 */ /* 0x000fc800078f18ff */
[----:B------:R-:W-:-:S05]  /*1310*/  LEA.HI.SX32 R5, R4, R7, 0x1d ;  /* 0x0000000704057211 */ /* 0x000fca00078feaff */
[----:B0-----:R-:W-:Y:S02]  /*1320*/  IMAD.WIDE R26, R5, 0x4, R26 ;  /* 0x00000004051a7825 */ /* 0x001fe400078e021a */
[----:B------:R-:W0:Y:S04]  /*1330*/  LDC.64 R4, c[0x0][0x398] ;  /* 0x0000e600ff047b82 */ /* 0x000e280000000a00 */
[----:B------:R-:W3:Y:S01]  /*1340*/  LDG.E.CONSTANT R27, desc[UR10][R26.64] ;  /* 0x0000000a1a1b7981 */ /* 0x000ee2000c1e9900 */
[----:B------:R-:W-:Y:S01]  /*1350*/  MOV R20, UR4 ;  /* 0x0000000400147c02 */ /* 0x000fe20008000f00 */
[----:B------:R-:W-:-:S05]  /*1360*/  IMAD.U32 R21, RZ, RZ, UR8 ;  /* 0x00000008ff157e24 */ /* 0x000fca000f8e00ff */
[----:B------:R-:W2:Y:S01]  /*1370*/  LDG.E.U16.CONSTANT R20, desc[UR10][R20.64] ;  /* 0x0000000a14147981 */ /* 0x000ea2000c1e9500 */
[----:B0-----:R-:W-:-:S06]  /*1380*/  IMAD.WIDE R22, R2, 0x2, R4 ;  /* 0x0000000202167825 */ /* 0x001fcc00078e0204 */
[----:B------:R-:W4:Y:S01]  /*1390*/  LDG.E.U16.CONSTANT R22, desc[UR10][R22.64+0x2] ;  /* 0x0000020a16167981 */ /* 0x000f22000c1e9500 */
[----:B------:R-:W-:Y:S02]  /*13a0*/  IADD3 R2, PT, PT, R2, 0x1, RZ ;  /* 0x0000000102027810 */ /* 0x000fe40007ffe0ff */
[----:B---3--:R-:W-:-:S04]  /*13b0*/  SHF.R.U32.HI R4, RZ, R6, R27 ;  /* 0x00000006ff047219 */ /* 0x008fc8000001161b */
[----:B------:R-:W-:-:S05]  /*13c0*/  LOP3.LUT R4, R4, 0xf, RZ, 0xc0, !PT ;  /* 0x0000000f04047812 */ /* 0x000fca00078ec0ff */
[----:B------:R-:W-:-:S05]  /*13d0*/  IMAD R5, R4, R4, R4 ;  /* 0x0000000404057224 */ /* 0x000fca00078e0204 */
[----:B------:R-:W-:-:S04]  /*13e0*/  IADD3 R32, PT, PT, R4, 0x1, R5 ;  /* 0x0000000104207810 */ /* 0x000fc80007ffe005 */
[----:B------:R-:W4:Y:S01]  /*13f0*/  I2F.F16 R27, R32 ;  /* 0x00000020001b7306 */ /* 0x000f220000200c00 */
[----:B--2---:R-:W-:Y:S01]  /*1400*/  IADD3 R5, PT, PT, R20, UR5, RZ ;  /* 0x0000000514057c10 */ /* 0x004fe2000fffe0ff */
[----:B----4-:R-:W-:-:S07]  /*1410*/  HMUL2 R4, R27.H0_H0, R22.H0_H0 ;  /* 0x200000161b047232 */ /* 0x010fce0000000800 */
.L_x_13:
[----:B------:R-:W0:Y:S01]  /*1420*/  LDC.64 R20, c[0x0][0x3b8] ;  /* 0x0000ee00ff147b82 */ /* 0x000e220000000a00 */
[----:B--2---:R-:W-:Y:S01]  /*1430*/  PRMT R31, R31, 0x5410, R30 ;  /* 0x000054101f1f7816 */ /* 0x004fe2000000001e */
[----:B------:R-:W-:Y:S01]  /*1440*/  UIADD3 UR4, UP0, UPT, UR4, 0x80, URZ ;  /* 0x0000008004047890 */ /* 0x000fe2000ff1e0ff */
[--C-:B-----5:R-:W-:Y:S01]  /*1450*/  SHF.R.U32.HI R23, RZ, 0x8, R29.reuse ;  /* 0x00000008ff177819 */ /* 0x120fe2000001161d */
[----:B------:R-:W-:Y:S01]  /*1460*/  UIADD3 UR5, UPT, UPT, UR5, 0x20, URZ ;  /* 0x0000002005057890 */ /* 0x000fe2000fffe0ff */
[----:B------:R-:W-:Y:S01]  /*1470*/  LOP3.LUT R22, R29, 0xff, RZ, 0xc0, !PT ;  /* 0x000000ff1d167812 */ /* 0x000fe200078ec0ff */
[----:B------:R-:W-:Y:S01]  /*1480*/  HFMA2 R30, R31, R4, -RZ ;  /* 0x000000041f1e7231 */ /* 0x000fe200001000ff */
[----:B------:R-:W-:Y:S01]  /*1490*/  LOP3.LUT R23, R23, 0xff, RZ, 0xc0, !PT ;  /* 0x000000ff17177812 */ /* 0x000fe200078ec0ff */
[----:B------:R-:W-:Y:S01]  /*14a0*/  UIADD3.X UR8, UPT, UPT, URZ, UR8, URZ, UP0, !UPT ;  /* 0x00000008ff087290 */ /* 0x000fe200087fe4ff */
[----:B------:R-:W-:Y:S01]  /*14b0*/  SHF.R.U32.HI R33, RZ, 0x10, R29 ;  /* 0x00000010ff217819 */ /* 0x000fe2000001161d */
[----:B------:R-:W-:Y:S01]  /*14c0*/  UISETP.GE.AND UP0, UPT, UR5, UR13, UPT ;  /* 0x0000000d0500728c */ /* 0x000fe2000bf06270 */
[----:B------:R-:W-:Y:S01]  /*14d0*/  IADD3 R22, PT, PT, R22, -0x80, RZ ;  /* 0xffffff8016167810 */ /* 0x000fe20007ffe0ff */
[----:B------:R-:W-:Y:S01]  /*14e0*/  IMAD.WIDE R18, R3, 0x4, R18 ;  /* 0x0000000403127825 */ /* 0x000fe200078e0212 */
[----:B------:R-:W-:-:S02]  /*14f0*/  LEA.HI R26, R29, 0xffffff80, RZ, 0x8 ;  /* 0xffffff801d1a7811 */ /* 0x000fc400078f40ff */
[----:B------:R-:W-:Y:S01]  /*1500*/  IADD3 R29, PT, PT, R23, -0x80, RZ ;  /* 0xffffff80171d7810 */ /* 0x000fe20007ffe0ff */
[----:B------:R1:W-:Y:S01]  /*1510*/  I2F.F16 R32, R22 ;  /* 0x0000001600207306 */ /* 0x0003e20000200c00 */
[----:B------:R-:W-:Y:S02]  /*1520*/  LOP3.LUT R33, R33, 0xff, RZ, 0xc0, !PT ;  /* 0x000000ff21217812 */ /* 0x000fe400078ec0ff */
[----:B------:R-:W-:Y:S02]  /*1530*/  PRMT R23, R30, 0x7610, R23 ;  /* 0x000076101e177816 */ /* 0x000fe40000000017 */
[----:B------:R-:W-:Y:S02]  /*1540*/  IADD3 R31, PT, PT, R33, -0x80, RZ ;  /* 0xffffff80211f7810 */ /* 0x000fe40007ffe0ff */
[----:B----4-:R-:W-:Y:S01]  /*1550*/  PRMT R33, R9, 0x5410, R28 ;  /* 0x0000541009217816 */ /* 0x010fe2000000001c */
[----:B0-----:R-:W-:Y:S01]  /*1560*/  IMAD.WIDE R20, R12, 0x2, R20 ;  /* 0x000000020c147825 */ /* 0x001fe200078e0214 */
[----:B-1----:R-:W-:Y:S01]  /*1570*/  LOP3.LUT R22, R11, 0xff, RZ, 0xc0, !PT ;  /* 0x000000ff0b167812 */ /* 0x002fe200078ec0ff */
[----:B------:R-:W-:Y:S01]  /*1580*/  I2F.F16 R29, R29 ;  /* 0x0000001d001d7306 */ /* 0x000fe20000200c00 */
[----:B------:R-:W-:Y:S01]  /*1590*/  SHF.R.U32.HI R9, RZ, 0x8, R11 ;  /* 0x00000008ff097819 */ /* 0x000fe2000001160b */
[----:B------:R-:W-:Y:S01]  /*15a0*/  HMUL2 R33, R33, R4 ;  /* 0x0000000421217232 */ /* 0x000fe20000000000 */
[----:B------:R0:W-:Y:S01]  /*15b0*/  STG.E.U16 desc[UR10][R20.64], R23 ;  /* 0x0000001714007986 */ /* 0x0001e2000c10150a */
[----:B------:R-:W-:Y:S01]  /*15c0*/  IADD3 R34, PT, PT, R22, -0x80, RZ ;  /* 0xffffff8016227810 */ /* 0x000fe20007ffe0ff */
[----:B------:R-:W-:Y:S01]  /*15d0*/  IMAD R12, R3, 0x20, R12 ;  /* 0x00000020030c7824 */ /* 0x000fe200078e020c */
[----:B------:R-:W-:-:S02]  /*15e0*/  LOP3.LUT R28, R9, 0xff, RZ, 0xc0, !PT ;  /* 0x000000ff091c7812 */ /* 0x000fc400078ec0ff */
[----:B------:R-:W-:Y:S01]  /*15f0*/  LEA.HI R27, R11, 0xffffff80, RZ, 0x8 ;  /* 0xffffff800b1b7811 */ /* 0x000fe200078f40ff */
[----:B------:R-:W-:Y:S01]  /*1600*/  I2F.F16 R26, R26 ;  /* 0x0000001a001a7306 */ /* 0x000fe20000200c00 */
[----:B------:R-:W-:Y:S02]  /*1610*/  SHF.R.U32.HI R35, RZ, 0x10, R11 ;  /* 0x00000010ff237819 */ /* 0x000fe4000001160b */
[----:B------:R-:W-:Y:S02]  /*1620*/  IADD3 R11, PT, PT, R28, -0x80, RZ ;  /* 0xffffff801c0b7810 */ /* 0x000fe40007ffe0ff */
[----:B------:R-:W-:Y:S01]  /*1630*/  LEA.HI R36, R13, 0xffffff80, RZ, 0x8 ;  /* 0xffffff800d247811 */ /* 0x000fe200078f40ff */
[----:B0-----:R-:W-:Y:S01]  /*1640*/  IMAD.WIDE R22, R3, 0x2, R20 ;  /* 0x0000000203167825 */ /* 0x001fe200078e0214 */
[----:B------:R-:W-:Y:S01]  /*1650*/  PRMT R21, R30, 0x7632, R21 ;  /* 0x000076321e157816 */ /* 0x000fe20000000015 */
[----:B------:R-:W0:Y:S01]  /*1660*/  I2F.F16 R31, R31 ;  /* 0x0000001f001f7306 */ /* 0x000e220000200c00 */
[----:B------:R-:W-:-:S02]  /*1670*/  LOP3.LUT R35, R35, 0xff, RZ, 0xc0, !PT ;  /* 0x000000ff23237812 */ /* 0x000fc400078ec0ff */
[----:B------:R-:W-:Y:S01]  /*1680*/  LEA.HI R37, R14, 0xffffff80, RZ, 0x8 ;  /* 0xffffff800e257811 */ /* 0x000fe200078f40ff */
[----:B------:R1:W-:Y:S02]  /*1690*/  STG.E.U16 desc[UR10][R22.64], R21 ;  /* 0x0000001516007986 */ /* 0x0003e4000c10150a */
[----:B------:R-:W-:Y:S02]  /*16a0*/  VIADD R35, R35, 0xffffff80 ;  /* 0xffffff8023237836 */ /* 0x000fe40000000000 */
[----:B------:R-:W-:Y:S01]  /*16b0*/  I2F.F16 R30, R34 ;  /* 0x00000022001e7306 */ /* 0x000fe20000200c00 */
[----:B0-----:R-:W-:Y:S01]  /*16c0*/  PRMT R31, R31, 0x5410, R26 ;  /* 0x000054101f1f7816 */ /* 0x001fe2000000001a */
[----:B-1----:R-:W-:Y:S01]  /*16d0*/  IMAD.WIDE R20, R3, 0x2, R22 ;  /* 0x0000000203147825 */ /* 0x002fe200078e0216 */
[----:B------:R-:W-:-:S05]  /*16e0*/  PRMT R23, R33, 0x7610, R23 ;  /* 0x0000761021177816 */ /* 0x000fca0000000017 */
[----:B------:R-:W0:Y:S01]  /*16f0*/  I2F.F16 R11, R11 ;  /* 0x0000000b000b7306 */ /* 0x000e220000200c00 */
[----:B------:R-:W-:Y:S02]  /*1700*/  LOP3.LUT R22, R13, 0xff, RZ, 0xc0, !PT ;  /* 0x000000ff0d167812 */ /* 0x000fe400078ec0ff */
[----:B------:R-:W-:Y:S01]  /*1710*/  SHF.R.U32.HI R26, RZ, 0x8, R13 ;  /* 0x00000008ff1a7819 */ /* 0x000fe2000001160d */
[----:B------:R1:W-:Y:S04]  /*1720*/  STG.E.U16 desc[UR10][R20.64], R23 ;  /* 0x0000001714007986 */ /* 0x0003e8000c10150a */
[----:B------:R2:W-:Y:S01]  /*1730*/  I2F.F16 R9, R36 ;  /* 0x0000002400097306 */ /* 0x0005e20000200c00 */
[----:B0-----:R-:W-:-:S07]  /*1740*/  PRMT R11, R30, 0x5410, R11 ;  /* 0x000054101e0b7816 */ /* 0x001fce000000000b */
[----:B------:R-:W-:Y:S01]  /*1750*/  I2F.F16 R27, R27 ;  /* 0x0000001b001b7306 */ /* 0x000fe20000200c00 */
[----:B-1----:R-:W-:Y:S01]  /*1760*/  PRMT R23, R32, 0x5410, R29 ;  /* 0x0000541020177816 */ /* 0x002fe2000000001d */
[----:B------:R-:W-:Y:S01]  /*1770*/  IMAD.WIDE R28, R3, 0x2, R20 ;  /* 0x00000002031c7825 */ /* 0x000fe200078e0214 */
[----:B------:R-:W-:Y:S02]  /*1780*/  PRMT R21, R33, 0x7632, R21 ;  /* 0x0000763221157816 */ /* 0x000fe40000000015 */
[----:B------:R-:W-:Y:S01]  /*1790*/  IADD3 R33, PT, PT, R22, -0x80, RZ ;  /* 0xffffff8016217810 */ /* 0x000fe20007ffe0ff */
[-C--:B------:R-:W-:Y:S01]  /*17a0*/  HFMA2 R34, R23, R4.reuse, -RZ ;  /* 0x0000000417227231 */ /* 0x080fe200001000ff */
[----:B--2---:R-:W-:Y:S01]  /*17b0*/  SHF.R.U32.HI R36, RZ, 0x10, R13 ;  /* 0x00000010ff247819 */ /* 0x004fe2000001160d */
[----:B------:R-:W-:Y:S01]  /*17c0*/  IMAD.WIDE R22, R3, 0x2, R28 ;  /* 0x0000000203167825 */ /* 0x000fe200078e021c */
[----:B------:R0:W-:Y:S03]  /*17d0*/  STG.E.U16 desc[UR10][R28.64], R21 ;  /* 0x000000151c007986 */ /* 0x0001e6000c10150a */
[----:B------:R-:W-:Y:S01]  /*17e0*/  HMUL2 R13, R31, R4 ;  /* 0x000000041f0d7232 */ /* 0x000fe20000000000 */
[----:B------:R1:W-:Y:S01]  /*17f0*/  I2F.F16 R32, R35 ;  /* 0x0000002300207306 */ /* 0x0003e20000200c00 */
[----:B------:R-:W-:-:S02]  /*1800*/  SHF.R.U32.HI R30, RZ, 0x10, R14 ;  /* 0x00000010ff1e7819 */ /* 0x000fc4000001160e */
[----:B------:R-:W-:Y:S02]  /*1810*/  LOP3.LUT R31, R14, 0xff, RZ, 0xc0, !PT ;  /* 0x000000ff0e1f7812 */ /* 0x000fe400078ec0ff */
[----:B------:R-:W-:Y:S02]  /*1820*/  LOP3.LUT R30, R30, 0xff, RZ, 0xc0, !PT ;  /* 0x000000ff1e1e7812 */ /* 0x000fe400078ec0ff */
[----:B------:R-:W-:Y:S01]  /*1830*/  IADD3 R31, PT, PT, R31, -0x80, RZ ;  /* 0xffffff801f1f7810 */ /* 0x000fe20007ffe0ff */
[----:B------:R-:W-:Y:S01]  /*1840*/  I2F.F16 R33, R33 ;  /* 0x0000002100217306 */ /* 0x000fe20000200c00 */
[----:B-1----:R-:W-:Y:S01]  /*1850*/  LOP3.LUT R35, R26, 0xff, RZ, 0xc0, !PT ;  /* 0x000000ff1a237812 */ /* 0x002fe200078ec0ff */
[----:B0-----:R-:W-:Y:S01]  /*1860*/  IMAD.WIDE R20, R3, 0x2, R22 ;  /* 0x0000000203147825 */ /* 0x001fe200078e0216 */
[----:B------:R-:W-:Y:S02]  /*1870*/  PRMT R29, R34, 0x7610, R29 ;  /* 0x00007610221d7816 */ /* 0x000fe4000000001d */
[----:B------:R-:W-:-:S03]  /*1880*/  LOP3.LUT R36, R36, 0xff, RZ, 0xc0, !PT ;  /* 0x000000ff24247812 */ /* 0x000fc600078ec0ff */
[----:B------:R0:W-:Y:S01]  /*1890*/  STG.E.U16 desc[UR10][R22.64], R29 ;  /* 0x0000001d16007986 */ /* 0x0001e2000c10150a */
[----:B------:R1:W-:Y:S01]  /*18a0*/  I2F.F16 R26, R37 ;  /* 0x00000025001a7306 */ /* 0x0003e20000200c00 */
[----:B------:R-:W-:-:S07]  /*18b0*/  IADD3 R36, PT, PT, R36, -0x80, RZ ;  /* 0xffffff8024247810 */ /* 0x000fce0007ffe0ff */
[----:B------:R-:W-:Y:S01]  /*18c0*/  I2F.F16 R36, R36 ;  /* 0x0000002400247306 */ /* 0x000fe20000200c00 */
[----:B-1----:R-:W-:Y:S02]  /*18d0*/  PRMT R37, R13, 0x7632, R37 ;  /* 0x000076320d257816 */ /* 0x002fe40000000025 */
[----:B0-----:R-:W-:Y:S01]  /*18e0*/  PRMT R23, R34, 0x7632, R23 ;  /* 0x0000763222177816 */ /* 0x001fe20000000017 */
[----:B------:R-:W-:Y:S01]  /*18f0*/  IMAD.WIDE R28, R3, 0x2, R20 ;  /* 0x00000002031c7825 */ /* 0x000fe200078e0214 */
[----:B------:R-:W-:Y:S02]  /*1900*/  IADD3 R34, PT, PT, R35, -0x80, RZ ;  /* 0xffffff8023227810 */ /* 0x000fe40007ffe0ff */
[----:B------:R-:W-:Y:S01]  /*1910*/  LEA.HI R35, R15, 0xffffff80, RZ, 0x8 ;  /* 0xffffff800f237811 */ /* 0x000fe200078f40ff */
[----:B------:R0:W-:Y:S03]  /*1920*/  STG.E.U16 desc[UR10][R20.64], R23 ;  /* 0x0000001714007986 */ /* 0x0001e6000c10150a */
[----:B------:R-:W1:Y:S01]  /*1930*/  I2F.F16 R34, R34 ;  /* 0x0000002200227306 */ /* 0x000e620000200c00 */
[----:B0-----:R-:W-:Y:S01]  /*1940*/  PRMT R21, R13, 0x7610, R21 ;  /* 0x000076100d157816 */ /* 0x001fe20000000015 */
[----:B------:R-:W-:Y:S01]  /*1950*/  IMAD.WIDE R22, R3, 0x2, R28 ;  /* 0x0000000203167825 */ /* 0x000fe200078e021c */
[----:B------:R-:W-:-:S03]  /*1960*/  SHF.R.U32.HI R13, RZ, 0x8, R14 ;  /* 0x00000008ff0d7819 */ /* 0x000fc6000001160e */
[----:B------:R0:W-:Y:S01]  /*1970*/  STG.E.U16 desc[UR10][R28.64], R21 ;  /* 0x000000151c007986 */ /* 0x0001e2000c10150a */
[----:B-1----:R-:W-:-:S03]  /*1980*/  PRMT R33, R33, 0x5410, R34 ;  /* 0x0000541021217816 */ /* 0x002fc60000000022 */
[----:B------:R1:W-:Y:S02]  /*1990*/  STG.E.U16 desc[UR10][R22.64], R37 ;  /* 0x0000002516007986 */ /* 0x0003e4000c10150a */
[----:B------:R-:W-:Y:S02]  /*19a0*/  HFMA2 R33, R33, R4, -RZ ;  /* 0x0000000421217231 */ /* 0x000fe400001000ff */
[----:B0-----:R-:W-:-:S04]  /*19b0*/  IMAD.WIDE R20, R3, 0x2, R22 ;  /* 0x0000000203147825 */ /* 0x001fc800078e0216 */
[----:B------:R-:W-:Y:S01]  /*19c0*/  HFMA2 R29, R11, R4, -RZ ;  /* 0x000000040b1d7231 */ /* 0x000fe200001000ff */
[----:B------:R-:W-:Y:S01]  /*19d0*/  LOP3.LUT R28, R13, 0xff, RZ, 0xc0, !PT ;  /* 0x000000ff0d1c7812 */ /* 0x000fe200078ec0ff */
[----:B------:R0:W-:Y:S01]  /*19e0*/  I2F.F16 R11, R31 ;  /* 0x0000001f000b7306 */ /* 0x0001e20000200c00 */
[----:B-1----:R-:W-:Y:S02]  /*19f0*/  SHF.R.U32.HI R37, RZ, 0x8, R25 ;  /* 0x00000008ff257819 */ /* 0x002fe40000011619 */
[----:B------:R1:W-:Y:S01]  /*1a00*/  STG.E.U16 desc[UR10][R20.64], R29 ;  /* 0x0000001d14007986 */ /* 0x0003e2000c10150a */
[----:B------:R-:W-:Y:S01]  /*1a10*/  IMAD.WIDE R22, R3, 0x2, R20 ;  /* 0x0000000203167825 */ /* 0x000fe200078e0214 */
[----:B------:R-:W-:Y:S02]  /*1a20*/  IADD3 R14, PT, PT, R28, -0x80, RZ ;  /* 0xffffff801c0e7810 */ /* 0x000fe40007ffe0ff */
[----:B------:R-:W-:Y:S01]  /*1a30*/  LOP3.LUT R28, R15, 0xff, RZ, 0xc0, !PT ;  /* 0x000000ff0f1c7812 */ /* 0x000fe200078ec0ff */
[----:B------:R2:W-:Y:S01]  /*1a40*/  I2F.F16 R13, R35 ;  /* 0x00000023000d7306 */ /* 0x0005e20000200c00 */
[----:B0-----:R-:W-:-:S02]  /*1a50*/  PRMT R31, R29, 0x7632, R31 ;  /* 0x000076321d1f7816 */ /* 0x001fc4000000001f */
[----:B------:R-:W-:-:S03]  /*1a60*/  LOP3.LUT R37, R37, 0xff, RZ, 0xc0, !PT ;  /* 0x000000ff25257812 */ /* 0x000fc600078ec0ff */
[----:B------:R0:W-:Y:S01]  /*1a70*/  STG.E.U16 desc[UR10][R22.64], R31 ;  /* 0x0000001f16007986 */ /* 0x0001e2000c10150a */
[----:B-1----:R-:W-:Y:S01]  /*1a80*/  PRMT R21, R32, 0x5410, R27 ;  /* 0x0000541020157816 */ /* 0x002fe2000000001b */
[----:B------:R-:W1:Y:S01]  /*1a90*/  I2F.F16 R14, R14 ;  /* 0x0000000e000e7306 */ /* 0x000e620000200c00 */
[----:B------:R-:W-:Y:S02]  /*1aa0*/  IADD3 R27, PT, PT, R30, -0x80, RZ ;  /* 0xffffff801e1b7810 */ /* 0x000fe40007ffe0ff */
[----:B------:R-:W-:Y:S01]  /*1ab0*/  IADD3 R32, PT, PT, R28, -0x80, RZ ;  /* 0xffffff801c207810 */ /* 0x000fe20007ffe0ff */
[----:B------:R-:W-:Y:S02]  /*1ac0*/  HMUL2 R30, R21, R4 ;  /* 0x00000004151e7232 */ /* 0x000fe40000000000 */
[C---:B------:R-:W-:Y:S01]  /*1ad0*/  IMAD.WIDE R20, R3.reuse, 0x2, R22 ;  /* 0x0000000203147825 */ /* 0x040fe200078e0216 */
[----:B--2---:R-:W-:Y:S01]  /*1ae0*/  LEA.HI R35, R24, 0xffffff80, RZ, 0x8 ;  /* 0xffffff8018237811 */ /* 0x004fe200078f40ff */
[----:B------:R-:W2:Y:S01]  /*1af0*/  I2F.F16 R27, R27 ;  /* 0x0000001b001b7306 */ /* 0x000ea20000200c00 */
[C---:B0-----:R-:W-:Y:S01]  /*1b00*/  PRMT R23, R30.reuse, 0x7610, R23 ;  /* 0x000076101e177816 */ /* 0x041fe20000000017 */
[----:B------:R-:W-:Y:S01]  /*1b10*/  IMAD.WIDE R28, R3, 0x2, R20 ;  /* 0x00000002031c7825 */ /* 0x000fe200078e0214 */
[----:B------:R-:W-:-:S03]  /*1b20*/  PRMT R31, R30, 0x7632, R31 ;  /* 0x000076321e1f7816 */ /* 0x000fc6000000001f */
[----:B------:R0:W-:Y:S01]  /*1b30*/  STG.E.U16 desc[UR10][R20.64], R23 ;  /* 0x0000001714007986 */ /* 0x0001e2000c10150a */
[----:B-1----:R-:W-:Y:S01]  /*1b40*/  PRMT R11, R11, 0x5410, R14 ;  /* 0x000054100b0b7816 */ /* 0x002fe2000000000e */
[----:B------:R-:W-:Y:S02]  /*1b50*/  I2F.F16 R32, R32 ;  /* 0x0000002000207306 */ /* 0x000fe40000200c00 */
[----:B------:R1:W-:Y:S01]  /*1b60*/  STG.E.U16 desc[UR10][R28.64], R31 ;  /* 0x0000001f1c007986 */ /* 0x0003e2000c10150a */
[----:B--2---:R-:W-:Y:S01]  /*1b70*/  PRMT R27, R27, 0x5410, R26 ;  /* 0x000054101b1b7816 */ /* 0x004fe2000000001a */
[----:B0-----:R-:W-:Y:S01]  /*1b80*/  IMAD.WIDE R22, R3, 0x2, R28 ;  /* 0x0000000203167825 */ /* 0x001fe200078e021c */
[----:B------:R-:W-:Y:S02]  /*1b90*/  PRMT R21, R33, 0x7610, R21 ;  /* 0x0000761021157816 */ /* 0x000fe40000000015 */
[----:B-1----:R-:W-:Y:S01]  /*1ba0*/  PRMT R29, R36, 0x5410, R9 ;  /* 0x00005410241d7816 */ /* 0x002fe20000000009 */
[----:B------:R-:W-:-:S02]  /*1bb0*/  HFMA2 R28, R11, R4, -RZ ;  /* 0x000000040b1c7231 */ /* 0x000fc400001000ff */
[----:B------:R-:W-:Y:S01]  /*1bc0*/  IMAD.WIDE R30, R3, 0x2, R22 ;  /* 0x00000002031e7825 */ /* 0x000fe200078e0216 */
[----:B------:R0:W-:Y:S01]  /*1bd0*/  STG.E.U16 desc[UR10][R22.64], R21 ;  /* 0x0000001516007986 */ /* 0x0001e2000c10150a */
[--C-:B------:R-:W-:Y:S02]  /*1be0*/  SHF.R.U32.HI R9, RZ, 0x8, R15.reuse ;  /* 0x00000008ff097819 */ /* 0x100fe4000001160f */
[----:B------:R-:W-:Y:S01]  /*1bf0*/  HMUL2 R29, R29, R4 ;  /* 0x000000041d1d7232 */ /* 0x000fe20000000000 */
[----:B------:R-:W-:Y:S02]  /*1c00*/  SHF.R.U32.HI R15, RZ, 0x10, R15 ;  /* 0x00000010ff0f7819 */ /* 0x000fe4000001160f */
[----:B------:R-:W-:Y:S02]  /*1c10*/  LOP3.LUT R34, R9, 0xff, RZ, 0xc0, !PT ;  /* 0x000000ff09227812 */ /* 0x000fe400078ec0ff */
[----:B------:R-:W-:Y:S01]  /*1c20*/  LOP3.LUT R15, R15, 0xff, RZ, 0xc0, !PT ;  /* 0x000000ff0f0f7812 */ /* 0x000fe200078ec0ff */
[----:B------:R1:W-:Y:S01]  /*1c30*/  I2F.F16 R9, R35 ;  /* 0x0000002300097306 */ /* 0x0003e20000200c00 */
[----:B------:R-:W-:-:S02]  /*1c40*/  PRMT R36, R28, 0x7610, R36 ;  /* 0x000076101c247816 */ /* 0x000fc40000000024 */
[----:B------:R-:W-:Y:S01]  /*1c50*/  LOP3.LUT R11, R24, 0xff, RZ, 0xc0, !PT ;  /* 0x000000ff180b7812 */ /* 0x000fe200078ec0ff */
[----:B0-----:R-:W-:Y:S01]  /*1c60*/  IMAD.WIDE R20, R3, 0x2, R30 ;  /* 0x0000000203147825 */ /* 0x001fe200078e021e */
[----:B------:R-:W-:Y:S02]  /*1c70*/  PRMT R23, R33, 0x7632, R23 ;  /* 0x0000763221177816 */ /* 0x000fe40000000017 */
[----:B------:R-:W-:Y:S01]  /*1c80*/  IADD3 R11, PT, PT, R11, -0x80, RZ ;  /* 0xffffff800b0b7810 */ /* 0x000fe20007ffe0ff */
[----:B------:R-:W-:Y:S01]  /*1c90*/  VIADD R33, R34, 0xffffff80 ;  /* 0xffffff8022217836 */ /* 0x000fe20000000000 */
[----:B------:R-:W-:Y:S01]  /*1ca0*/  IADD3 R34, PT, PT, R15, -0x80, RZ ;  /* 0xffffff800f227810 */ /* 0x000fe20007ffe0ff */
[----:B------:R0:W-:Y:S01]  /*1cb0*/  STG.E.U16 desc[UR10][R30.64], R23 ;  /* 0x000000171e007986 */ /* 0x0001e2000c10150a */
[----:B-1----:R-:W-:Y:S02]  /*1cc0*/  LEA.HI R35, R25, 0xffffff80, RZ, 0x8 ;  /* 0xffffff8019237811 */ /* 0x002fe400078f40ff */
[----:B------:R-:W-:Y:S01]  /*1cd0*/  I2F.F16 R11, R11 ;  /* 0x0000000b000b7306 */ /* 0x000fe20000200c00 */
[----:B------:R1:W-:Y:S07]  /*1ce0*/  STG.E.U16 desc[UR10][R20.64], R29 ;  /* 0x0000001d14007986 */ /* 0x0003ee000c10150a */
[----:B------:R-:W2:Y:S01]  /*1cf0*/  I2F.F16 R33, R33 ;  /* 0x0000002100217306 */ /* 0x000ea20000200c00 */
[----:B0-----:R-:W-:Y:S01]  /*1d00*/  IMAD.WIDE R22, R3, 0x2, R20 ;  /* 0x0000000203167825 */ /* 0x001fe200078e0214 */
[----:B------:R-:W-:-:S02]  /*1d10*/  SHF.R.U32.HI R31, RZ, 0x8, R24 ;  /* 0x00000008ff1f7819 */ /* 0x000fc40000011618 */
[----:B------:R-:W-:Y:S02]  /*1d20*/  SHF.R.U32.HI R24, RZ, 0x10, R24 ;  /* 0x00000010ff187819 */ /* 0x000fe40000011618 */
[----:B-1----:R-:W-:Y:S01]  /*1d30*/  PRMT R21, R29, 0x7632, R21 ;  /* 0x000076321d157816 */ /* 0x002fe20000000015 */
[----:B------:R-:W-:Y:S01]  /*1d40*/  IMAD.WIDE R14, R3, 0x2, R22 ;  /* 0x00000002030e7825 */ /* 0x000fe200078e0216 */
[----:B------:R0:W-:Y:S03]  /*1d50*/  I2F.F16 R30, R34 ;  /* 0x00000022001e7306 */ /* 0x0001e60000200c00 */
[----:B------:R1:W-:Y:S04]  /*1d60*/  STG.E.U16 desc[UR10][R22.64], R21 ;  /* 0x0000001516007986 */ /* 0x0003e8000c10150a */
[----:B------:R3:W-:Y:S01]  /*1d70*/  STG.E.U16 desc[UR10][R14.64], R36 ;  /* 0x000000240e007986 */ /* 0x0007e2000c10150a */
[----:B--2---:R-:W-:-:S02]  /*1d80*/  PRMT R33, R32, 0x5410, R33 ;  /* 0x0000541020217816 */ /* 0x004fc40000000021 */
[----:B------:R-:W-:Y:S02]  /*1d90*/  LOP3.LUT R32, R24, 0xff, RZ, 0xc0, !PT ;  /* 0x000000ff18207812 */ /* 0x000fe400078ec0ff */
[----:B0-----:R-:W-:Y:S01]  /*1da0*/  LOP3.LUT R34, R31, 0xff, RZ, 0xc0, !PT ;  /* 0x000000ff1f227812 */ /* 0x001fe200078ec0ff */
[-C--:B------:R-:W-:Y:S01]  /*1db0*/  HFMA2 R24, R33, R4.reuse, -RZ ;  /* 0x0000000421187231 */ /* 0x080fe200001000ff */
[----:B------:R0:W-:Y:S01]  /*1dc0*/  I2F.F16 R31, R35 ;  /* 0x00000023001f7306 */ /* 0x0001e20000200c00 */
[C---:B-1----:R-:W-:Y:S01]  /*1dd0*/  IMAD.WIDE R20, R3.reuse, 0x2, R14 ;  /* 0x0000000203147825 */ /* 0x042fe200078e020e */
[----:B------:R-:W-:Y:S02]  /*1de0*/  IADD3 R34, PT, PT, R34, -0x80, RZ ;  /* 0xffffff8022227810 */ /* 0x000fe40007ffe0ff */
[----:B---3--:R-:W-:Y:S01]  /*1df0*/  PRMT R15, R28, 0x7632, R15 ;  /* 0x000076321c0f7816 */ /* 0x008fe2000000000f */
[----:B------:R-:W-:Y:S02]  /*1e00*/  HMUL2 R14, R27, R4 ;  /* 0x000000041b0e7232 */ /* 0x000fe40000000000 */
[----:B------:R-:W-:Y:S01]  /*1e10*/  IMAD.WIDE R28, R3, 0x2, R20 ;  /* 0x00000002031c7825 */ /* 0x000fe200078e0214 */
[----:B------:R-:W-:Y:S01]  /*1e20*/  IADD3 R36, PT, PT, R32, -0x80, RZ ;  /* 0xffffff8020247810 */ /* 0x000fe20007ffe0ff */
[----:B------:R-:W1:Y:S01]  /*1e30*/  I2F.F16 R34, R34 ;  /* 0x0000002200227306 */ /* 0x000e620000200c00 */
[----:B------:R2:W-:Y:S01]  /*1e40*/  STG.E.U16 desc[UR10][R20.64], R15 ;  /* 0x0000000f14007986 */ /* 0x0005e2000c10150a */
[----:B------:R-:W-:Y:S01]  /*1e50*/  LOP3.LUT R32, R25, 0xff, RZ, 0xc0, !PT ;  /* 0x000000ff19207812 */ /* 0x000fe200078ec0ff */
[----:B------:R-:W-:-:S03]  /*1e60*/  IMAD.WIDE R22, R3, 0x2, R28 ;  /* 0x0000000203167825 */ /* 0x000fc600078e021c */
[----:B0-----:R-:W-:Y:S02]  /*1e70*/  IADD3 R35, PT, PT, R32, -0x80, RZ ;  /* 0xffffff8020237810 */ /* 0x001fe40007ffe0ff */
[----:B------:R-:W0:Y:S01]  /*1e80*/  I2F.F16 R36, R36 ;  /* 0x0000002400247306 */ /* 0x000e220000200c00 */
[C---:B------:R-:W-:Y:S01]  /*1e90*/  IMAD.WIDE R26, R3.reuse, 0x2, R22 ;  /* 0x00000002031a7825 */ /* 0x040fe200078e0216 */
[C---:B--2---:R-:W-:Y:S02]  /*1ea0*/  PRMT R21, R14.reuse, 0x7610, R21 ;  /* 0x000076100e157816 */ /* 0x044fe40000000015 */
[----:B------:R-:W-:Y:S01]  /*1eb0*/  PRMT R20, R14, 0x7632, R20 ;  /* 0x000076320e147816 */ /* 0x000fe20000000014 */
[----:B------:R-:W-:Y:S01]  /*1ec0*/  IMAD.WIDE R14, R3, 0x2, R26 ;  /* 0x00000002030e7825 */ /* 0x000fe200078e021a */
[----:B-1----:R-:W-:Y:S01]  /*1ed0*/  PRMT R11, R11, 0x5410, R34 ;  /* 0x000054100b0b7816 */ /* 0x002fe20000000022 */
[----:B------:R1:W-:Y:S04]  /*1ee0*/  STG.E.U16 desc[UR10][R28.64], R21 ;  /* 0x000000151c007986 */ /* 0x0003e8000c10150a */
[----:B------:R2:W-:Y:S01]  /*1ef0*/  STG.E.U16 desc[UR10][R22.64], R20 ;  /* 0x0000001416007986 */ /* 0x0005e2000c10150a */
[----:B------:R-:W-:Y:S01]  /*1f00*/  HFMA2 R11, R11, R4, -RZ ;  /* 0x000000040b0b7231 */ /* 0x000fe200001000ff */
[----:B0-----:R-:W-:-:S02]  /*1f10*/  PRMT R9, R36, 0x5410, R9 ;  /* 0x0000541024097816 */ /* 0x001fc40000000009 */
[----:B------:R0:W-:Y:S03]  /*1f20*/  STG.E.U16 desc[UR10][R26.64], R24 ;  /* 0x000000181a007986 */ /* 0x0001e6000c10150a */
[----:B------:R-:W-:Y:S01]  /*1f30*/  HMUL2 R9, R9, R4 ;  /* 0x0000000409097232 */ /* 0x000fe20000000000 */
[----:B-1----:R-:W-:Y:S01]  /*1f40*/  PRMT R29, R24, 0x7632, R29 ;  /* 0x00007632181d7816 */ /* 0x002fe2000000001d */
[----:B--2---:R-:W-:-:S04]  /*1f50*/  IMAD.WIDE R20, R3, 0x2, R14 ;  /* 0x0000000203147825 */ /* 0x004fc800078e020e */
[----:B------:R1:W-:Y:S01]  /*1f60*/  STG.E.U16 desc[UR10][R14.64], R29 ;  /* 0x0000001d0e007986 */ /* 0x0003e2000c10150a */
[----:B0-----:R-:W-:Y:S01]  /*1f70*/  PRMT R27, R30, 0x5410, R13 ;  /* 0x000054101e1b7816 */ /* 0x001fe2000000000d */
[----:B------:R-:W-:Y:S01]  /*1f80*/  IMAD.WIDE R32, R3, 0x2, R20 ;  /* 0x0000000203207825 */ /* 0x000fe200078e0214 */
[----:B------:R-:W-:Y:S01]  /*1f90*/  SHF.R.U32.HI R26, RZ, 0x10, R25 ;  /* 0x00000010ff1a7819 */ /* 0x000fe20000011619 */
[----:B------:R-:W-:Y:S02]  /*1fa0*/  I2F.F16 R13, R35 ;  /* 0x00000023000d7306 */ /* 0x000fe40000200c00 */
[----:B------:R-:W-:Y:S01]  /*1fb0*/  HMUL2 R27, R27, R4 ;  /* 0x000000041b1b7232 */ /* 0x000fe20000000000 */
[----:B------:R-:W-:Y:S01]  /*1fc0*/  IADD3 R30, PT, PT, R37, -0x80, RZ ;  /* 0xffffff80251e7810 */ /* 0x000fe20007ffe0ff */
[----:B------:R-:W-:Y:S01]  /*1fd0*/  IMAD.WIDE R22, R3, 0x2, R32 ;  /* 0x0000000203167825 */ /* 0x000fe200078e0220 */
[----:B------:R-:W-:Y:S02]  /*1fe0*/  LOP3.LUT R26, R26, 0xff, RZ, 0xc0, !PT ;  /* 0x000000ff1a1a7812 */ /* 0x000fe400078ec0ff */
[----:B------:R0:W-:Y:S01]  /*1ff0*/  STG.E.U16 desc[UR10][R20.64], R27 ;  /* 0x0000001b14007986 */ /* 0x0001e2000c10150a */
[----:B-1----:R-:W-:Y:S01]  /*2000*/  PRMT R15, R27, 0x7632, R15 ;  /* 0x000076321b0f7816 */ /* 0x002fe2000000000f */
[----:B------:R-:W1:Y:S01]  /*2010*/  I2F.F16 R30, R30 ;  /* 0x0000001e001e7306 */ /* 0x000e620000200c00 */
[----:B------:R-:W-:Y:S01]  /*2020*/  IADD3 R28, PT, PT, R26, -0x80, RZ ;  /* 0xffffff801a1c7810 */ /* 0x000fe20007ffe0ff */
[----:B------:R-:W-:Y:S01]  /*2030*/  IMAD.WIDE R24, R3, 0x2, R22 ;  /* 0x0000000203187825 */ /* 0x000fe200078e0216 */
[----:B------:R-:W-:Y:S01]  /*2040*/  PRMT R29, R11, 0x7632, R29 ;  /* 0x000076320b1d7816 */ /* 0x000fe2000000001d */
[----:B------:R2:W-:Y:S04]  /*2050*/  STG.E.U16 desc[UR10][R32.64], R15 ;  /* 0x0000000f20007986 */ /* 0x0005e8000c10150a */
[----:B------:R-:W3:Y:S01]  /*2060*/  I2F.F16 R34, R28 ;  /* 0x0000001c00227306 */ /* 0x000ee20000200c00 */
[----:B------:R1:W-:Y:S01]  /*2070*/  STG.E.U16 desc[UR10][R22.64], R11 ;  /* 0x0000000b16007986 */ /* 0x0003e2000c10150a */
[----:B0-----:R-:W-:-:S03]  /*2080*/  IMAD.WIDE R26, R3, 0x2, R24 ;  /* 0x00000002031a7825 */ /* 0x001fc600078e0218 */
[----:B------:R0:W-:Y:S01]  /*2090*/  STG.E.U16 desc[UR10][R24.64], R29 ;  /* 0x0000001d18007986 */ /* 0x0001e2000c10150a */
[----:B--2---:R-:W-:-:S03]  /*20a0*/  IMAD.WIDE R14, R3, 0x2, R26 ;  /* 0x00000002030e7825 */ /* 0x004fc600078e021a */
[----:B------:R2:W-:Y:S01]  /*20b0*/  STG.E.U16 desc[UR10][R26.64], R9 ;  /* 0x000000091a007986 */ /* 0x0005e2000c10150a */
[----:B-1----:R-:W-:Y:S01]  /*20c0*/  PRMT R11, R13, 0x5410, R30 ;  /* 0x000054100d0b7816 */ /* 0x002fe2000000001e */
[----:B------:R-:W-:Y:S01]  /*20d0*/  IMAD.WIDE R20, R3, 0x2, R14 ;  /* 0x0000000203147825 */ /* 0x000fe200078e020e */
[----:B---3--:R-:W-:Y:S02]  /*20e0*/  PRMT R13, R34, 0x5410, R31 ;  /* 0x00005410220d7816 */ /* 0x008fe4000000001f */
[----:B0-----:R-:W-:Y:S01]  /*20f0*/  PRMT R25, R9, 0x7632, R25 ;  /* 0x0000763209197816 */ /* 0x001fe20000000019 */
[----:B------:R-:W-:Y:S02]  /*2100*/  HFMA2 R11, R11, R4, -RZ ;  /* 0x000000040b0b7231 */ /* 0x000fe400001000ff */
[----:B------:R-:W-:-:S04]  /*2110*/  IMAD.WIDE R28, R3, 0x2, R20 ;  /* 0x00000002031c7825 */ /* 0x000fc800078e0214 */
[----:B------:R-:W-:Y:S01]  /*2120*/  HMUL2 R13, R13, R4 ;  /* 0x000000040d0d7232 */ /* 0x000fe20000000000 */
[----:B------:R0:W-:Y:S01]  /*2130*/  STG.E.U16 desc[UR10][R14.64], R25 ;  /* 0x000000190e007986 */ /* 0x0001e2000c10150a */
[C---:B--2---:R-:W-:Y:S02]  /*2140*/  PRMT R27, R11.reuse, 0x7610, R27 ;  /* 0x000076100b1b7816 */ /* 0x044fe4000000001b */
[----:B------:R-:W-:Y:S01]  /*2150*/  PRMT R11, R11, 0x7632, R11 ;  /* 0x000076320b0b7816 */ /* 0x000fe2000000000b */
[----:B------:R-:W-:Y:S01]  /*2160*/  IMAD.WIDE R30, R3, 0x2, R28 ;  /* 0x00000002031e7825 */ /* 0x000fe200078e021c */
[----:B------:R-:W-:Y:S01]  /*2170*/  PRMT R24, R13, 0x7632, R24 ;  /* 0x000076320d187816 */ /* 0x000fe20000000018 */
[----:B------:R0:W-:Y:S02]  /*2180*/  STG.E.U16 desc[UR10][R20.64], R27 ;  /* 0x0000001b14007986 */ /* 0x0001e4000c10150a */
[----:B------:R-:W-:Y:S02]  /*2190*/  IMAD.WIDE R22, R3, 0x2, R30 ;  /* 0x0000000203167825 */ /* 0x000fe400078e021e */
[----:B------:R0:W-:Y:S04]  /*21a0*/  STG.E.U16 desc[UR10][R28.64], R11 ;  /* 0x0000000b1c007986 */ /* 0x0001e8000c10150a */
[----:B------:R0:W-:Y:S04]  /*21b0*/  STG.E.U16 desc[UR10][R30.64], R13 ;  /* 0x0000000d1e007986 */ /* 0x0001e8000c10150a */
[----:B------:R0:W-:Y:S01]  /*21c0*/  STG.E.U16 desc[UR10][R22.64], R24 ;  /* 0x0000001816007986 */ /* 0x0001e2000c10150a */
[----:B------:R-:W-:Y:S05]  /*21d0*/  BRA.U !UP0, `(.L_x_14) ;  /* 0xffffffed08b87547 */ /* 0x000fea000b83ffff */
[----:B0-----:R-:W-:Y:S01]  /*21e0*/  IMAD.WIDE R12, R3, 0x20, R16 ;  /* 0x00000020030c7825 */ /* 0x001fe200078e0210 */
[----:B------:R-:W-:-:S06]  /*21f0*/  UMOV UR4, UR5 ;  /* 0x0000000500047c82 */ /* 0x000fcc0008000000 */
.L_x_8:
[----:B------:R-:W1:Y:S02]  /*2200*/  LDCU UR7, c[0x0][0x3c4] ;  /* 0x00007880ff0777ac */ /* 0x000e640008000800 */
[----:B-1----:R-:W-:-:S04]  /*2210*/  UISETP.LT.AND UP0, UPT, UR6, UR7, UPT ;  /* 0x000000070600728c */ /* 0x002fc8000bf01270 */
[----:B------:R-:W-:-:S04]  /*2220*/  USEL UR7, UR6, UR7, UP0 ;  /* 0x0000000706077287 */ /* 0x000fc80008000000 */
[----:B------:R-:W-:-:S09]  /*2230*/  UISETP.GT.AND UP0, UPT, UR7, UR5, UPT ;  /* 0x000000050700728c */ /* 0x000fd2000bf04270 */
[----:B------:R-:W-:Y:S05]  /*2240*/  BRA.U !UP0, `(.L_x_15) ;  /* 0x00000021081c7547 */ /* 0x000fea000b800000 */
[----:B------:R-:W1:Y:S02]  /*2250*/  LDCU.64 UR8, c[0x0][0x388] ;  /* 0x00007100ff0877ac */ /* 0x000e640008000a00 */
[----:B-1----:R-:W-:-:S04]  /*2260*/  UISETP.NE.U32.AND UP0, UPT, UR8, URZ, UPT ;  /* 0x000000ff0800728c */ /* 0x002fc8000bf05070 */
[----:B------:R-:W-:-:S09]  /*2270*/  UISETP.NE.AND.EX UP0, UPT, UR9, URZ, UPT, UP0 ;  /* 0x000000ff0900728c */ /* 0x000fd2000bf05300 */
[----:B------:R-:W-:Y:S05]  /*2280*/  BRA.U !UP0, `(.L_x_16) ;  /* 0x0000001108907547 */ /* 0x000fea000b800000 */
[----:B------:R-:W1:Y:S01]  /*2290*/  S2UR UR13, SR_CgaCtaId ;  /* 0x00000000000d79c3 */ /* 0x000e620000008800 */
[----:B------:R-:W2:Y:S01]  /*22a0*/  LDCU.64 UR8, c[0x0][0x3a0] ;  /* 0x00007400ff0877ac */ /* 0x000ea20008000a00 */
[----:B0-----:R-:W-:Y:S02]  /*22b0*/  MOV R18, R12 ;  /* 0x0000000c00127202 */ /* 0x001fe40000000f00 */
[----:B------:R-:W-:Y:S01]  /*22c0*/  MOV R19, R13 ;  /* 0x0000000d00137202 */ /* 0x000fe20000000f00 */
[----:B------:R-:W-:Y:S01]  /*22d0*/  UMOV UR12, 0x400 ;  /* 0x00000400000c7882 */ /* 0x000fe20000000000 */
[----:B--2---:R-:W-:Y:S02]  /*22e0*/  UIMAD.WIDE.U32 UR8, UR5, 0x4, UR8 ;  /* 0x00000004050878a5 */ /* 0x004fe4000f8e0008 */
[----:B-1----:R-:W-:Y:S02]  /*22f0*/  ULEA UR12, UR13, UR12, 0x18 ;  /* 0x0000000c0d0c7291 */ /* 0x002fe4000f8ec0ff */
[----:B------:R-:W-:-:S02]  /*2300*/  UIADD3 UR13, UP0, UPT, UR8, 0x2, URZ ;  /* 0x00000002080d7890 */ /* 0x000fc4000ff1e0ff */
[----:B------:R-:W-:Y:S02]  /*2310*/  ULEA UR8, UR4, UR12, 0x1 ;  /* 0x0000000c04087291 */ /* 0x000fe4000f8e08ff */
[----:B------:R-:W-:Y:S02]  /*2320*/  UIADD3.X UR9, UPT, UPT, URZ, UR9, URZ, UP0, !UPT ;  /* 0x00000009ff097290 */ /* 0x000fe400087fe4ff */
[----:B------:R-:W-:-:S12]  /*2330*/  UIADD3 UR8, UPT, UPT, UR8, 0x20, URZ ;  /* 0x0000002008087890 */ /* 0x000fd8000fffe0ff */
.L_x_18:
[----:B------:R-:W0:Y:S01]  /*2340*/  LDC R3, c[0x0][0x3ac] ;  /* 0x0000eb00ff037b82 */ /* 0x000e220000000800 */
[----:B-1----:R-:W2:Y:S04]  /*2350*/  LDG.E.CONSTANT R15, desc[UR10][R18.64] ;  /* 0x0000000a120f7981 */ /* 0x002ea8000c1e9900 */
[----:B------:R-:W1:Y:S03]  /*2360*/  LDS.U16 R32, [UR8+-0x20] ;  /* 0xffffe008ff207984 */ /* 0x000e660008000400 */
[----:B------:R-:W3:Y:S01]  /*2370*/  LDC.64 R20, c[0x0][0x3b8] ;  /* 0x0000ee00ff147b82 */ /* 0x000ee20000000a00 */
[----:B------:R-:W4:Y:S04]  /*2380*/  LDS.U16 R31, [UR8+-0x1e] ;  /* 0xffffe208ff1f7984 */ /* 0x000f280008000400 */
[----:B------:R-:W1:Y:S04]  /*2390*/  LDS.U16 R30, [UR8+-0x1c] ;  /* 0xffffe408ff1e7984 */ /* 0x000e680008000400 */
[----:B------:R-:W1:Y:S04]  /*23a0*/  LDS.U16 R28, [UR8+-0x1a] ;  /* 0xffffe608ff1c7984 */ /* 0x000e680008000400 */
[----:B------:R-:W1:Y:S01]  /*23b0*/  LDS.U16 R29, [UR8+-0x18] ;  /* 0xffffe808ff1d7984 */ /* 0x000e620008000400 */
[----:B0-----:R-:W-:Y:S01]  /*23c0*/  IMAD.WIDE R26, R3, 0x4, R18 ;  /* 0x00000004031a7825 */ /* 0x001fe200078e0212 */
        /* <DEDUP_REMOVED lines=10> */
[----:B--2---:R-:W-:-:S04]  /*2470*/  LOP3.LUT R26, R15, 0x3f003f, RZ, 0xc0, !PT ;  /* 0x003f003f0f1a7812 */ /* 0x004fc800078ec0ff */
[----:B------:R-:W-:-:S05]  /*2480*/  LOP3.LUT R26, R26, 0x64006400, RZ, 0xfc, !PT ;  /* 0x640064001a1a7812 */ /* 0x000fca00078efcff */
[----:B------:R-:W-:Y:S01]  /*2490*/  HADD2 R33, R26, -1056, -1056 ;  /* 0xe420e4201a217430 */ /* 0x000fe20000000000 */
[----:B01-34-:R-:W-:Y:S06]  /*24a0*/  @P0 BRA `(.L_x_17) ;  /* 0x0000000000540947 */ /* 0x01bfec0003800000 */
[----:B------:R-:W0:Y:S01]  /*24b0*/  LDC.64 R26, c[0x0][0x390] ;  /* 0x0000e400ff1a7b82 */ /* 0x000e220000000a00 */
[----:B------:R-:W-:-:S05]  /*24c0*/  IMAD R4, R2, R3, R3 ;  /* 0x0000000302047224 */ /* 0x000fca00078e0203 */
[----:B------:R-:W-:-:S04]  /*24d0*/  SHF.R.S32.HI R5, RZ, 0x1f, R4 ;  /* 0x0000001fff057819 */ /* 0x000fc80000011404 */
[----:B------:R-:W-:-:S04]  /*24e0*/  LEA.HI R4, R5, R4, RZ, 0x3 ;  /* 0x0000000405047211 */ /* 0x000fc800078f18ff */
[----:B------:R-:W-:-:S05]  /*24f0*/  LEA.HI.SX32 R5, R4, R7, 0x1d ;  /* 0x0000000704057211 */ /* 0x000fca00078feaff */
[----:B0-----:R-:W-:Y:S02]  /*2500*/  IMAD.WIDE R26, R5, 0x4, R26 ;  /* 0x00000004051a7825 */ /* 0x001fe400078e021a */
[----:B------:R-:W0:Y:S04]  /*2510*/  LDC.64 R4, c[0x0][0x398] ;  /* 0x0000e600ff047b82 */ /* 0x000e280000000a00 */
[----:B------:R-:W2:Y:S01]  /*2520*/  LDG.E.CONSTANT R27, desc[UR10][R26.64] ;  /* 0x0000000a1a1b7981 */ /* 0x000ea2000c1e9900 */
[----:B------:R-:W-:Y:S02]  /*2530*/  MOV R22, UR13 ;  /* 0x0000000d00167c02 */ /* 0x000fe40008000f00 */
[----:B------:R-:W-:-:S05]  /*2540*/  MOV R23, UR9 ;  /* 0x0000000900177c02 */ /* 0x000fca0008000f00 */
[----:B------:R-:W3:Y:S01]  /*2550*/  LDG.E.U16.CONSTANT R22, desc[UR10][R22.64] ;  /* 0x0000000a16167981 */ /* 0x000ee2000c1e9500 */
[----:B0-----:R-:W-:-:S06]  /*2560*/  IMAD.WIDE R24, R2, 0x2, R4 ;  /* 0x0000000202187825 */ /* 0x001fcc00078e0204 */
[----:B------:R-:W4:Y:S01]  /*2570*/  LDG.E.U16.CONSTANT R24, desc[UR10][R24.64+0x2] ;  /* 0x0000020a18187981 */ /* 0x000f22000c1e9500 */
[----:B------:R-:W-:Y:S02]  /*2580*/  IADD3 R2, PT, PT, R2, 0x1, RZ ;  /* 0x0000000102027810 */ /* 0x000fe40007ffe0ff */
[----:B--2---:R-:W-:-:S04]  /*2590*/  SHF.R.U32.HI R4, RZ, R6, R27 ;  /* 0x00000006ff047219 */ /* 0x004fc8000001161b */
[----:B------:R-:W-:-:S05]  /*25a0*/  LOP3.LUT R4, R4, 0xf, RZ, 0xc0, !PT ;  /* 0x0000000f04047812 */ /* 0x000fca00078ec0ff */
[----:B------:R-:W-:-:S05]  /*25b0*/  IMAD R5, R4, R4, R4 ;  /* 0x0000000404057224 */ /* 0x000fca00078e0204 */
[----:B------:R-:W-:-:S04]  /*25c0*/  IADD3 R34, PT, PT, R4, 0x1, R5 ;  /* 0x0000000104227810 */ /* 0x000fc80007ffe005 */
[----:B------:R-:W4:Y:S01]  /*25d0*/  I2F.F16 R27, R34 ;  /* 0x00000022001b7306 */ /* 0x000f220000200c00 */
[----:B---3--:R-:W-:Y:S01]  /*25e0*/  IADD3 R5, PT, PT, R22, UR5, RZ ;  /* 0x0000000516057c10 */ /* 0x008fe2000fffe0ff */
[----:B----4-:R-:W-:-:S07]  /*25f0*/  HMUL2 R4, R27.H0_H0, R24.H0_H0 ;  /* 0x200000181b047232 */ /* 0x010fce0000000800 */
.L_x_17:
[-CC-:B------:R-:W-:Y:S01]  /*2600*/  IMAD R23, R32, R3.reuse, R0.reuse ;  /* 0x0000000320177224 */ /* 0x180fe200078e0200 */
[----:B------:R-:W-:Y:S01]  /*2610*/  SHF.R.U32.HI R22, RZ, 0x6, R15 ;  /* 0x00000006ff167819 */ /* 0x000fe2000001160f */
[----:B------:R-:W-:Y:S01]  /*2620*/  LDS.U16 R32, [UR8+-0x16] ;  /* 0xffffea08ff207984 */ /* 0x000fe20008000400 */
[-C--:B------:R-:W-:Y:S02]  /*2630*/  IMAD R25, R31, R3.reuse, R0 ;  /* 0x000000031f197224 */ /* 0x080fe400078e0200 */
[----:B------:R-:W-:Y:S01]  /*2640*/  HFMA2 R26, R33, R4, -RZ ;  /* 0x00000004211a7231 */ /* 0x000fe200001000ff */
[----:B------:R-:W-:Y:S01]  /*2650*/  LOP3.LUT R24, R22, 0x3f003f, RZ, 0xc0, !PT ;  /* 0x003f003f16187812 */ /* 0x000fe200078ec0ff */
[----:B------:R-:W0:Y:S01]  /*2660*/  LDS.U16 R31, [UR8+-0x12] ;  /* 0xffffee08ff1f7984 */ /* 0x000e220008000400 */
[----:B------:R-:W-:Y:S01]  /*2670*/  IMAD.WIDE R22, R23, 0x2, R20 ;  /* 0x0000000217167825 */ /* 0x000fe200078e0214 */
[----:B------:R-:W-:Y:S01]  /*2680*/  SHF.R.U32.HI R15, RZ, 0xc, R15 ;  /* 0x0000000cff0f7819 */ /* 0x000fe2000001160f */
[----:B------:R-:W-:Y:S01]  /*2690*/  UIADD3 UR13, UP0, UPT, UR13, 0x80, URZ ;  /* 0x000000800d0d7890 */ /* 0x000fe2000ff1e0ff */
[----:B------:R-:W-:Y:S01]  /*26a0*/  PRMT R34, R26, 0x7610, R34 ;  /* 0x000076101a227816 */ /* 0x000fe20000000022 */
[----:B------:R-:W1:Y:S01]  /*26b0*/  LDS.U16 R33, [UR8+-0x14] ;  /* 0xffffec08ff217984 */ /* 0x000e620008000400 */
[----:B------:R-:W-:Y:S01]  /*26c0*/  LOP3.LUT R27, R24, 0x64006400, RZ, 0xfc, !PT ;  /* 0x64006400181b7812 */ /* 0x000fe200078efcff */
[----:B------:R-:W-:Y:S01]  /*26d0*/  IMAD.WIDE R24, R25, 0x2, R20 ;  /* 0x0000000219187825 */ /* 0x000fe200078e0214 */
[----:B------:R-:W-:Y:S01]  /*26e0*/  PRMT R36, R26, 0x7632, R36 ;  /* 0x000076321a247816 */ /* 0x000fe20000000024 */
[----:B------:R2:W-:Y:S01]  /*26f0*/  STG.E.U16 desc[UR10][R22.64], R34 ;  /* 0x0000002216007986 */ /* 0x0005e2000c10150a */
[----:B------:R-:W-:Y:S01]  /*2700*/  UIADD3 UR5, UPT, UPT, UR5, 0x20, URZ ;  /* 0x0000002005057890 */ /* 0x000fe2000fffe0ff */
[-CC-:B------:R-:W-:Y:S01]  /*2710*/  IMAD R35, R28, R3.reuse, R0.reuse ;  /* 0x000000031c237224 */ /* 0x180fe200078e0200 */
[----:B------:R-:W-:Y:S01]  /*2720*/  UIADD3.X UR9, UPT, UPT, URZ, UR9, URZ, UP0, !UPT ;  /* 0x00000009ff097290 */ /* 0x000fe200087fe4ff */
[----:B------:R-:W-:Y:S01]  /*2730*/  IMAD R29, R29, R3, R0 ;  /* 0x000000031d1d7224 */ /* 0x000fe200078e0200 */
[----:B------:R3:W-:Y:S01]  /*2740*/  STG.E.U16 desc[UR10][R24.64], R36 ;  /* 0x0000002418007986 */ /* 0x0007e2000c10150a */
[----:B------:R-:W-:-:S02]  /*2750*/  UISETP.GE.AND UP0, UPT, UR5, UR7, UPT ;  /* 0x000000070500728c */ /* 0x000fc4000bf06270 */
[----:B------:R-:W-:Y:S01]  /*2760*/  UIADD3 UR4, UPT, UPT, UR4, 0x20, URZ ;  /* 0x0000002004047890 */ /* 0x000fe2000fffe0ff */
[----:B--2---:R-:W-:Y:S02]  /*2770*/  HADD2 R23, R27, -1056, -1056 ;  /* 0xe420e4201b177430 */ /* 0x004fe40000000000 */
[----:B------:R-:W-:Y:S01]  /*2780*/  IMAD R27, R30, R3, R0 ;  /* 0x000000031e1b7224 */ /* 0x000fe200078e0200 */
[----:B-----5:R-:W-:Y:S01]  /*2790*/  LOP3.LUT R30, R14, 0x3f003f, RZ, 0xc0, !PT ;  /* 0x003f003f0e1e7812 */ /* 0x020fe200078ec0ff */
[----:B------:R-:W-:Y:S02]  /*27a0*/  HMUL2 R23, R23, R4 ;  /* 0x0000000417177232 */ /* 0x000fe40000000000 */
[----:B------:R-:W-:Y:S01]  /*27b0*/  IMAD.WIDE R26, R27, 0x2, R20 ;  /* 0x000000021b1a7825 */ /* 0x000fe200078e0214 */
[----:B------:R-:W-:Y:S02]  /*27c0*/  LOP3.LUT R30, R30, 0x64006400, RZ, 0xfc, !PT ;  /* 0x640064001e1e7812 */ /* 0x000fe400078efcff */
[----:B------:R-:W-:Y:S01]  /*27d0*/  SHF.R.U32.HI R22, RZ, 0x6, R14 ;  /* 0x00000006ff167819 */ /* 0x000fe2000001160e */
[----:B---3--:R-:W-:Y:S01]  /*27e0*/  IMAD.WIDE R24, R35, 0x2, R20 ;  /* 0x0000000223187825 */ /* 0x008fe200078e0214 */
[----:B------:R2:W-:Y:S03]  /*27f0*/  STG.E.U16 desc[UR10][R26.64], R23 ;  /* 0x000000171a007986 */ /* 0x0005e6000c10150a */
[----:B------:R-:W-:Y:S01]  /*2800*/  HADD2 R34, R30, -1056, -1056 ;  /* 0xe420e4201e227430 */ /* 0x000fe20000000000 */
[----:B------:R-:W-:-:S02]  /*2810*/  PRMT R35, R23, 0x7632, R35 ;  /* 0x0000763217237816 */ /* 0x000fc40000000023 */
[----:B------:R-:W-:Y:S01]  /*2820*/  LOP3.LUT R28, R22, 0x3f003f, RZ, 0xc0, !PT ;  /* 0x003f003f161c7812 */ /* 0x000fe200078ec0ff */
[----:B------:R-:W-:Y:S01]  /*2830*/  HFMA2 R34, R34, R4, -RZ ;  /* 0x0000000422227231 */ /* 0x000fe200001000ff */
[----:B------:R-:W3:Y:S01]  /*2840*/  LDS.U16 R30, [UR8+-0x10] ;  /* 0xfffff008ff1e7984 */ /* 0x000ee20008000400 */
[----:B0-----:R-:W-:-:S03]  /*2850*/  IMAD R31, R31, R3, R0 ;  /* 0x000000031f1f7224 */ /* 0x001fc600078e0200 */
[----:B------:R0:W-:Y:S01]  /*2860*/  STG.E.U16 desc[UR10][R24.64], R35 ;  /* 0x0000002318007986 */ /* 0x0001e2000c10150a */
[----:B--2---:R-:W-:-:S03]  /*2870*/  IMAD.WIDE R22, R29, 0x2, R20 ;  /* 0x000000021d167825 */ /* 0x004fc600078e0214 */
[----:B------:R-:W-:Y:S01]  /*2880*/  LDS.U16 R29, [UR8+-0xe] ;  /* 0xfffff208ff1d7984 */ /* 0x000fe20008000400 */
[-CC-:B------:R-:W-:Y:S01]  /*2890*/  IMAD R27, R32, R3.reuse, R0.reuse ;  /* 0x00000003201b7224 */ /* 0x180fe200078e0200 */
[----:B------:R-:W-:Y:S02]  /*28a0*/  LOP3.LUT R32, R28, 0x64006400, RZ, 0xfc, !PT ;  /* 0x640064001c207812 */ /* 0x000fe400078efcff */
[----:B------:R2:W-:Y:S01]  /*28b0*/  STG.E.U16 desc[UR10][R22.64], R34 ;  /* 0x0000002216007986 */ /* 0x0005e2000c10150a */
[----:B-1----:R-:W-:Y:S02]  /*28c0*/  IMAD R33, R33, R3, R0 ;  /* 0x0000000321217224 */ /* 0x002fe400078e0200 */
[----:B------:R-:W-:-:S04]  /*28d0*/  IMAD.WIDE R26, R27, 0x2, R20 ;  /* 0x000000021b1a7825 */ /* 0x000fc800078e0214 */
[----:B------:R-:W-:Y:S01]  /*28e0*/  HADD2 R32, R32, -1056, -1056 ;  /* 0xe420e42020207430 */ /* 0x000fe20000000000 */
[----:B------:R-:W1:Y:S01]  /*28f0*/  LDS.U16 R28, [UR8+-0xc] ;  /* 0xfffff408ff1c7984 */ /* 0x000e620008000400 */
[----:B0-----:R-:W-:-:S04]  /*2900*/  IMAD.WIDE R24, R33, 0x2, R20 ;  /* 0x0000000221187825 */ /* 0x001fc800078e0214 */
[----:B------:R-:W-:Y:S01]  /*2910*/  HMUL2 R32, R32, R4 ;  /* 0x0000000420207232 */ /* 0x000fe20000000000 */
[----:B------:R-:W0:Y:S01]  /*2920*/  LDS.U16 R33, [UR8+-0x6] ;  /* 0xfffffa08ff217984 */ /* 0x000e220008000400 */
[----:B--2---:R-:W-:-:S03]  /*2930*/  PRMT R23, R34, 0x7632, R23 ;  /* 0x0000763222177816 */ /* 0x004fc60000000017 */
[----:B------:R-:W-:Y:S02]  /*2940*/  PRMT R36, R32, 0x7632, R36 ;  /* 0x0000763220247816 */ /* 0x000fe40000000024 */
[----:B------:R2:W-:Y:S01]  /*2950*/  STG.E.U16 desc[UR10][R26.64], R23 ;  /* 0x000000171a007986 */ /* 0x0005e2000c10150a */
[----:B---3--:R-:W-:Y:S01]  /*2960*/  IMAD R35, R30, R3, R0 ;  /* 0x000000031e237224 */ /* 0x008fe200078e0200 */
[----:B--2---:R-:W-:Y:S01]  /*2970*/  PRMT R27, R32, 0x7610, R27 ;  /* 0x00007610201b7816 */ /* 0x004fe2000000001b */
[----:B------:R-:W-:Y:S01]  /*2980*/  IMAD.WIDE R22, R31, 0x2, R20 ;  /* 0x000000021f167825 */ /* 0x000fe200078e0214 */
[----:B------:R-:W-:Y:S01]  /*2990*/  LOP3.LUT R31, R13, 0x3f003f, RZ, 0xc0, !PT ;  /* 0x003f003f0d1f7812 */ /* 0x000fe200078ec0ff */
[----:B------:R-:W-:Y:S01]  /*29a0*/  LDS.U16 R32, [UR8+-0x8] ;  /* 0xfffff808ff207984 */ /* 0x000fe20008000400 */
[----:B------:R-:W-:Y:S02]  /*29b0*/  SHF.R.U32.HI R26, RZ, 0x6, R13 ;  /* 0x00000006ff1a7819 */ /* 0x000fe4000001160d */
[----:B------:R-:W-:Y:S01]  /*29c0*/  LOP3.LUT R34, R31, 0x64006400, RZ, 0xfc, !PT ;  /* 0x640064001f227812 */ /* 0x000fe200078efcff */
[----:B------:R2:W-:Y:S01]  /*29d0*/  STG.E.U16 desc[UR10][R24.64], R27 ;  /* 0x0000001b18007986 */ /* 0x0005e2000c10150a */
[----:B------:R-:W-:-:S02]  /*29e0*/  LOP3.LUT R26, R26, 0x3f003f, RZ, 0xc0, !PT ;  /* 0x003f003f1a1a7812 */ /* 0x000fc400078ec0ff */
[----:B------:R-:W-:Y:S01]  /*29f0*/  SHF.R.U32.HI R30, RZ, 0xa, R13 ;  /* 0x0000000aff1e7819 */ /* 0x000fe2000001160d */
[----:B------:R-:W3:Y:S04]  /*2a00*/  LDS.U16 R31, [UR8+-0xa] ;  /* 0xfffff608ff1f7984 */ /* 0x000ee80008000400 */
[----:B------:R4:W-:Y:S01]  /*2a10*/  STG.E.U16 desc[UR10][R22.64], R36 ;  /* 0x0000002416007986 */ /* 0x0009e2000c10150a */
[----:B--2---:R-:W-:Y:S01]  /*2a20*/  LOP3.LUT R27, R15, 0xf000f, RZ, 0xc0, !PT ;  /* 0x000f000f0f1b7812 */ /* 0x004fe200078ec0ff */
[----:B------:R-:W-:Y:S01]  /*2a30*/  IMAD.WIDE R24, R35, 0x2, R20 ;  /* 0x0000000223187825 */ /* 0x000fe200078e0214 */
[----:B------:R-:W-:Y:S02]  /*2a40*/  LOP3.LUT R15, R26, 0x64006400, RZ, 0xfc, !PT ;  /* 0x640064001a0f7812 */ /* 0x000fe400078efcff */
[----:B------:R-:W-:Y:S01]  /*2a50*/  LDS.U16 R26, [UR8+-0x2] ;  /* 0xfffffe08ff1a7984 */ /* 0x000fe20008000400 */
[----:B-1----:R-:W-:-:S02]  /*2a60*/  IMAD R35, R28, R3, R0 ;  /* 0x000000031c237224 */ /* 0x002fc400078e0200 */
[-C--:B0-----:R-:W-:Y:S01]  /*2a70*/  IMAD R33, R33, R3.reuse, R0 ;  /* 0x0000000321217224 */ /* 0x081fe200078e0200 */
[----:B----4-:R-:W-:Y:S01]  /*2a80*/  SHF.R.U32.HI R22, RZ, 0x8, R13 ;  /* 0x00000008ff167819 */ /* 0x010fe2000001160d */
[----:B------:R-:W-:Y:S01]  /*2a90*/  HADD2 R23, R34, -1056, -1056 ;  /* 0xe420e42022177430 */ /* 0x000fe20000000000 */
[----:B------:R-:W-:Y:S01]  /*2aa0*/  LDS.U16 R13, [UR8] ;  /* 0x00000008ff0d7984 */ /* 0x000fe20008000400 */
[----:B------:R-:W-:Y:S01]  /*2ab0*/  HADD2 R34, R15, -1056, -1056 ;  /* 0xe420e4200f227430 */ /* 0x000fe20000000000 */
[----:B------:R-:W-:Y:S01]  /*2ac0*/  LOP3.LUT R22, R27, 0x300030, R22, 0xf8, !PT ;  /* 0x003000301b167812 */ /* 0x000fe200078ef816 */
[----:B------:R-:W-:Y:S01]  /*2ad0*/  IMAD R15, R29, R3, R0 ;  /* 0x000000031d0f7224 */ /* 0x000fe200078e0200 */
[----:B------:R-:W0:Y:S01]  /*2ae0*/  LDS.U16 R27, [UR8+-0x4] ;  /* 0xfffffc08ff1b7984 */ /* 0x000e220008000400 */
[----:B------:R-:W-:Y:S01]  /*2af0*/  SHF.R.U32.HI R29, RZ, 0xc, R14 ;  /* 0x0000000cff1d7819 */ /* 0x000fe2000001160e */
[-C--:B------:R-:W-:Y:S01]  /*2b00*/  HFMA2 R23, R23, R4.reuse, -RZ ;  /* 0x0000000417177231 */ /* 0x080fe200001000ff */
[----:B------:R-:W-:Y:S01]  /*2b10*/  LOP3.LUT R22, R22, 0x64006400, RZ, 0xfc, !PT ;  /* 0x6400640016167812 */ /* 0x000fe200078efcff */
[----:B------:R-:W-:Y:S01]  /*2b20*/  LDS.U16 R28, [UR8+0x4] ;  /* 0x00000408ff1c7984 */ /* 0x000fe20008000400 */
[----:B------:R-:W-:Y:S01]  /*2b30*/  LOP3.LUT R29, R29, 0xf000f, RZ, 0xc0, !PT ;  /* 0x000f000f1d1d7812 */ /* 0x000fe200078ec0ff */
[----:B------:R-:W-:Y:S01]  /*2b40*/  IMAD.WIDE R14, R15, 0x2, R20 ;  /* 0x000000020f0e7825 */ /* 0x000fe200078e0214 */
[----:B------:R-:W-:Y:S01]  /*2b50*/  PRMT R36, R23, 0x7632, R36 ;  /* 0x0000763217247816 */ /* 0x000fe20000000024 */
[----:B------:R1:W-:Y:S01]  /*2b60*/  STG.E.U16 desc[UR10][R24.64], R23 ;  /* 0x0000001718007986 */ /* 0x0003e2000c10150a */
[----:B------:R-:W-:Y:S01]  /*2b70*/  LOP3.LUT R30, R29, 0x300030, R30, 0xf8, !PT ;  /* 0x003000301d1e7812 */ /* 0x000fe200078ef81e */
[----:B------:R-:W-:-:S02]  /*2b80*/  HMUL2 R34, R34, R4 ;  /* 0x0000000422227232 */ /* 0x000fc40000000000 */
[----:B------:R-:W2:Y:S01]  /*2b90*/  LDS.U16 R29, [UR8+0x2] ;  /* 0x00000208ff1d7984 */ /* 0x000ea20008000400 */
[----:B------:R-:W-:-:S03]  /*2ba0*/  HADD2 R22, R22, -1056, -1056 ;  /* 0xe420e42016167430 */ /* 0x000fc60000000000 */
[----:B------:R4:W-:Y:S01]  /*2bb0*/  STG.E.U16 desc[UR10][R14.64], R36 ;  /* 0x000000240e007986 */ /* 0x0009e2000c10150a */
[----:B-1----:R-:W-:Y:S01]  /*2bc0*/  IMAD.WIDE R24, R35, 0x2, R20 ;  /* 0x0000000223187825 */ /* 0x002fe200078e0214 */
[----:B------:R-:W-:-:S03]  /*2bd0*/  PRMT R35, R34, 0x7632, R35 ;  /* 0x0000763222237816 */ /* 0x000fc60000000023 */
[-CC-:B---3--:R-:W-:Y:S01]  /*2be0*/  IMAD R23, R31, R3.reuse, R0.reuse ;  /* 0x000000031f177224 */ /* 0x188fe200078e0200 */
[----:B------:R1:W-:Y:S01]  /*2bf0*/  STG.E.U16 desc[UR10][R24.64], R34 ;  /* 0x0000002218007986 */ /* 0x0003e2000c10150a */
[----:B------:R-:W-:Y:S01]  /*2c00*/  IMAD R31, R32, R3, R0 ;  /* 0x00000003201f7224 */ /* 0x000fe200078e0200 */
[----:B------:R-:W-:Y:S02]  /*2c10*/  LOP3.LUT R32, R30, 0x64006400, RZ, 0xfc, !PT ;  /* 0x640064001e207812 */ /* 0x000fe400078efcff */
[----:B------:R-:W-:Y:S01]  /*2c20*/  LDS.U16 R30, [UR8+0x6] ;  /* 0x00000608ff1e7984 */ /* 0x000fe20008000400 */
[----:B----4-:R-:W-:-:S04]  /*2c30*/  IMAD.WIDE R14, R31, 0x2, R20 ;  /* 0x000000021f0e7825 */ /* 0x010fc800078e0214 */
[----:B------:R-:W-:Y:S01]  /*2c40*/  HADD2 R32, R32, -1056, -1056 ;  /* 0xe420e42020207430 */ /* 0x000fe20000000000 */
[----:B------:R-:W3:Y:S03]  /*2c50*/  LDS.U16 R31, [UR8+0x8] ;  /* 0x00000808ff1f7984 */ /* 0x000ee60008000400 */
[-C--:B------:R-:W-:Y:S02]  /*2c60*/  HMUL2 R32, R32, R4.reuse ;  /* 0x0000000420207232 */ /* 0x080fe40000000000 */
[----:B-1----:R-:W-:Y:S02]  /*2c70*/  HFMA2 R25, R22, R4, -RZ ;  /* 0x0000000416197231 */ /* 0x002fe400001000ff */
[----:B------:R-:W-:Y:S01]  /*2c80*/  IMAD.WIDE R22, R23, 0x2, R20 ;  /* 0x0000000217167825 */ /* 0x000fe200078e0214 */
[----:B------:R-:W1:Y:S02]  /*2c90*/  LDS.U16 R34, [UR8+0xa] ;  /* 0x00000a08ff227984 */ /* 0x000e640008000400 */
[----:B------:R-:W-:-:S02]  /*2ca0*/  PRMT R36, R25, 0x7610, R36 ;  /* 0x0000761019247816 */ /* 0x000fc40000000024 */
[----:B------:R4:W-:Y:S01]  /*2cb0*/  STG.E.U16 desc[UR10][R22.64], R35 ;  /* 0x0000002316007986 */ /* 0x0009e2000c10150a */
[----:B------:R-:W-:Y:S01]  /*2cc0*/  PRMT R37, R25, 0x7632, R37 ;  /* 0x0000763219257816 */ /* 0x000fe20000000025 */
[----:B------:R-:W-:Y:S02]  /*2cd0*/  IMAD.WIDE R24, R33, 0x2, R20 ;  /* 0x0000000221187825 */ /* 0x000fe400078e0214 */
[----:B------:R4:W-:Y:S02]  /*2ce0*/  STG.E.U16 desc[UR10][R14.64], R36 ;  /* 0x000000240e007986 */ /* 0x0009e4000c10150a */
[-CC-:B0-----:R-:W-:Y:S02]  /*2cf0*/  IMAD R27, R27, R3.reuse, R0.reuse ;  /* 0x000000031b1b7224 */ /* 0x181fe400078e0200 */
[----:B------:R0:W-:Y:S01]  /*2d00*/  STG.E.U16 desc[UR10][R24.64], R37 ;  /* 0x0000002518007986 */ /* 0x0001e2000c10150a */
[-CC-:B------:R-:W-:Y:S02]  /*2d10*/  IMAD R33, R26, R3.reuse, R0.reuse ;  /* 0x000000031a217224 */ /* 0x180fe400078e0200 */
[----:B--2---:R-:W-:-:S02]  /*2d20*/  IMAD R29, R29, R3, R0 ;  /* 0x000000031d1d7224 */ /* 0x004fc400078e0200 */
[----:B----4-:R-:W-:Y:S01]  /*2d30*/  IMAD.WIDE R22, R27, 0x2, R20 ;  /* 0x000000021b167825 */ /* 0x010fe200078e0214 */
[----:B------:R-:W-:-:S03]  /*2d40*/  PRMT R36, R32, 0x7632, R36 ;  /* 0x0000763220247816 */ /* 0x000fc60000000024 */
[----:B------:R-:W-:Y:S01]  /*2d50*/  IMAD.WIDE R26, R33, 0x2, R20 ;  /* 0x00000002211a7825 */ /* 0x000fe200078e0214 */
[----:B------:R-:W-:Y:S01]  /*2d60*/  LOP3.LUT R14, R12, 0x3f003f, RZ, 0xc0, !PT ;  /* 0x003f003f0c0e7812 */ /* 0x000fe200078ec0ff */
[----:B------:R-:W-:Y:S01]  /*2d70*/  LDS.U16 R33, [UR8+0xe] ;  /* 0x00000e08ff217984 */ /* 0x000fe20008000400 */
[----:B0-----:R-:W-:Y:S01]  /*2d80*/  PRMT R24, R32, 0x7610, R24 ;  /* 0x0000761020187816 */ /* 0x001fe20000000018 */
[-C--:B------:R-:W-:Y:S01]  /*2d90*/  IMAD R25, R13, R3.reuse, R0 ;  /* 0x000000030d197224 */ /* 0x080fe200078e0200 */
[----:B------:R-:W-:Y:S01]  /*2da0*/  SHF.R.U32.HI R15, RZ, 0x6, R12 ;  /* 0x00000006ff0f7819 */ /* 0x000fe2000001160c */
[----:B------:R-:W0:Y:S01]  /*2db0*/  LDS.U16 R32, [UR8+0xc] ;  /* 0x00000c08ff207984 */ /* 0x000e220008000400 */
[----:B------:R-:W-:Y:S01]  /*2dc0*/  LOP3.LUT R14, R14, 0x64006400, RZ, 0xfc, !PT ;  /* 0x640064000e0e7812 */ /* 0x000fe200078efcff */
[-CC-:B------:R-:W-:Y:S01]  /*2dd0*/  IMAD R35, R28, R3.reuse, R0.reuse ;  /* 0x000000031c237224 */ /* 0x180fe200078e0200 */
[----:B------:R-:W-:Y:S01]  /*2de0*/  LOP3.LUT R15, R15, 0x3f003f, RZ, 0xc0, !PT ;  /* 0x003f003f0f0f7812 */ /* 0x000fe200078ec0ff */
[----:B------:R2:W-:Y:S03]  /*2df0*/  STG.E.U16 desc[UR10][R22.64], R24 ;  /* 0x0000001816007986 */ /* 0x0005e6000c10150a */
[----:B------:R-:W-:Y:S01]  /*2e00*/  LOP3.LUT R15, R15, 0x64006400, RZ, 0xfc, !PT ;  /* 0x640064000f0f7812 */ /* 0x000fe200078efcff */
[----:B------:R4:W-:Y:S01]  /*2e10*/  STG.E.U16 desc[UR10][R26.64], R36 ;  /* 0x000000241a007986 */ /* 0x0009e2000c10150a */
[----:B---3--:R-:W-:-:S03]  /*2e20*/  IMAD R31, R31, R3, R0 ;  /* 0x000000031f1f7224 */ /* 0x008fc600078e0200 */
[----:B------:R-:W-:Y:S01]  /*2e30*/  HADD2 R13, R15, -1056, -1056 ;  /* 0xe420e4200f0d7430 */ /* 0x000fe20000000000 */
[----:B------:R-:W-:Y:S01]  /*2e40*/  LDS.U16 R28, [UR8+0x10] ;  /* 0x00001008ff1c7984 */ /* 0x000fe20008000400 */
[----:B--2---:R-:W-:-:S04]  /*2e50*/  IMAD.WIDE R22, R29, 0x2, R20 ;  /* 0x000000021d167825 */ /* 0x004fc800078e0214 */
[----:B------:R-:W-:Y:S02]  /*2e60*/  HMUL2 R13, R13, R4 ;  /* 0x000000040d0d7232 */ /* 0x000fe40000000000 */
[----:B----4-:R-:W-:Y:S01]  /*2e70*/  HADD2 R27, R14, -1056, -1056 ;  /* 0xe420e4200e1b7430 */ /* 0x010fe20000000000 */
[----:B------:R-:W-:Y:S01]  /*2e80*/  LOP3.LUT R26, R11, 0x3f003f, RZ, 0xc0, !PT ;  /* 0x003f003f0b1a7812 */ /* 0x000fe200078ec0ff */
[----:B------:R-:W-:-:S04]  /*2e90*/  IMAD.WIDE R14, R25, 0x2, R20 ;  /* 0x00000002190e7825 */ /* 0x000fc800078e0214 */
[----:B------:R-:W-:Y:S01]  /*2ea0*/  HFMA2 R27, R27, R4, -RZ ;  /* 0x000000041b1b7231 */ /* 0x000fe200001000ff */
[----:B------:R-:W-:Y:S01]  /*2eb0*/  LOP3.LUT R29, R26, 0x64006400, RZ, 0xfc, !PT ;  /* 0x640064001a1d7812 */ /* 0x000fe200078efcff */
[----:B------:R-:W-:Y:S01]  /*2ec0*/  IMAD.WIDE R24, R35, 0x2, R20 ;  /* 0x0000000223187825 */ /* 0x000fe200078e0214 */
[----:B------:R-:W2:Y:S02]  /*2ed0*/  LDS.U16 R26, [UR8+0x12] ;  /* 0x00001208ff1a7984 */ /* 0x000ea40008000400 */
[C---:B------:R-:W-:Y:S01]  /*2ee0*/  PRMT R36, R27.reuse, 0x7610, R36 ;  /* 0x000076101b247816 */ /* 0x040fe20000000024 */
[----:B------:R-:W-:Y:S01]  /*2ef0*/  IMAD R35, R30, R3, R0 ;  /* 0x000000031e237224 */ /* 0x000fe200078e0200 */
[----:B------:R-:W-:Y:S02]  /*2f00*/  PRMT R37, R27, 0x7632, R37 ;  /* 0x000076321b257816 */ /* 0x000fe40000000025 */
[----:B------:R-:W-:Y:S01]  /*2f10*/  SHF.R.U32.HI R30, RZ, 0x6, R11 ;  /* 0x00000006ff1e7819 */ /* 0x000fe2000001160b */
[----:B------:R3:W-:Y:S03]  /*2f20*/  STG.E.U16 desc[UR10][R14.64], R36 ;  /* 0x000000240e007986 */ /* 0x0007e6000c10150a */
[----:B------:R-:W-:Y:S01]  /*2f30*/  LOP3.LUT R30, R30, 0x3f003f, RZ, 0xc0, !PT ;  /* 0x003f003f1e1e7812 */ /* 0x000fe200078ec0ff */
[----:B------:R4:W-:Y:S03]  /*2f40*/  STG.E.U16 desc[UR10][R22.64], R37 ;  /* 0x0000002516007986 */ /* 0x0009e6000c10150a */
[----:B------:R-:W-:Y:S01]  /*2f50*/  LOP3.LUT R30, R30, 0x64006400, RZ, 0xfc, !PT ;  /* 0x640064001e1e7812 */ /* 0x000fe200078efcff */
[----:B------:R0:W-:Y:S01]  /*2f60*/  STG.E.U16 desc[UR10][R24.64], R13 ;  /* 0x0000000d18007986 */ /* 0x0001e2000c10150a */
[----:B---3--:R-:W-:-:S03]  /*2f70*/  HADD2 R15, R29, -1056, -1056 ;  /* 0xe420e4201d0f7430 */ /* 0x008fc60000000000 */
[----:B------:R-:W3:Y:S01]  /*2f80*/  LDS.U16 R27, [UR8+0x14] ;  /* 0x00001408ff1b7984 */ /* 0x000ee20008000400 */
[----:B-1----:R-:W-:Y:S01]  /*2f90*/  IMAD R29, R34, R3, R0 ;  /* 0x00000003221d7224 */ /* 0x002fe200078e0200 */
[----:B------:R-:W-:Y:S01]  /*2fa0*/  PRMT R34, R13, 0x7632, R34 ;  /* 0x000076320d227816 */ /* 0x000fe20000000022 */
[--C-:B----4-:R-:W-:Y:S02]  /*2fb0*/  IMAD.WIDE R22, R31, 0x2, R20.reuse ;  /* 0x000000021f167825 */ /* 0x110fe400078e0214 */
[----:B------:R-:W1:Y:S02]  /*2fc0*/  LDS.U16 R31, [UR8+0x1c] ;  /* 0x00001c08ff1f7984 */ /* 0x000e640008000400 */
[----:B0-----:R-:W-:Y:S02]  /*2fd0*/  HFMA2 R25, R15, R4, -RZ ;  /* 0x000000040f197231 */ /* 0x001fe400001000ff */
[----:B------:R-:W-:-:S04]  /*2fe0*/  IMAD.WIDE R14, R35, 0x2, R20 ;  /* 0x00000002230e7825 */ /* 0x000fc800078e0214 */
[----:B------:R-:W-:Y:S02]  /*2ff0*/  HADD2 R13, R30, -1056, -1056 ;  /* 0xe420e4201e0d7430 */ /* 0x000fe40000000000 */
[----:B------:R-:W0:Y:S01]  /*3000*/  LDS.U16 R30, [UR8+0x16] ;  /* 0x00001608ff1e7984 */ /* 0x000e220008000400 */
[C---:B------:R-:W-:Y:S01]  /*3010*/  PRMT R36, R25.reuse, 0x7610, R36 ;  /* 0x0000761019247816 */ /* 0x040fe20000000024 */
[----:B------:R-:W-:Y:S01]  /*3020*/  IMAD R35, R32, R3, R0 ;  /* 0x0000000320237224 */ /* 0x000fe200078e0200 */
[----:B------:R-:W-:Y:S01]  /*3030*/  PRMT R37, R25, 0x7632, R37 ;  /* 0x0000763219257816 */ /* 0x000fe20000000025 */
[--C-:B------:R-:W-:Y:S01]  /*3040*/  IMAD.WIDE R24, R29, 0x2, R20.reuse ;  /* 0x000000021d187825 */ /* 0x100fe200078e0214 */
[----:B------:R4:W-:Y:S04]  /*3050*/  STG.E.U16 desc[UR10][R14.64], R34 ;  /* 0x000000220e007986 */ /* 0x0009e8000c10150a */
[----:B------:R2:W-:Y:S04]  /*3060*/  STG.E.U16 desc[UR10][R22.64], R36 ;  /* 0x0000002416007986 */ /* 0x0005e8000c10150a */
[----:B------:R-:W0:Y:S04]  /*3070*/  LDS.U16 R29, [UR8+0x18] ;  /* 0x00001808ff1d7984 */ /* 0x000e280008000400 */
[----:B------:R3:W-:Y:S01]  /*3080*/  STG.E.U16 desc[UR10][R24.64], R37 ;  /* 0x0000002518007986 */ /* 0x0007e2000c10150a */
[----:B----4-:R-:W-:-:S03]  /*3090*/  IMAD.WIDE R14, R35, 0x2, R20 ;  /* 0x00000002230e7825 */ /* 0x010fc600078e0214 */
[----:B------:R-:W4:Y:S01]  /*30a0*/  LDS.U16 R32, [UR8+0x1a] ;  /* 0x00001a08ff207984 */ /* 0x000f220008000400 */
[----:B--2---:R-:W-:Y:S01]  /*30b0*/  SHF.R.U32.HI R22, RZ, 0xc, R12 ;  /* 0x0000000cff167819 */ /* 0x004fe2000001160c */
[----:B------:R-:W-:Y:S02]  /*30c0*/  HMUL2 R23, R13, R4 ;  /* 0x000000040d177232 */ /* 0x000fe40000000000 */
[-CC-:B------:R-:W-:Y:S01]  /*30d0*/  IMAD R13, R33, R3.reuse, R0.reuse ;  /* 0x00000003210d7224 */ /* 0x180fe200078e0200 */
[----:B------:R-:W2:Y:S01]  /*30e0*/  LDS.U16 R24, [UR8+0x1e] ;  /* 0x00001e08ff187984 */ /* 0x000ea20008000400 */
[----:B------:R-:W-:Y:S01]  /*30f0*/  LOP3.LUT R34, R22, 0xf000f, RZ, 0xc0, !PT ;  /* 0x000f000f16227812 */ /* 0x000fe200078ec0ff */
[-C--:B------:R-:W-:Y:S01]  /*3100*/  IMAD R35, R26, R3.reuse, R0 ;  /* 0x000000031a237224 */ /* 0x080fe200078e0200 */
[----:B------:R-:W-:Y:S01]  /*3110*/  LOP3.LUT R22, R9, 0x3f003f, RZ, 0xc0, !PT ;  /* 0x003f003f09167812 */ /* 0x000fe200078ec0ff */
[----:B------:R-:W-:Y:S01]  /*3120*/  IMAD.WIDE R12, R13, 0x2, R20 ;  /* 0x000000020d0c7825 */ /* 0x000fe200078e0214 */
[C---:B------:R-:W-:Y:S01]  /*3130*/  PRMT R36, R23.reuse, 0x7610, R36 ;  /* 0x0000761017247816 */ /* 0x040fe20000000024 */
[----:B------:R-:W-:Y:S01]  /*3140*/  UIADD3 UR8, UPT, UPT, UR8, 0x40, URZ ;  /* 0x0000004008087890 */ /* 0x000fe2000fffe0ff */
[----:B------:R-:W-:Y:S01]  /*3150*/  PRMT R33, R23, 0x7632, R33 ;  /* 0x0000763217217816 */ /* 0x000fe20000000021 */
[-CC-:B---3--:R-:W-:Y:S01]  /*3160*/  IMAD R37, R27, R3.reuse, R0.reuse ;  /* 0x000000031b257224 */ /* 0x188fe200078e0200 */
[----:B------:R-:W-:Y:S01]  /*3170*/  SHF.R.U32.HI R23, RZ, 0x6, R9 ;  /* 0x00000006ff177819 */ /* 0x000fe20000011609 */
[----:B------:R-:W-:Y:S01]  /*3180*/  STG.E.U16 desc[UR10][R14.64], R36 ;  /* 0x000000240e007986 */ /* 0x000fe2000c10150a */
[----:B------:R-:W-:Y:S01]  /*3190*/  SHF.R.U32.HI R26, RZ, 0xc, R11 ;  /* 0x0000000cff1a7819 */ /* 0x000fe2000001160b */
[----:B-1----:R-:W-:Y:S01]  /*31a0*/  IMAD R31, R31, R3, R0 ;  /* 0x000000031f1f7224 */ /* 0x002fe200078e0200 */
[----:B------:R-:W-:Y:S01]  /*31b0*/  LOP3.LUT R22, R22, 0x64006400, RZ, 0xfc, !PT ;  /* 0x6400640016167812 */ /* 0x000fe200078efcff */
[----:B------:R1:W-:Y:S01]  /*31c0*/  STG.E.U16 desc[UR10][R12.64], R33 ;  /* 0x000000210c007986 */ /* 0x0003e2000c10150a */
[----:B------:R-:W-:-:S02]  /*31d0*/  SHF.R.U32.HI R25, RZ, 0x8, R9 ;  /* 0x00000008ff197819 */ /* 0x000fc40000011609 */
[----:B------:R-:W-:Y:S01]  /*31e0*/  LOP3.LUT R23, R23, 0x3f003f, RZ, 0xc0, !PT ;  /* 0x003f003f17177812 */ /* 0x000fe200078ec0ff */
[----:B------:R-:W-:Y:S01]  /*31f0*/  HADD2 R22, R22, -1056, -1056 ;  /* 0xe420e42016167430 */ /* 0x000fe20000000000 */
[----:B------:R-:W-:Y:S02]  /*3200*/  LOP3.LUT R26, R26, 0xf000f, RZ, 0xc0, !PT ;  /* 0x000f000f1a1a7812 */ /* 0x000fe400078ec0ff */
[----:B------:R-:W-:Y:S02]  /*3210*/  SHF.R.U32.HI R9, RZ, 0xa, R9 ;  /* 0x0000000aff097819 */ /* 0x000fe40000011609 */
[----:B------:R-:W-:Y:S02]  /*3220*/  LOP3.LUT R25, R34, 0x300030, R25, 0xf8, !PT ;  /* 0x0030003022197812 */ /* 0x000fe400078ef819 */
[----:B------:R-:W-:Y:S01]  /*3230*/  LOP3.LUT R23, R23, 0x64006400, RZ, 0xfc, !PT ;  /* 0x6400640017177812 */ /* 0x000fe200078efcff */
[----:B-1----:R-:W-:Y:S01]  /*3240*/  IMAD R33, R28, R3, R0 ;  /* 0x000000031c217224 */ /* 0x002fe200078e0200 */
[----:B------:R-:W-:Y:S01]  /*3250*/  LOP3.LUT R26, R26, 0x300030, R9, 0xf8, !PT ;  /* 0x003000301a1a7812 */ /* 0x000fe200078ef809 */
[----:B------:R-:W-:Y:S01]  /*3260*/  HFMA2 R28, R22, R4, -RZ ;  /* 0x00000004161c7231 */ /* 0x000fe200001000ff */
[----:B------:R-:W-:Y:S01]  /*3270*/  LOP3.LUT R9, R25, 0x64006400, RZ, 0xfc, !PT ;  /* 0x6400640019097812 */ /* 0x000fe200078efcff */
[----:B------:R-:W-:Y:S01]  /*3280*/  HADD2 R27, R23, -1056, -1056 ;  /* 0xe420e420171b7430 */ /* 0x000fe20000000000 */
[----:B------:R-:W-:Y:S01]  /*3290*/  LOP3.LUT R26, R26, 0x64006400, RZ, 0xfc, !PT ;  /* 0x640064001a1a7812 */ /* 0x000fe200078efcff */
[----:B------:R-:W-:Y:S01]  /*32a0*/  IMAD.WIDE R14, R33, 0x2, R20 ;  /* 0x00000002210e7825 */ /* 0x000fe200078e0214 */
[----:B------:R-:W-:-:S03]  /*32b0*/  PRMT R34, R28, 0x7632, R34 ;  /* 0x000076321c227816 */ /* 0x000fc60000000022 */
[----:B------:R-:W-:Y:S02]  /*32c0*/  HADD2 R9, R9, -1056, -1056 ;  /* 0xe420e42009097430 */ /* 0x000fe40000000000 */
[----:B------:R-:W-:-:S04]  /*32d0*/  IMAD.WIDE R12, R35, 0x2, R20 ;  /* 0x00000002230c7825 */ /* 0x000fc800078e0214 */
[----:B------:R-:W-:Y:S01]  /*32e0*/  HMUL2 R11, R27, R4 ;  /* 0x000000041b0b7232 */ /* 0x000fe20000000000 */
[----:B------:R1:W-:Y:S01]  /*32f0*/  STG.E.U16 desc[UR10][R14.64], R28 ;  /* 0x0000001c0e007986 */ /* 0x0003e2000c10150a */
[----:B------:R-:W-:Y:S02]  /*3300*/  HADD2 R26, R26, -1056, -1056 ;  /* 0xe420e4201a1a7430 */ /* 0x000fe40000000000 */
[----:B------:R-:W-:-:S04]  /*3310*/  IMAD.WIDE R22, R37, 0x2, R20 ;  /* 0x0000000225167825 */ /* 0x000fc800078e0214 */
[-C--:B------:R-:W-:Y:S01]  /*3320*/  HFMA2 R9, R9, R4.reuse, -RZ ;  /* 0x0000000409097231 */ /* 0x080fe200001000ff */
[----:B------:R3:W-:Y:S01]  /*3330*/  STG.E.U16 desc[UR10][R12.64], R34 ;  /* 0x000000220c007986 */ /* 0x0007e2000c10150a */
[----:B------:R-:W-:Y:S02]  /*3340*/  HMUL2 R26, R26, R4 ;  /* 0x000000041a1a7232 */ /* 0x000fe40000000000 */
[-CC-:B0-----:R-:W-:Y:S02]  /*3350*/  IMAD R27, R30, R3.reuse, R0.reuse ;  /* 0x000000031e1b7224 */ /* 0x181fe400078e0200 */
[-CC-:B------:R-:W-:Y:S01]  /*3360*/  IMAD R29, R29, R3.reuse, R0.reuse ;  /* 0x000000031d1d7224 */ /* 0x180fe200078e0200 */
[----:B------:R0:W-:Y:S01]  /*3370*/  STG.E.U16 desc[UR10][R22.64], R11 ;  /* 0x0000000b16007986 */ /* 0x0001e2000c10150a */
[-CC-:B----4-:R-:W-:Y:S02]  /*3380*/  IMAD R33, R32, R3.reuse, R0.reuse ;  /* 0x0000000320217224 */ /* 0x190fe400078e0200 */
[----:B--2---:R-:W-:Y:S01]  /*3390*/  IMAD R35, R24, R3, R0 ;  /* 0x0000000318237224 */ /* 0x004fe200078e0200 */
[----:B-1----:R-:W-:Y:S01]  /*33a0*/  PRMT R28, R26, 0x7632, R28 ;  /* 0x000076321a1c7816 */ /* 0x002fe2000000001c */
[----:B------:R-:W-:Y:S01]  /*33b0*/  IMAD.WIDE R24, R27, 0x2, R20 ;  /* 0x000000021b187825 */ /* 0x000fe200078e0214 */
[----:B------:R-:W-:-:S03]  /*33c0*/  PRMT R27, R9, 0x7632, R27 ;  /* 0x00007632091b7816 */ /* 0x000fc6000000001b */
[----:B---3--:R-:W-:Y:S01]  /*33d0*/  IMAD.WIDE R12, R29, 0x2, R20 ;  /* 0x000000021d0c7825 */ /* 0x008fe200078e0214 */
[----:B0-----:R-:W-:-:S03]  /*33e0*/  PRMT R11, R11, 0x7632, R11 ;  /* 0x000076320b0b7816 */ /* 0x001fc6000000000b */
[----:B------:R-:W-:-:S04]  /*33f0*/  IMAD.WIDE R14, R33, 0x2, R20 ;  /* 0x00000002210e7825 */ /* 0x000fc800078e0214 */
[--C-:B------:R-:W-:Y:S01]  /*3400*/  IMAD.WIDE R22, R31, 0x2, R20.reuse ;  /* 0x000000021f167825 */ /* 0x100fe200078e0214 */
[----:B------:R0:W-:Y:S03]  /*3410*/  STG.E.U16 desc[UR10][R24.64], R11 ;  /* 0x0000000b18007986 */ /* 0x0001e6000c10150a */
[----:B------:R-:W-:Y:S01]  /*3420*/  IMAD.WIDE R20, R35, 0x2, R20 ;  /* 0x0000000223147825 */ /* 0x000fe200078e0214 */
[----:B------:R1:W-:Y:S04]  /*3430*/  STG.E.U16 desc[UR10][R12.64], R9 ;  /* 0x000000090c007986 */ /* 0x0003e8000c10150a */
[----:B------:R1:W-:Y:S04]  /*3440*/  STG.E.U16 desc[UR10][R14.64], R27 ;  /* 0x0000001b0e007986 */ /* 0x0003e8000c10150a */
[----:B------:R1:W-:Y:S01]  /*3450*/  STG.E.U16 desc[UR10][R22.64], R26 ;  /* 0x0000001a16007986 */ /* 0x0003e2000c10150a */
[----:B0-----:R-:W-:-:S02]  /*3460*/  MOV R24, R18 ;  /* 0x0000001200187202 */ /* 0x001fc40000000f00 */
[----:B------:R-:W-:Y:S01]  /*3470*/  MOV R25, R19 ;  /* 0x0000001300197202 */ /* 0x000fe20000000f00 */
[----:B------:R1:W-:Y:S01]  /*3480*/  STG.E.U16 desc[UR10][R20.64], R28 ;  /* 0x0000001c14007986 */ /* 0x0003e2000c10150a */
[----:B------:R-:W-:Y:S01]  /*3490*/  IMAD.WIDE R18, R3, 0x4, R16 ;  /* 0x0000000403127825 */ /* 0x000fe200078e0210 */
[----:B------:R-:W-:Y:S06]  /*34a0*/  BRA.U !UP0, `(.L_x_18) ;  /* 0xffffffed08a47547 */ /* 0x000fec000b83ffff */
[----:B-1----:R-:W-:Y:S01]  /*34b0*/  IMAD.WIDE R12, R3, 0x18, R24 ;  /* 0x00000018030c7825 */ /* 0x002fe200078e0218 */
[----:B------:R-:W-:Y:S06]  /*34c0*/  BRA `(.L_x_15) ;  /* 0x0000000c007c7947 */ /* 0x000fec0003800000 */
.L_x_16:
[----:B------:R-:W1:Y:S01]  /*34d0*/  LDCU.64 UR8, c[0x0][0x3a0] ;  /* 0x00007400ff0877ac */ /* 0x000e620008000a00 */
[----:B------:R-:W-:Y:S01]  /*34e0*/  IMAD R3, R3, UR4, R10 ;  /* 0x0000000403037c24 */ /* 0x000fe2000f8e020a */
[----:B0-----:R-:W-:Y:S01]  /*34f0*/  MOV R17, R13 ;  /* 0x0000000d00117202 */ /* 0x001fe20000000f00 */
[----:B------:R-:W-:-:S03]  /*3500*/  IMAD.MOV.U32 R16, RZ, RZ, R12 ;  /* 0x000000ffff107224 */ /* 0x000fc600078e000c */
[----:B------:R-:W-:Y:S01]  /*3510*/  LEA R12, R8, R3, 0x7 ;  /* 0x00000003080c7211 */ /* 0x000fe200078e38ff */
[----:B-1----:R-:W-:-:S04]  /*3520*/  UIMAD.WIDE.U32 UR8, UR5, 0x4, UR8 ;  /* 0x00000004050878a5 */ /* 0x002fc8000f8e0008 */
[----:B------:R-:W-:-:S04]  /*3530*/  UIADD3 UR12, UP0, UPT, UR8, 0x2, URZ ;  /* 0x00000002080c7890 */ /* 0x000fc8000ff1e0ff */
[----:B------:R-:W-:-:S12]  /*3540*/  UIADD3.X UR8, UPT, UPT, URZ, UR9, URZ, UP0, !UPT ;  /* 0x00000009ff087290 */ /* 0x000fd800087fe4ff */
.L_x_20:
[----:B------:R-:W0:Y:S01]  /*3550*/  LDC R3, c[0x0][0x3ac] ;  /* 0x0000eb00ff037b82 */ /* 0x000e220000000800 */
[----:B------:R-:W2:Y:S07]  /*3560*/  LDG.E.CONSTANT R9, desc[UR10][R16.64] ;  /* 0x0000000a10097981 */ /* 0x000eae000c1e9900 */
[----:B-1----:R-:W1:Y:S01]  /*3570*/  LDC.64 R26, c[0x0][0x3b8] ;  /* 0x0000ee00ff1a7b82 */ /* 0x002e620000000a00 */
[----:B0-----:R-:W-:Y:S01]  /*3580*/  IMAD.WIDE R28, R3, 0x4, R16 ;  /* 0x00000004031c7825 */ /* 0x001fe200078e0210 */
[----:B------:R-:W-:-:S04]  /*3590*/  ISETP.NE.AND P0, PT, R5, UR5, PT ;  /* 0x0000000505007c0c */ /* 0x000fc8000bf05270 */
[----:B------:R0:W5:Y:S01]  /*35a0*/  LDG.E.CONSTANT R11, desc[UR10][R28.64] ;  /* 0x0000000a1c0b7981 */ /* 0x000162000c1e9900 */
[----:B------:R-:W-:-:S04]  /*35b0*/  IMAD.WIDE R22, R3, 0x4, R28 ;  /* 0x0000000403167825 */ /* 0x000fc800078e021c */
[----:B-1----:R-:W-:Y:S01]  /*35c0*/  IMAD.WIDE R26, R12, 0x2, R26 ;  /* 0x000000020c1a7825 */ /* 0x002fe200078e021a */
[----:B------:R1:W5:Y:S03]  /*35d0*/  LDG.E.CONSTANT R13, desc[UR10][R22.64] ;  /* 0x0000000a160d7981 */ /* 0x000366000c1e9900 */
[----:B------:R-:W-:-:S05]  /*35e0*/  IMAD.WIDE R20, R3, 0x4, R22 ;  /* 0x0000000403147825 */ /* 0x000fca00078e0216 */
[----:B------:R3:W5:Y:S01]  /*35f0*/  LDG.E.CONSTANT R30, desc[UR10][R20.64] ;  /* 0x0000000a141e7981 */ /* 0x000762000c1e9900 */
[----:B------:R-:W-:-:S05]  /*3600*/  IMAD.WIDE R18, R3, 0x4, R20 ;  /* 0x0000000403127825 */ /* 0x000fca00078e0214 */
[----:B------:R3:W5:Y:S01]  /*3610*/  LDG.E.CONSTANT R31, desc[UR10][R18.64] ;  /* 0x0000000a121f7981 */ /* 0x000762000c1e9900 */
[----:B------:R-:W-:-:S05]  /*3620*/  IMAD.WIDE R14, R3, 0x4, R18 ;  /* 0x00000004030e7825 */ /* 0x000fca00078e0212 */
[----:B------:R3:W5:Y:S01]  /*3630*/  LDG.E.CONSTANT R32, desc[UR10][R14.64] ;  /* 0x0000000a0e207981 */ /* 0x000762000c1e9900 */
[----:B0-----:R-:W-:Y:S01]  /*3640*/  IMAD.WIDE R28, R3, 0x2, R26 ;  /* 0x00000002031c7825 */ /* 0x001fe200078e021a */
[----:B--2---:R-:W-:-:S04]  /*3650*/  LOP3.LUT R24, R9, 0x3f003f, RZ, 0xc0, !PT ;  /* 0x003f003f09187812 */ /* 0x004fc800078ec0ff */
[----:B------:R-:W-:Y:S02]  /*3660*/  LOP3.LUT R25, R24, 0x64006400, RZ, 0xfc, !PT ;  /* 0x6400640018197812 */ /* 0x000fe400078efcff */
[----:B------:R-:W-:-:S03]  /*3670*/  SHF.R.U32.HI R24, RZ, 0x6, R9 ;  /* 0x00000006ff187819 */ /* 0x000fc60000011609 */
[----:B-1----:R-:W-:Y:S01]  /*3680*/  HADD2 R22, R25, -1056, -1056 ;  /* 0xe420e42019167430 */ /* 0x002fe20000000000 */
[----:B---3--:R-:W-:Y:S06]  /*3690*/  @P0 BRA `(.L_x_19) ;  /* 0x0000000000540947 */ /* 0x008fec0003800000 */
        /* <DEDUP_REMOVED lines=21> */
.L_x_19:
[----:B------:R-:W-:Y:S01]  /*37f0*/  LOP3.LUT R18, R24, 0x3f003f, RZ, 0xc0, !PT ;  /* 0x003f003f18127812 */ /* 0x000fe200078ec0ff */
[----:B------:R-:W-:Y:S02]  /*3800*/  HFMA2 R22, R22, R4, -RZ ;  /* 0x0000000416167231 */ /* 0x000fe400001000ff */
[C---:B------:R-:W-:Y:S01]  /*3810*/  IMAD.WIDE R24, R3.reuse, 0x2, R28 ;  /* 0x0000000203187825 */ /* 0x040fe200078e021c */
[----:B-----5:R-:W-:Y:S01]  /*3820*/  SHF.R.U32.HI R23, RZ, 0x6, R11 ;  /* 0x00000006ff177819 */ /* 0x020fe2000001160b */
[----:B------:R-:W-:Y:S01]  /*3830*/  UIADD3 UR12, UP0, UPT, UR12, 0x80, URZ ;  /* 0x000000800c0c7890 */ /* 0x000fe2000ff1e0ff */
[----:B------:R-:W-:Y:S01]  /*3840*/  LOP3.LUT R18, R18, 0x64006400, RZ, 0xfc, !PT ;  /* 0x6400640012127812 */ /* 0x000fe200078efcff */
[----:B------:R-:W-:Y:S01]  /*3850*/  UIADD3 UR5, UPT, UPT, UR5, 0x20, URZ ;  /* 0x0000002005057890 */ /* 0x000fe2000fffe0ff */
[C---:B------:R-:W-:Y:S01]  /*3860*/  PRMT R19, R22.reuse, 0x7610, R19 ;  /* 0x0000761016137816 */ /* 0x040fe20000000013 */
[----:B------:R-:W-:Y:S01]  /*3870*/  IMAD.WIDE R20, R3, 0x2, R24 ;  /* 0x0000000203147825 */ /* 0x000fe200078e0218 */
[----:B------:R-:W-:-:S03]  /*3880*/  PRMT R35, R22, 0x7632, R35 ;  /* 0x0000763216237816 */ /* 0x000fc60000000023 */
[----:B------:R-:W-:Y:S01]  /*3890*/  HADD2 R18, R18, -1056, -1056 ;  /* 0xe420e42012127430 */ /* 0x000fe20000000000 */
[----:B------:R-:W-:Y:S01]  /*38a0*/  LOP3.LUT R22, R11, 0x3f003f, RZ, 0xc0, !PT ;  /* 0x003f003f0b167812 */ /* 0x000fe200078ec0ff */
[----:B------:R0:W-:Y:S01]  /*38b0*/  STG.E.U16 desc[UR10][R26.64], R19 ;  /* 0x000000131a007986 */ /* 0x0001e2000c10150a */
[----:B------:R-:W-:Y:S01]  /*38c0*/  LOP3.LUT R34, R23, 0x3f003f, RZ, 0xc0, !PT ;  /* 0x003f003f17227812 */ /* 0x000fe200078ec0ff */
[----:B------:R-:W-:Y:S01]  /*38d0*/  UIADD3.X UR8, UPT, UPT, URZ, UR8, URZ, UP0, !UPT ;  /* 0x00000008ff087290 */ /* 0x000fe200087fe4ff */
[----:B------:R-:W-:Y:S01]  /*38e0*/  LOP3.LUT R33, R22, 0x64006400, RZ, 0xfc, !PT ;  /* 0x6400640016217812 */ /* 0x000fe200078efcff */
[----:B------:R1:W-:Y:S01]  /*38f0*/  STG.E.U16 desc[UR10][R28.64], R35 ;  /* 0x000000231c007986 */ /* 0x0003e2000c10150a */
[----:B------:R-:W-:Y:S01]  /*3900*/  LOP3.LUT R34, R34, 0x64006400, RZ, 0xfc, !PT ;  /* 0x6400640022227812 */ /* 0x000fe200078efcff */
[----:B------:R-:W-:Y:S01]  /*3910*/  UISETP.GE.AND UP0, UPT, UR5, UR7, UPT ;  /* 0x000000070500728c */ /* 0x000fe2000bf06270 */
[----:B------:R-:W-:Y:S01]  /*3920*/  SHF.R.U32.HI R9, RZ, 0xc, R9 ;  /* 0x0000000cff097819 */ /* 0x000fe20000011609 */
[----:B------:R-:W-:Y:S01]  /*3930*/  HADD2 R33, R33, -1056, -1056 ;  /* 0xe420e42021217430 */ /* 0x000fe20000000000 */
[----:B------:R-:W-:Y:S01]  /*3940*/  SHF.R.U32.HI R11, RZ, 0xc, R11 ;  /* 0x0000000cff0b7819 */ /* 0x000fe2000001160b */
[----:B------:R-:W-:Y:S01]  /*3950*/  HADD2 R34, R34, -1056, -1056 ;  /* 0xe420e42022227430 */ /* 0x000fe20000000000 */
[----:B------:R-:W-:Y:S01]  /*3960*/  LOP3.LUT R36, R9, 0xf000f, RZ, 0xc0, !PT ;  /* 0x000f000f09247812 */ /* 0x000fe200078ec0ff */
[----:B0-----:R-:W-:-:S02]  /*3970*/  HMUL2 R27, R18, R4 ;  /* 0x00000004121b7232 */ /* 0x001fc40000000000 */
[----:B------:R-:W-:Y:S01]  /*3980*/  IMAD.WIDE R18, R3, 0x2, R20 ;  /* 0x0000000203127825 */ /* 0x000fe200078e0214 */
[----:B------:R-:W-:Y:S01]  /*3990*/  LOP3.LUT R9, R11, 0xf000f, RZ, 0xc0, !PT ;  /* 0x000f000f0b097812 */ /* 0x000fe200078ec0ff */
[----:B------:R-:W-:Y:S01]  /*39a0*/  UIADD3 UR4, UPT, UPT, UR4, 0x20, URZ ;  /* 0x0000002004047890 */ /* 0x000fe2000fffe0ff */
[----:B------:R-:W-:Y:S01]  /*39b0*/  SHF.R.U32.HI R11, RZ, 0x8, R13 ;  /* 0x00000008ff0b7819 */ /* 0x000fe2000001160d */
[----:B------:R0:W-:Y:S01]  /*39c0*/  STG.E.U16 desc[UR10][R24.64], R27 ;  /* 0x0000001b18007986 */ /* 0x0001e2000c10150a */
[----:B-1----:R-:W-:Y:S01]  /*39d0*/  PRMT R29, R27, 0x7632, R29 ;  /* 0x000076321b1d7816 */ /* 0x002fe2000000001d */
[----:B------:R-:W-:Y:S01]  /*39e0*/  IMAD.WIDE R22, R3, 0x2, R18 ;  /* 0x0000000203167825 */ /* 0x000fe200078e0212 */
[----:B------:R-:W-:-:S03]  /*39f0*/  LOP3.LUT R11, R36, 0x300030, R11, 0xf8, !PT ;  /* 0x00300030240b7812 */ /* 0x000fc600078ef80b */
[----:B------:R1:W-:Y:S01]  /*3a00*/  STG.E.U16 desc[UR10][R20.64], R29 ;  /* 0x0000001d14007986 */ /* 0x0003e2000c10150a */
[----:B------:R-:W-:Y:S01]  /*3a10*/  LOP3.LUT R11, R11, 0x64006400, RZ, 0xfc, !PT ;  /* 0x640064000b0b7812 */ /* 0x000fe200078efcff */
[C---:B------:R-:W-:Y:S02]  /*3a20*/  IMAD R12, R3.reuse, 0x20, R12 ;  /* 0x00000020030c7824 */ /* 0x040fe400078e020c */
[----:B0-----:R-:W-:-:S04]  /*3a30*/  IMAD.WIDE R26, R3, 0x2, R22 ;  /* 0x00000002031a7825 */ /* 0x001fc800078e0216 */
[-C--:B------:R-:W-:Y:S02]  /*3a40*/  HFMA2 R25, R33, R4.reuse, -RZ ;  /* 0x0000000421197231 */ /* 0x080fe400001000ff */
[-C--:B------:R-:W-:Y:S01]  /*3a50*/  HMUL2 R33, R34, R4.reuse ;  /* 0x0000000422217232 */ /* 0x080fe20000000000 */
[----:B------:R-:W-:Y:S01]  /*3a60*/  LOP3.LUT R34, R13, 0x3f003f, RZ, 0xc0, !PT ;  /* 0x003f003f0d227812 */ /* 0x000fe200078ec0ff */
[----:B------:R-:W-:Y:S02]  /*3a70*/  HADD2 R11, R11, -1056, -1056 ;  /* 0xe420e4200b0b7430 */ /* 0x000fe40000000000 */
[----:B-1----:R-:W-:Y:S01]  /*3a80*/  IMAD.WIDE R28, R3, 0x2, R26 ;  /* 0x00000002031c7825 */ /* 0x002fe200078e021a */
[----:B------:R-:W-:Y:S01]  /*3a90*/  PRMT R21, R25, 0x7632, R21 ;  /* 0x0000763219157816 */ /* 0x000fe20000000015 */
[----:B------:R0:W-:Y:S01]  /*3aa0*/  STG.E.U16 desc[UR10][R18.64], R25 ;  /* 0x0000001912007986 */ /* 0x0001e2000c10150a */
[----:B------:R-:W-:Y:S01]  /*3ab0*/  LOP3.LUT R34, R34, 0x64006400, RZ, 0xfc, !PT ;  /* 0x6400640022227812 */ /* 0x000fe200078efcff */
[----:B------:R-:W-:-:S02]  /*3ac0*/  HFMA2 R11, R11, R4, -RZ ;  /* 0x000000040b0b7231 */ /* 0x000fc400001000ff */
[----:B------:R1:W-:Y:S04]  /*3ad0*/  STG.E.U16 desc[UR10][R22.64], R21 ;  /* 0x0000001516007986 */ /* 0x0003e8000c10150a */
[----:B------:R-:W-:Y:S01]  /*3ae0*/  STG.E.U16 desc[UR10][R26.64], R33 ;  /* 0x000000211a007986 */ /* 0x000fe2000c10150a */
[----:B0-----:R-:W-:Y:S01]  /*3af0*/  IMAD.WIDE R24, R3, 0x2, R28 ;  /* 0x0000000203187825 */ /* 0x001fe200078e021c */
[----:B------:R-:W-:Y:S02]  /*3b00*/  PRMT R19, R33, 0x7632, R19 ;  /* 0x0000763221137816 */ /* 0x000fe40000000013 */
[----:B-1----:R-:W-:Y:S01]  /*3b10*/  SHF.R.U32.HI R22, RZ, 0x6, R13 ;  /* 0x00000006ff167819 */ /* 0x002fe2000001160d */
[----:B------:R-:W-:Y:S02]  /*3b20*/  HADD2 R23, R34, -1056, -1056 ;  /* 0xe420e42022177430 */ /* 0x000fe40000000000 */
[----:B------:R-:W-:Y:S01]  /*3b30*/  IMAD.WIDE R20, R3, 0x2, R24 ;  /* 0x0000000203147825 */ /* 0x000fe200078e0218 */
[----:B------:R0:W-:Y:S01]  /*3b40*/  STG.E.U16 desc[UR10][R28.64], R19 ;  /* 0x000000131c007986 */ /* 0x0001e2000c10150a */
[----:B------:R-:W-:-:S02]  /*3b50*/  LOP3.LUT R22, R22, 0x3f003f, RZ, 0xc0, !PT ;  /* 0x003f003f16167812 */ /* 0x000fc400078ec0ff */
[----:B------:R-:W-:Y:S02]  /*3b60*/  SHF.R.U32.HI R34, RZ, 0xa, R13 ;  /* 0x0000000aff227819 */ /* 0x000fe4000001160d */
[----:B------:R-:W-:Y:S02]  /*3b70*/  LOP3.LUT R22, R22, 0x64006400, RZ, 0xfc, !PT ;  /* 0x6400640016167812 */ /* 0x000fe400078efcff */
[----:B------:R-:W-:-:S03]  /*3b80*/  LOP3.LUT R9, R9, 0x300030, R34, 0xf8, !PT ;  /* 0x0030003009097812 */ /* 0x000fc600078ef822 */
[----:B------:R-:W-:Y:S01]  /*3b90*/  HADD2 R13, R22, -1056, -1056 ;  /* 0xe420e420160d7430 */ /* 0x000fe20000000000 */
[----:B------:R-:W-:Y:S01]  /*3ba0*/  LOP3.LUT R9, R9, 0x64006400, RZ, 0xfc, !PT ;  /* 0x6400640009097812 */ /* 0x000fe200078efcff */
[----:B0-----:R-:W-:-:S04]  /*3bb0*/  IMAD.WIDE R18, R3, 0x2, R20 ;  /* 0x0000000203127825 */ /* 0x001fc800078e0214 */
[-C--:B------:R-:W-:Y:S02]  /*3bc0*/  HFMA2 R29, R23, R4.reuse, -RZ ;  /* 0x00000004171d7231 */ /* 0x080fe400001000ff */
[-C--:B------:R-:W-:Y:S02]  /*3bd0*/  HMUL2 R13, R13, R4.reuse ;  /* 0x000000040d0d7232 */ /* 0x080fe40000000000 */
[----:B------:R-:W-:Y:S02]  /*3be0*/  HADD2 R9, R9, -1056, -1056 ;  /* 0xe420e42009097430 */ /* 0x000fe40000000000 */
[----:B------:R-:W-:Y:S01]  /*3bf0*/  IMAD.WIDE R26, R3, 0x2, R18 ;  /* 0x00000002031a7825 */ /* 0x000fe200078e0212 */
[----:B------:R0:W-:Y:S03]  /*3c00*/  STG.E.U16 desc[UR10][R24.64], R29 ;  /* 0x0000001d18007986 */ /* 0x0001e6000c10150a */
[----:B------:R-:W-:-:S02]  /*3c10*/  HMUL2 R9, R9, R4 ;  /* 0x0000000409097232 */ /* 0x000fc40000000000 */
[----:B------:R-:W-:-:S03]  /*3c20*/  IMAD.WIDE R22, R3, 0x2, R26 ;  /* 0x0000000203167825 */ /* 0x000fc600078e021a */
[----:B------:R-:W-:Y:S02]  /*3c30*/  PRMT R33, R9, 0x7632, R33 ;  /* 0x0000763209217816 */ /* 0x000fe40000000021 */
[----:B0-----:R-:W-:Y:S01]  /*3c40*/  PRMT R25, R29, 0x7632, R25 ;  /* 0x000076321d197816 */ /* 0x001fe20000000019 */
[----:B------:R-:W-:-:S04]  /*3c50*/  IMAD.WIDE R28, R3, 0x2, R22 ;  /* 0x00000002031c7825 */ /* 0x000fc800078e0216 */
[----:B------:R0:W-:Y:S01]  /*3c60*/  STG.E.U16 desc[UR10][R20.64], R25 ;  /* 0x0000001914007986 */ /* 0x0001e2000c10150a */
[----:B------:R-:W-:Y:S01]  /*3c70*/  IMAD.WIDE R34, R3, 0x2, R28 ;  /* 0x0000000203227825 */ /* 0x000fe200078e021c */
[----:B0-----:R-:W-:-:S03]  /*3c80*/  PRMT R21, R13, 0x7610, R21 ;  /* 0x000076100d157816 */ /* 0x001fc60000000015 */
[----:B------:R-:W-:Y:S02]  /*3c90*/  IMAD.WIDE R24, R3, 0x2, R34 ;  /* 0x0000000203187825 */ /* 0x000fe400078e0222 */
[----:B------:R0:W-:Y:S02]  /*3ca0*/  STG.E.U16 desc[UR10][R18.64], R21 ;  /* 0x0000001512007986 */ /* 0x0001e4000c10150a */
[----:B0-----:R-:W-:Y:S01]  /*3cb0*/  PRMT R19, R13, 0x7632, R19 ;  /* 0x000076320d137816 */ /* 0x001fe20000000013 */
[----:B------:R-:W-:Y:S01]  /*3cc0*/  IMAD.WIDE R20, R3, 0x2, R24 ;  /* 0x0000000203147825 */ /* 0x000fe200078e0218 */
[----:B------:R-:W-:-:S03]  /*3cd0*/  LOP3.LUT R13, R30, 0x3f003f, RZ, 0xc0, !PT ;  /* 0x003f003f1e0d7812 */ /* 0x000fc600078ec0ff */
[----:B------:R0:W-:Y:S01]  /*3ce0*/  STG.E.U16 desc[UR10][R26.64], R19 ;  /* 0x000000131a007986 */ /* 0x0001e2000c10150a */
[----:B------:R-:W-:-:S03]  /*3cf0*/  LOP3.LUT R13, R13, 0x64006400, RZ, 0xfc, !PT ;  /* 0x640064000d0d7812 */ /* 0x000fc600078efcff */
[----:B------:R1:W-:Y:S02]  /*3d00*/  STG.E.U16 desc[UR10][R22.64], R11 ;  /* 0x0000000b16007986 */ /* 0x0003e4000c10150a */
[----:B------:R-:W-:Y:S02]  /*3d10*/  HADD2 R13, R13, -1056, -1056 ;  /* 0xe420e4200d0d7430 */ /* 0x000fe40000000000 */
[----:B0-----:R-:W-:Y:S01]  /*3d20*/  IMAD.WIDE R18, R3, 0x2, R20 ;  /* 0x0000000203127825 */ /* 0x001fe200078e0214 */
[----:B------:R-:W-:Y:S02]  /*3d30*/  PRMT R27, R9, 0x7610, R27 ;  /* 0x00007610091b7816 */ /* 0x000fe4000000001b */
[----:B------:R-:W-:Y:S02]  /*3d40*/  SHF.R.U32.HI R9, RZ, 0x6, R30 ;  /* 0x00000006ff097819 */ /* 0x000fe4000001161e */
[----:B-1----:R-:W-:Y:S01]  /*3d50*/  PRMT R23, R11, 0x7632, R23 ;  /* 0x000076320b177816 */ /* 0x002fe20000000017 */
[----:B------:R-:W-:Y:S01]  /*3d60*/  IMAD.WIDE R36, R3, 0x2, R18 ;  /* 0x0000000203247825 */ /* 0x000fe200078e0212 */
[----:B------:R-:W-:-:S02]  /*3d70*/  LOP3.LUT R9, R9, 0x3f003f, RZ, 0xc0, !PT ;  /* 0x003f003f09097812 */ /* 0x000fc400078ec0ff */
[----:B------:R-:W-:Y:S01]  /*3d80*/  LOP3.LUT R11, R31, 0x3f003f, RZ, 0xc0, !PT ;  /* 0x003f003f1f0b7812 */ /* 0x000fe200078ec0ff */
[----:B------:R-:W-:Y:S01]  /*3d90*/  STG.E.U16 desc[UR10][R28.64], R23 ;  /* 0x000000171c007986 */ /* 0x000fe2000c10150a */
[----:B------:R-:W-:Y:S02]  /*3da0*/  LOP3.LUT R9, R9, 0x64006400, RZ, 0xfc, !PT ;  /* 0x6400640009097812 */ /* 0x000fe400078efcff */
[----:B------:R-:W-:Y:S01]  /*3db0*/  LOP3.LUT R11, R11, 0x64006400, RZ, 0xfc, !PT ;  /* 0x640064000b0b7812 */ /* 0x000fe200078efcff */
[----:B------:R0:W-:Y:S01]  /*3dc0*/  STG.E.U16 desc[UR10][R34.64], R27 ;  /* 0x0000001b22007986 */ /* 0x0001e2000c10150a */
[----:B------:R-:W-:Y:S01]  /*3dd0*/  SHF.R.U32.HI R30, RZ, 0xc, R30 ;  /* 0x0000000cff1e7819 */ /* 0x000fe2000001161e */
[----:B------:R-:W-:Y:S02]  /*3de0*/  HADD2 R9, R9, -1056, -1056 ;  /* 0xe420e42009097430 */ /* 0x000fe40000000000 */
[----:B------:R1:W-:Y:S01]  /*3df0*/  STG.E.U16 desc[UR10][R24.64], R33 ;  /* 0x0000002118007986 */ /* 0x0003e2000c10150a */
[----:B------:R-:W-:Y:S01]  /*3e00*/  HADD2 R11, R11, -1056, -1056 ;  /* 0xe420e4200b0b7430 */ /* 0x000fe20000000000 */
[----:B------:R-:W-:Y:S01]  /*3e10*/  LOP3.LUT R30, R30, 0xf000f, RZ, 0xc0, !PT ;  /* 0x000f000f1e1e7812 */ /* 0x000fe200078ec0ff */
[----:B------:R-:W-:-:S02]  /*3e20*/  HMUL2 R9, R9, R4 ;  /* 0x0000000409097232 */ /* 0x000fc40000000000 */
[----:B------:R-:W-:Y:S02]  /*3e30*/  HFMA2 R11, R11, R4, -RZ ;  /* 0x000000040b0b7231 */ /* 0x000fe400001000ff */
[----:B0-----:R-:W-:-:S04]  /*3e40*/  IMAD.WIDE R26, R3, 0x2, R36 ;  /* 0x00000002031a7825 */ /* 0x001fc800078e0224 */
[----:B-1----:R-:W-:Y:S01]  /*3e50*/  HFMA2 R25, R13, R4, -RZ ;  /* 0x000000040d197231 */ /* 0x002fe200001000ff */
[----:B------:R-:W-:Y:S01]  /*3e60*/  SHF.R.U32.HI R13, RZ, 0x6, R31 ;  /* 0x00000006ff0d7819 */ /* 0x000fe2000001161f */
[----:B------:R-:W-:Y:S01]  /*3e70*/  IMAD.WIDE R22, R3, 0x2, R26 ;  /* 0x0000000203167825 */ /* 0x000fe200078e021a */
[----:B------:R-:W-:Y:S02]  /*3e80*/  PRMT R33, R11, 0x7632, R33 ;  /* 0x000076320b217816 */ /* 0x000fe40000000021 */
[----:B------:R0:W-:Y:S01]  /*3e90*/  STG.E.U16 desc[UR10][R20.64], R25 ;  /* 0x0000001914007986 */ /* 0x0001e2000c10150a */
[----:B------:R-:W-:Y:S02]  /*3ea0*/  LOP3.LUT R13, R13, 0x3f003f, RZ, 0xc0, !PT ;  /* 0x003f003f0d0d7812 */ /* 0x000fe400078ec0ff */
[----:B------:R-:W-:Y:S02]  /*3eb0*/  SHF.R.U32.HI R31, RZ, 0xc, R31 ;  /* 0x0000000cff1f7819 */ /* 0x000fe4000001161f */
[----:B------:R-:W-:-:S02]  /*3ec0*/  LOP3.LUT R13, R13, 0x64006400, RZ, 0xfc, !PT ;  /* 0x640064000d0d7812 */ /* 0x000fc400078efcff */
[----:B------:R-:W-:-:S03]  /*3ed0*/  LOP3.LUT R31, R31, 0xf000f, RZ, 0xc0, !PT ;  /* 0x000f000f1f1f7812 */ /* 0x000fc600078ec0ff */
[----:B------:R-:W-:Y:S01]  /*3ee0*/  HADD2 R13, R13, -1056, -1056 ;  /* 0xe420e4200d0d7430 */ /* 0x000fe20000000000 */
[----:B0-----:R-:W-:Y:S01]  /*3ef0*/  PRMT R21, R25, 0x7632, R21 ;  /* 0x0000763219157816 */ /* 0x001fe20000000015 */
[----:B------:R-:W-:-:S04]  /*3f00*/  IMAD.WIDE R24, R3, 0x2, R22 ;  /* 0x0000000203187825 */ /* 0x000fc800078e0216 */
[----:B------:R-:W-:Y:S01]  /*3f10*/  HMUL2 R13, R13, R4 ;  /* 0x000000040d0d7232 */ /* 0x000fe20000000000 */
[----:B------:R0:W-:Y:S04]  /*3f20*/  STG.E.U16 desc[UR10][R18.64], R21 ;  /* 0x0000001512007986 */ /* 0x0001e8000c10150a */
[----:B------:R-:W-:Y:S01]  /*3f30*/  PRMT R34, R13, 0x7610, R34 ;  /* 0x000076100d227816 */ /* 0x000fe20000000022 */
[----:B------:R1:W-:Y:S01]  /*3f40*/  STG.E.U16 desc[UR10][R36.64], R9 ;  /* 0x0000000924007986 */ /* 0x0003e2000c10150a */
[----:B0-----:R-:W-:Y:S01]  /*3f50*/  IMAD.WIDE R20, R3, 0x2, R24 ;  /* 0x0000000203147825 */ /* 0x001fe200078e0218 */
[----:B------:R-:W-:Y:S02]  /*3f60*/  PRMT R19, R9, 0x7632, R19 ;  /* 0x0000763209137816 */ /* 0x000fe40000000013 */
[----:B-1----:R-:W-:Y:S01]  /*3f70*/  LOP3.LUT R9, R32, 0x3f003f, RZ, 0xc0, !PT ;  /* 0x003f003f20097812 */ /* 0x002fe200078ec0ff */
[----:B------:R-:W-:-:S02]  /*3f80*/  IMAD.WIDE R28, R3, 0x2, R20 ;  /* 0x00000002031c7825 */ /* 0x000fc400078e0214 */
[----:B------:R0:W-:Y:S01]  /*3f90*/  STG.E.U16 desc[UR10][R26.64], R19 ;  /* 0x000000131a007986 */ /* 0x0001e2000c10150a */
[----:B------:R-:W-:-:S03]  /*3fa0*/  LOP3.LUT R9, R9, 0x64006400, RZ, 0xfc, !PT ;  /* 0x6400640009097812 */ /* 0x000fc600078efcff */
[----:B------:R1:W-:Y:S02]  /*3fb0*/  STG.E.U16 desc[UR10][R22.64], R11 ;  /* 0x0000000b16007986 */ /* 0x0003e4000c10150a */
[----:B------:R-:W-:Y:S02]  /*3fc0*/  HADD2 R9, R9, -1056, -1056 ;  /* 0xe420e42009097430 */ /* 0x000fe40000000000 */
[----:B------:R-:W-:Y:S01]  /*3fd0*/  STG.E.U16 desc[UR10][R24.64], R33 ;  /* 0x0000002118007986 */ /* 0x000fe2000c10150a */
[----:B0-----:R-:W-:-:S03]  /*3fe0*/  IMAD.WIDE R18, R3, 0x2, R28 ;  /* 0x0000000203127825 */ /* 0x001fc600078e021c */
[----:B------:R0:W-:Y:S01]  /*3ff0*/  STG.E.U16 desc[UR10][R20.64], R34 ;  /* 0x0000002214007986 */ /* 0x0001e2000c10150a */
[----:B-1----:R-:W-:Y:S01]  /*4000*/  SHF.R.U32.HI R11, RZ, 0x6, R32 ;  /* 0x00000006ff0b7819 */ /* 0x002fe20000011620 */
[----:B------:R-:W-:Y:S01]  /*4010*/  IMAD.WIDE R26, R3, 0x2, R18 ;  /* 0x00000002031a7825 */ /* 0x000fe200078e0212 */
[----:B------:R-:W-:Y:S02]  /*4020*/  PRMT R23, R13, 0x7632, R23 ;  /* 0x000076320d177816 */ /* 0x000fe40000000017 */
[----:B------:R-:W-:Y:S02]  /*4030*/  LOP3.LUT R11, R11, 0x3f003f, RZ, 0xc0, !PT ;  /* 0x003f003f0b0b7812 */ /* 0x000fe400078ec0ff */
[----:B------:R-:W-:Y:S01]  /*4040*/  SHF.R.U32.HI R13, RZ, 0x8, R32 ;  /* 0x00000008ff0d7819 */ /* 0x000fe20000011620 */
[----:B------:R1:W-:Y:S01]  /*4050*/  STG.E.U16 desc[UR10][R28.64], R23 ;  /* 0x000000171c007986 */ /* 0x0003e2000c10150a */
[----:B0-----:R-:W-:Y:S01]  /*4060*/  IMAD.WIDE R20, R3, 0x2, R26 ;  /* 0x0000000203147825 */ /* 0x001fe200078e021a */
[----:B------:R-:W-:-:S02]  /*4070*/  LOP3.LUT R11, R11, 0x64006400, RZ, 0xfc, !PT ;  /* 0x640064000b0b7812 */ /* 0x000fc400078efcff */
[----:B------:R-:W-:Y:S02]  /*4080*/  SHF.R.U32.HI R32, RZ, 0xa, R32 ;  /* 0x0000000aff207819 */ /* 0x000fe40000011620 */
[----:B------:R-:W-:Y:S02]  /*4090*/  LOP3.LUT R13, R30, 0x300030, R13, 0xf8, !PT ;  /* 0x003000301e0d7812 */ /* 0x000fe400078ef80d */
[----:B------:R-:W-:Y:S02]  /*40a0*/  LOP3.LUT R31, R31, 0x300030, R32, 0xf8, !PT ;  /* 0x003000301f1f7812 */ /* 0x000fe400078ef820 */
[----:B------:R-:W-:Y:S01]  /*40b0*/  LOP3.LUT R13, R13, 0x64006400, RZ, 0xfc, !PT ;  /* 0x640064000d0d7812 */ /* 0x000fe200078efcff */
[----:B-1----:R-:W-:Y:S02]  /*40c0*/  HFMA2 R28, R9, R4, -RZ ;  /* 0x00000004091c7231 */ /* 0x002fe400001000ff */
[----:B------:R-:W-:-:S04]  /*40d0*/  IMAD.WIDE R22, R3, 0x2, R20 ;  /* 0x0000000203167825 */ /* 0x000fc800078e0214 */
[----:B------:R-:W-:Y:S01]  /*40e0*/  HADD2 R9, R11, -1056, -1056 ;  /* 0xe420e4200b097430 */ /* 0x000fe20000000000 */
[----:B------:R-:W-:Y:S01]  /*40f0*/  LOP3.LUT R31, R31, 0x64006400, RZ, 0xfc, !PT ;  /* 0x640064001f1f7812 */ /* 0x000fe200078efcff */
[----:B------:R-:W-:Y:S01]  /*4100*/  HADD2 R13, R13, -1056, -1056 ;  /* 0xe420e4200d0d7430 */ /* 0x000fe20000000000 */
[----:B------:R-:W-:Y:S01]  /*4110*/  PRMT R11, R28, 0x7610, R11 ;  /* 0x000076101c0b7816 */ /* 0x000fe2000000000b */
[----:B------:R-:W-:Y:S02]  /*4120*/  HMUL2 R9, R9, R4 ;  /* 0x0000000409097232 */ /* 0x000fe40000000000 */
[----:B------:R-:W-:-:S04]  /*4130*/  IMAD.WIDE R24, R3, 0x2, R22 ;  /* 0x0000000203187825 */ /* 0x000fc800078e0216 */
[----:B------:R-:W-:Y:S02]  /*4140*/  HADD2 R31, R31, -1056, -1056 ;  /* 0xe420e4201f1f7430 */ /* 0x000fe40000000000 */
[-C--:B------:R-:W-:Y:S01]  /*4150*/  HFMA2 R13, R13, R4.reuse, -RZ ;  /* 0x000000040d0d7231 */ /* 0x080fe200001000ff */
[----:B------:R0:W-:Y:S01]  /*4160*/  STG.E.U16 desc[UR10][R18.64], R11 ;  /* 0x0000000b12007986 */ /* 0x0001e2000c10150a */
[----:B------:R-:W-:-:S05]  /*4170*/  HMUL2 R31, R31, R4 ;  /* 0x000000041f1f7232 */ /* 0x000fca0000000000 */
[----:B------:R-:W-:Y:S02]  /*4180*/  PRMT R32, R31, 0x7632, R32 ;  /* 0x000076321f207816 */ /* 0x000fe40000000020 */
[----:B0-----:R-:W-:Y:S01]  /*4190*/  PRMT R19, R28, 0x7632, R19 ;  /* 0x000076321c137816 */ /* 0x001fe20000000013 */
[----:B------:R-:W-:Y:S01]  /*41a0*/  IMAD.WIDE R28, R3, 0x2, R24 ;  /* 0x00000002031c7825 */ /* 0x000fe200078e0218 */
[----:B------:R-:W-:-:S03]  /*41b0*/  PRMT R11, R9, 0x7632, R11 ;  /* 0x00007632090b7816 */ /* 0x000fc6000000000b */
[----:B------:R0:W-:Y:S04]  /*41c0*/  STG.E.U16 desc[UR10][R26.64], R19 ;  /* 0x000000131a007986 */ /* 0x0001e8000c10150a */
[----:B------:R1:W-:Y:S04]  /*41d0*/  STG.E.U16 desc[UR10][R20.64], R9 ;  /* 0x0000000914007986 */ /* 0x0003e8000c10150a */
[----:B------:R-:W-:Y:S01]  /*41e0*/  STG.E.U16 desc[UR10][R22.64], R11 ;  /* 0x0000000b16007986 */ /* 0x000fe2000c10150a */
[----:B0-----:R-:W-:Y:S01]  /*41f0*/  IMAD.WIDE R18, R3, 0x2, R28 ;  /* 0x0000000203127825 */ /* 0x001fe200078e021c */
[----:B------:R-:W-:-:S02]  /*4200*/  PRMT R27, R31, 0x7610, R27 ;  /* 0x000076101f1b7816 */ /* 0x000fc4000000001b */
[----:B------:R-:W-:Y:S01]  /*4210*/  STG.E.U16 desc[UR10][R24.64], R13 ;  /* 0x0000000d18007986 */ /* 0x000fe2000c10150a */
[----:B-1----:R-:W-:Y:S01]  /*4220*/  PRMT R21, R13, 0x7632, R21 ;  /* 0x000076320d157816 */ /* 0x002fe20000000015 */
[----:B------:R-:W-:Y:S01]  /*4230*/  IMAD.WIDE R30, R3, 0x2, R18 ;  /* 0x00000002031e7825 */ /* 0x000fe200078e0212 */
[----:B------:R-:W-:-:S03]  /*4240*/  MOV R20, R16 ;  /* 0x0000001000147202 */ /* 0x000fc60000000f00 */
[----:B------:R0:W-:Y:S04]  /*4250*/  STG.E.U16 desc[UR10][R28.64], R21 ;  /* 0x000000151c007986 */ /* 0x0001e8000c10150a */
[----:B------:R1:W-:Y:S04]  /*4260*/  STG.E.U16 desc[UR10][R18.64], R27 ;  /* 0x0000001b12007986 */ /* 0x0003e8000c10150a */
[----:B------:R1:W-:Y:S01]  /*4270*/  STG.E.U16 desc[UR10][R30.64], R32 ;  /* 0x000000201e007986 */ /* 0x0003e2000c10150a */
[----:B0-----:R-:W-:Y:S01]  /*4280*/  MOV R21, R17 ;  /* 0x0000001100157202 */ /* 0x001fe20000000f00 */
[----:B------:R-:W-:Y:S01]  /*4290*/  IMAD.WIDE R16, R3, 0x4, R14 ;  /* 0x0000000403107825 */ /* 0x000fe200078e020e */
[----:B------:R-:W-:Y:S06]  /*42a0*/  BRA.U !UP0, `(.L_x_20) ;  /* 0xfffffff108a87547 */ /* 0x000fec000b83ffff */
[----:B------:R-:W-:-:S07]  /*42b0*/  IMAD.WIDE R12, R3, 0x18, R20 ;  /* 0x00000018030c7825 */ /* 0x000fce00078e0214 */
.L_x_15:
[----:B------:R-:W2:Y:S02]  /*42c0*/  LDCU UR7, c[0x0][0x3c8] ;  /* 0x00007900ff0777ac */ /* 0x000ea40008000800 */
[----:B--2---:R-:W-:-:S04]  /*42d0*/  UISETP.LT.AND UP0, UPT, UR6, UR7, UPT ;  /* 0x000000070600728c */ /* 0x004fc8000bf01270 */
[----:B------:R-:W-:-:S04]  /*42e0*/  USEL UR7, UR6, UR7, UP0 ;  /* 0x0000000706077287 */ /* 0x000fc80008000000 */
[----:B------:R-:W-:-:S09]  /*42f0*/  UISETP.GT.AND UP0, UPT, UR7, UR5, UPT ;  /* 0x000000050700728c */ /* 0x000fd2000bf04270 */
[----:B------:R-:W-:Y:S05]  /*4300*/  BRA.U !UP0, `(.L_x_21) ;  /* 0x0000001908107547 */ /* 0x000fea000b800000 */
[----:B------:R-:W2:Y:S01]  /*4310*/  S2UR UR12, SR_CgaCtaId ;  /* 0x00000000000c79c3 */ /* 0x000ea20000008800 */
[----:B------:R-:W3:Y:S01]  /*4320*/  LDCU.64 UR8, c[0x0][0x3a0] ;  /* 0x00007400ff0877ac */ /* 0x000ee20008000a00 */
[----:B------:R-:W-:Y:S01]  /*4330*/  IMAD R3, R3, UR4, R10 ;  /* 0x0000000403037c24 */ /* 0x000fe2000f8e020a */
[----:B0-----:R-:W-:Y:S01]  /*4340*/  MOV R9, R13 ;  /* 0x0000000d00097202 */ /* 0x001fe20000000f00 */
[----:B------:R-:W-:Y:S01]  /*4350*/  UMOV UR7, 0x400 ;  /* 0x0000040000077882 */ /* 0x000fe20000000000 */
[----:B------:R-:W0:Y:S02]  /*4360*/  LDCU UR13, c[0x0][0x3c8] ;  /* 0x00007900ff0d77ac */ /* 0x000e240008000800 */
[----:B------:R-:W-:Y:S02]  /*4370*/  LEA R6, R8, R3, 0x7 ;  /* 0x0000000308067211 */ /* 0x000fe400078e38ff */
[----:B------:R-:W-:Y:S01]  /*4380*/  MOV R8, R12 ;  /* 0x0000000c00087202 */ /* 0x000fe20000000f00 */
[----:B------:R-:W4:Y:S01]  /*4390*/  LDCU.64 UR14, c[0x0][0x388] ;  /* 0x00007100ff0e77ac */ /* 0x000f220008000a00 */
[----:B---3--:R-:W-:-:S02]  /*43a0*/  UIMAD.WIDE.U32 UR8, UR5, 0x4, UR8 ;  /* 0x00000004050878a5 */ /* 0x008fc4000f8e0008 */
[----:B--2---:R-:W-:Y:S02]  /*43b0*/  ULEA UR7, UR12, UR7, 0x18 ;  /* 0x000000070c077291 */ /* 0x004fe4000f8ec0ff */
[----:B------:R-:W-:Y:S02]  /*43c0*/  UIADD3 UR12, UP0, UPT, UR8, 0x2, URZ ;  /* 0x00000002080c7890 */ /* 0x000fe4000ff1e0ff */
[----:B------:R-:W-:Y:S02]  /*43d0*/  ULEA UR7, UR4, UR7, 0x1 ;  /* 0x0000000704077291 */ /* 0x000fe4000f8e08ff */
[----:B------:R-:W-:Y:S02]  /*43e0*/  UIADD3.X UR8, UPT, UPT, URZ, UR9, URZ, UP0, !UPT ;  /* 0x00000009ff087290 */ /* 0x000fe400087fe4ff */
[----:B0---4-:R-:W-:-:S12]  /*43f0*/  UIADD3 UR7, UPT, UPT, UR7, 0x20, URZ ;  /* 0x0000002007077890 */ /* 0x011fd8000fffe0ff */
.L_x_25:
[----:B------:R-:W1:Y:S01]  /*4400*/  LDC R3, c[0x0][0x3ac] ;  /* 0x0000eb00ff037b82 */ /* 0x000e620000000800 */
[----:B------:R-:W2:Y:S01]  /*4410*/  LDG.E.CONSTANT R12, desc[UR10][R8.64] ;  /* 0x0000000a080c7981 */ /* 0x000ea2000c1e9900 */
[----:B-1----:R-:W-:-:S05]  /*4420*/  IMAD.WIDE R18, R3, 0x4, R8 ;  /* 0x0000000403127825 */ /* 0x002fca00078e0208 */
[----:B------:R-:W3:Y:S01]  /*4430*/  LDG.E.CONSTANT R7, desc[UR10][R18.64] ;  /* 0x0000000a12077981 */ /* 0x000ee2000c1e9900 */
[----:B------:R-:W-:-:S05]  /*4440*/  IMAD.WIDE R20, R3, 0x4, R18 ;  /* 0x0000000403147825 */ /* 0x000fca00078e0212 */
[----:B------:R-:W4:Y:S01]  /*4450*/  LDG.E.CONSTANT R10, desc[UR10][R20.64] ;  /* 0x0000000a140a7981 */ /* 0x000f22000c1e9900 */
[----:B------:R-:W-:-:S05]  /*4460*/  IMAD.WIDE R22, R3, 0x4, R20 ;  /* 0x0000000403167825 */ /* 0x000fca00078e0214 */
[----:B------:R-:W5:Y:S01]  /*4470*/  LDG.E.CONSTANT R11, desc[UR10][R22.64] ;  /* 0x0000000a160b7981 */ /* 0x000f62000c1e9900 */
[----:B------:R-:W-:-:S05]  /*4480*/  IMAD.WIDE R14, R3, 0x4, R22 ;  /* 0x00000004030e7825 */ /* 0x000fca00078e0216 */
[----:B------:R-:W5:Y:S01]  /*4490*/  LDG.E.CONSTANT R16, desc[UR10][R14.64] ;  /* 0x0000000a0e107981 */ /* 0x000f62000c1e9900 */
[----:B------:R-:W-:Y:S02]  /*44a0*/  ISETP.NE.AND P0, PT, R5, UR5, PT ;  /* 0x0000000505007c0c */ /* 0x000fe4000bf05270 */
[----:B--2---:R-:W-:-:S04]  /*44b0*/  SHF.R.U32.HI R13, RZ, 0xf, R12 ;  /* 0x0000000fff0d7819 */ /* 0x004fc8000001160c */
[----:B------:R-:W-:Y:S02]  /*44c0*/  LOP3.LUT R13, R13, 0x10001, RZ, 0xc0, !PT ;  /* 0x000100010d0d7812 */ /* 0x000fe400078ec0ff */
[----:B---3--:R-:W-:-:S04]  /*44d0*/  SHF.R.U32.HI R24, RZ, 0xe, R7 ;  /* 0x0000000eff187819 */ /* 0x008fc80000011607 */
[----:B------:R-:W-:Y:S02]  /*44e0*/  LOP3.LUT R24, R13, 0x20002, R24, 0xf8, !PT ;  /* 0x000200020d187812 */ /* 0x000fe400078ef818 */
[----:B----4-:R-:W-:-:S04]  /*44f0*/  SHF.R.U32.HI R13, RZ, 0xd, R10 ;  /* 0x0000000dff0d7819 */ /* 0x010fc8000001160a */
[----:B------:R-:W-:Y:S02]  /*4500*/  LOP3.LUT R17, R24, 0x40004, R13, 0xf8, !PT ;  /* 0x0004000418117812 */ /* 0x000fe400078ef80d */
[----:B-----5:R-:W-:Y:S01]  /*4510*/  SHF.R.U32.HI R18, RZ, 0xc, R11 ;  /* 0x0000000cff127819 */ /* 0x020fe2000001160b */
[----:B------:R-:W-:-:S03]  /*4520*/  HFMA2 R13, -RZ, RZ, 0, 0.03125 ;  /* 0x00002800ff0d7431 */ /* 0x000fc600000001ff */
[----:B------:R-:W-:Y:S02]  /*4530*/  LOP3.LUT R18, R17, 0x80008, R18, 0xf8, !PT ;  /* 0x0008000811127812 */ /* 0x000fe400078ef812 */
[----:B------:R-:W-:Y:S01]  /*4540*/  SHF.R.U32.HI R17, RZ, 0xb, R16 ;  /* 0x0000000bff117819 */ /* 0x000fe20000011610 */
[----:B------:R-:W-:Y:S06]  /*4550*/  @P0 BRA `(.L_x_22) ;  /* 0x00000000006c0947 */ /* 0x000fec0003800000 */
[----:B------:R-:W0:Y:S01]  /*4560*/  LDC.64 R4, c[0x0][0x390] ;  /* 0x0000e400ff047b82 */ /* 0x000e220000000a00 */
[----:B------:R-:W-:Y:S01]  /*4570*/  IMAD R19, R2, R3, R3 ;  /* 0x0000000302137224 */ /* 0x000fe200078e0203 */
[----:B------:R-:W-:-:S04]  /*4580*/  SHF.R.S32.HI R21, RZ, 0x1f, R0 ;  /* 0x0000001fff157819 */ /* 0x000fc80000011400 */
[----:B------:R-:W-:Y:S02]  /*4590*/  SHF.R.S32.HI R20, RZ, 0x1f, R19 ;  /* 0x0000001fff147819 */ /* 0x000fe40000011413 */
[----:B------:R-:W-:Y:S01]  /*45a0*/  LEA.HI R21, R21, R0, RZ, 0x3 ;  /* 0x0000000015157211 */ /* 0x000fe200078f18ff */
[----:B------:R-:W1:Y:S01]  /*45b0*/  LDC.64 R22, c[0x0][0x398] ;  /* 0x0000e600ff167b82 */ /* 0x000e620000000a00 */
[----:B------:R-:W-:Y:S02]  /*45c0*/  LEA.HI R20, R20, R19, RZ, 0x3 ;  /* 0x0000001314147211 */ /* 0x000fe400078f18ff */
[----:B------:R-:W-:-:S04]  /*45d0*/  SHF.R.S32.HI R21, RZ, 0x3, R21 ;  /* 0x00000003ff157819 */ /* 0x000fc80000011415 */
[----:B------:R-:W-:-:S05]  /*45e0*/  LEA.HI.SX32 R21, R20, R21, 0x1d ;  /* 0x0000001514157211 */ /* 0x000fca00078feaff */
[----:B0-----:R-:W-:-:S06]  /*45f0*/  IMAD.WIDE R20, R21, 0x4, R4 ;  /* 0x0000000415147825 */ /* 0x001fcc00078e0204 */
[----:B------:R-:W2:Y:S01]  /*4600*/  LDG.E.CONSTANT R20, desc[UR10][R20.64] ;  /* 0x0000000a14147981 */ /* 0x000ea2000c1e9900 */
[----:B------:R-:W-:Y:S01]  /*4610*/  MOV R5, UR8 ;  /* 0x0000000800057c02 */ /* 0x000fe20008000f00 */
[----:B-1----:R-:W-:Y:S01]  /*4620*/  IMAD.WIDE R22, R2, 0x2, R22 ;  /* 0x0000000202167825 */ /* 0x002fe200078e0216 */
[----:B------:R-:W-:-:S05]  /*4630*/  MOV R4, UR12 ;  /* 0x0000000c00047c02 */ /* 0x000fca0008000f00 */
[----:B------:R-:W3:Y:S04]  /*4640*/  LDG.E.U16.CONSTANT R5, desc[UR10][R4.64] ;  /* 0x0000000a04057981 */ /* 0x000ee8000c1e9500 */
[----:B------:R-:W4:Y:S01]  /*4650*/  LDG.E.U16.CONSTANT R22, desc[UR10][R22.64+0x2] ;  /* 0x0000020a16167981 */ /* 0x000f22000c1e9500 */
[----:B------:R-:W-:Y:S01]  /*4660*/  IADD3 R2, PT, PT, R2, 0x1, RZ ;  /* 0x0000000102027810 */ /* 0x000fe20007ffe0ff */
[----:B------:R-:W0:Y:S02]  /*4670*/  S2R R19, SR_TID.X ;  /* 0x0000000000137919 */ /* 0x000e240000002100 */
[----:B0-----:R-:W-:-:S04]  /*4680*/  SHF.L.U32 R19, R19, 0x2, RZ ;  /* 0x0000000213137819 */ /* 0x001fc800000006ff */
[----:B------:R-:W-:-:S04]  /*4690*/  LOP3.LUT R19, R19, 0x1c, RZ, 0xc0, !PT ;  /* 0x0000001c13137812 */ /* 0x000fc800078ec0ff */
[----:B--2---:R-:W-:-:S04]  /*46a0*/  SHF.R.U32.HI R19, RZ, R19, R20 ;  /* 0x00000013ff137219 */ /* 0x004fc80000011614 */
[----:B------:R-:W-:-:S05]  /*46b0*/  LOP3.LUT R19, R19, 0xf, RZ, 0xc0, !PT ;  /* 0x0000000f13137812 */ /* 0x000fca00078ec0ff */
[----:B------:R-:W-:Y:S02]  /*46c0*/  IMAD R20, R19, R19, R19 ;  /* 0x0000001313147224 */ /* 0x000fe400078e0213 */
[----:B---3--:R-:W-:-:S03]  /*46d0*/  VIADD R5, R5, UR5 ;  /* 0x0000000505057c36 */ /* 0x008fc60008000000 */
[----:B------:R-:W-:-:S04]  /*46e0*/  IADD3 R20, PT, PT, R19, 0x1, R20 ;  /* 0x0000000113147810 */ /* 0x000fc80007ffe014 */
[----:B------:R-:W4:Y:S02]  /*46f0*/  I2F.F16 R19, R20 ;  /* 0x0000001400137306 */ /* 0x000f240000200c00 */
[----:B----4-:R-:W-:-:S07]  /*4700*/  HMUL2 R4, R19.H0_H0, R22.H0_H0 ;  /* 0x2000001613047232 */ /* 0x010fce0000000800 */
.L_x_22:
[C---:B------:R-:W-:Y:S01]  /*4710*/  LOP3.LUT R19, R12.reuse, 0x1f001f, RZ, 0xc0, !PT ;  /* 0x001f001f0c137812 */ /* 0x040fe200078ec0ff */
[----:B------:R-:W-:Y:S01]  /*4720*/  UISETP.NE.U32.AND UP0, UPT, UR14, URZ, UPT ;  /* 0x000000ff0e00728c */ /* 0x000fe2000bf05070 */
[----:B------:R-:W-:Y:S02]  /*4730*/  LOP3.LUT R20, R12, 0x3e003e0, RZ, 0xc0, !PT ;  /* 0x03e003e00c147812 */ /* 0x000fe400078ec0ff */
[----:B------:R-:W-:Y:S01]  /*4740*/  SHF.R.U32.HI R21, RZ, 0xa, R12 ;  /* 0x0000000aff157819 */ /* 0x000fe2000001160c */
[----:B------:R-:W-:Y:S01]  /*4750*/  UISETP.NE.AND.EX UP0, UPT, UR15, URZ, UPT, UP0 ;  /* 0x000000ff0f00728c */ /* 0x000fe2000bf05300 */
[----:B------:R-:W-:Y:S02]  /*4760*/  LOP3.LUT R12, R19, 0x64006400, RZ, 0xfc, !PT ;  /* 0x64006400130c7812 */ /* 0x000fe400078efcff */
[----:B------:R-:W-:Y:S02]  /*4770*/  LOP3.LUT R17, R18, 0x100010, R17, 0xf8, !PT ;  /* 0x0010001012117812 */ /* 0x000fe400078ef811 */
[----:B------:R-:W-:Y:S01]  /*4780*/  LOP3.LUT R18, R7, 0x3e003e0, RZ, 0xc0, !PT ;  /* 0x03e003e007127812 */ /* 0x000fe200078ec0ff */
[----:B------:R-:W-:Y:S01]  /*4790*/  HADD2 R28, R12, -1040, -1040 ;  /* 0xe410e4100c1c7430 */ /* 0x000fe20000000000 */
[----:B------:R-:W-:-:S02]  /*47a0*/  MOV R12, R8 ;  /* 0x00000008000c7202 */ /* 0x000fc40000000f00 */
[----:B------:R-:W-:Y:S01]  /*47b0*/  LOP3.LUT R8, R7, 0x1f001f, RZ, 0xc0, !PT ;  /* 0x001f001f07087812 */ /* 0x000fe200078ec0ff */
[----:B------:R-:W-:Y:S01]  /*47c0*/  HFMA2 R28, R28, R4, -RZ ;  /* 0x000000041c1c7231 */ /* 0x000fe200001000ff */
[----:B------:R-:W-:Y:S02]  /*47d0*/  SHF.R.U32.HI R7, RZ, 0xa, R7 ;  /* 0x0000000aff077819 */ /* 0x000fe40000011607 */
[----:B------:R-:W-:Y:S02]  /*47e0*/  LOP3.LUT R19, R10, 0x3e003e0, RZ, 0xc0, !PT ;  /* 0x03e003e00a137812 */ /* 0x000fe400078ec0ff */
[----:B------:R-:W-:Y:S02]  /*47f0*/  LOP3.LUT R23, R11, 0x3e003e0, RZ, 0xc0, !PT ;  /* 0x03e003e00b177812 */ /* 0x000fe400078ec0ff */
[----:B------:R-:W-:Y:S02]  /*4800*/  LOP3.LUT R25, R16, 0x3e003e0, RZ, 0xc0, !PT ;  /* 0x03e003e010197812 */ /* 0x000fe400078ec0ff */
[----:B------:R-:W-:-:S02]  /*4810*/  LOP3.LUT R7, R7, 0x1f001f, RZ, 0xc0, !PT ;  /* 0x001f001f07077812 */ /* 0x000fc400078ec0ff */
[----:B------:R-:W-:Y:S02]  /*4820*/  LOP3.LUT R18, R18, 0x64006400, RZ, 0xfc, !PT ;  /* 0x6400640012127812 */ /* 0x000fe400078efcff */
[----:B------:R-:W-:Y:S02]  /*4830*/  LOP3.LUT R20, R20, 0x64006400, RZ, 0xfc, !PT ;  /* 0x6400640014147812 */ /* 0x000fe400078efcff */
[----:B------:R-:W-:Y:S01]  /*4840*/  LOP3.LUT R22, R19, 0x64006400, RZ, 0xfc, !PT ;  /* 0x6400640013167812 */ /* 0x000fe200078efcff */
[-C--:B------:R-:W-:Y:S01]  /*4850*/  HFMA2 R36, R18, R13.reuse.H0_H0, -48, -48 ;  /* 0xd200d20012247431 */ /* 0x080fe2000004000d */
[----:B------:R-:W-:Y:S01]  /*4860*/  LOP3.LUT R24, R23, 0x64006400, RZ, 0xfc, !PT ;  /* 0x6400640017187812 */ /* 0x000fe200078efcff */
[-C--:B------:R-:W-:Y:S01]  /*4870*/  HFMA2 R20, R20, R13.reuse.H0_H0, -48, -48 ;  /* 0xd200d20014147431 */ /* 0x080fe2000004000d */
[----:B------:R-:W-:Y:S01]  /*4880*/  LOP3.LUT R26, R25, 0x64006400, RZ, 0xfc, !PT ;  /* 0x64006400191a7812 */ /* 0x000fe200078efcff */
[-C--:B------:R-:W-:Y:S01]  /*4890*/  HFMA2 R33, R22, R13.reuse.H0_H0, -48, -48 ;  /* 0xd200d20016217431 */ /* 0x080fe2000004000d */
[----:B------:R-:W-:Y:S01]  /*48a0*/  LOP3.LUT R7, R7, 0x64006400, RZ, 0xfc, !PT ;  /* 0x6400640007077812 */ /* 0x000fe200078efcff */
[-C--:B------:R-:W-:Y:S01]  /*48b0*/  HFMA2 R19, R24, R13.reuse.H0_H0, -48, -48 ;  /* 0xd200d20018137431 */ /* 0x080fe2000004000d */
[----:B------:R-:W-:Y:S01]  /*48c0*/  LOP3.LUT R8, R8, 0x64006400, RZ, 0xfc, !PT ;  /* 0x6400640008087812 */ /* 0x000fe200078efcff */
[----:B------:R-:W-:Y:S01]  /*48d0*/  HFMA2 R18, R26, R13.H0_H0, -48, -48 ;  /* 0xd200d2001a127431 */ /* 0x000fe2000004000d */
[----:B------:R-:W-:Y:S01]  /*48e0*/  MOV R13, R9 ;  /* 0x00000009000d7202 */ /* 0x000fe20000000f00 */
[----:B------:R-:W-:Y:S01]  /*48f0*/  HADD2 R35, R7, -1040, -1040 ;  /* 0xe410e41007237430 */ /* 0x000fe20000000000 */
[----:B------:R-:W-:Y:S01]  /*4900*/  LOP3.LUT R9, R10, 0x1f001f, RZ, 0xc0, !PT ;  /* 0x001f001f0a097812 */ /* 0x000fe200078ec0ff */
[----:B------:R-:W-:Y:S01]  /*4910*/  HADD2 R37, R8, -1040, -1040 ;  /* 0xe410e41008257430 */ /* 0x000fe20000000000 */
[----:B------:R-:W-:Y:S01]  /*4920*/  SHF.R.U32.HI R10, RZ, 0xa, R10 ;  /* 0x0000000aff0a7819 */ /* 0x000fe2000001160a */
[-C--:B------:R-:W-:Y:S01]  /*4930*/  HFMA2 R36, R36, R4.reuse, -RZ ;  /* 0x0000000424247231 */ /* 0x080fe200001000ff */
[----:B------:R-:W-:Y:S01]  /*4940*/  LOP3.LUT R7, R16, 0x1f001f, RZ, 0xc0, !PT ;  /* 0x001f001f10077812 */ /* 0x000fe200078ec0ff */
[-C--:B------:R-:W-:Y:S01]  /*4950*/  HMUL2 R37, R37, R4.reuse ;  /* 0x0000000425257232 */ /* 0x080fe20000000000 */
[----:B------:R-:W-:Y:S01]  /*4960*/  SHF.R.U32.HI R16, RZ, 0xa, R16 ;  /* 0x0000000aff107819 */ /* 0x000fe20000011610 */
[-C--:B------:R-:W-:Y:S01]  /*4970*/  HMUL2 R35, R35, R4.reuse ;  /* 0x0000000423237232 */ /* 0x080fe20000000000 */
[----:B------:R-:W-:Y:S01]  /*4980*/  LOP3.LUT R8, R11, 0x1f001f, RZ, 0xc0, !PT ;  /* 0x001f001f0b087812 */ /* 0x000fe200078ec0ff */
[----:B------:R-:W-:Y:S01]  /*4990*/  HMUL2 R33, R33, R4 ;  /* 0x0000000421217232 */ /* 0x000fe20000000000 */
[----:B------:R-:W-:-:S02]  /*49a0*/  SHF.R.U32.HI R11, RZ, 0xa, R11 ;  /* 0x0000000aff0b7819 */ /* 0x000fc4000001160b */
[----:B------:R-:W-:Y:S02]  /*49b0*/  LOP3.LUT R10, R10, 0x1f001f, RZ, 0xc0, !PT ;  /* 0x001f001f0a0a7812 */ /* 0x000fe400078ec0ff */
[----:B------:R-:W-:Y:S02]  /*49c0*/  LOP3.LUT R21, R21, 0x1f001f, RZ, 0xc0, !PT ;  /* 0x001f001f15157812 */ /* 0x000fe400078ec0ff */
[----:B------:R-:W-:Y:S02]  /*49d0*/  LOP3.LUT R16, R16, 0x1f001f, RZ, 0xc0, !PT ;  /* 0x001f001f10107812 */ /* 0x000fe400078ec0ff */
[----:B------:R-:W-:Y:S02]  /*49e0*/  LOP3.LUT R11, R11, 0x1f001f, RZ, 0xc0, !PT ;  /* 0x001f001f0b0b7812 */ /* 0x000fe400078ec0ff */
[----:B------:R-:W-:Y:S02]  /*49f0*/  LOP3.LUT R10, R10, 0x64006400, RZ, 0xfc, !PT ;  /* 0x640064000a0a7812 */ /* 0x000fe400078efcff */
[----:B------:R-:W-:-:S02]  /*4a00*/  LOP3.LUT R8, R8, 0x64006400, RZ, 0xfc, !PT ;  /* 0x6400640008087812 */ /* 0x000fc400078efcff */
[----:B------:R-:W-:Y:S01]  /*4a10*/  LOP3.LUT R21, R21, 0x64006400, RZ, 0xfc, !PT ;  /* 0x6400640015157812 */ /* 0x000fe200078efcff */
[----:B------:R-:W-:Y:S01]  /*4a20*/  HADD2 R32, R10, -1040, -1040 ;  /* 0xe410e4100a207430 */ /* 0x000fe20000000000 */
        /* <DEDUP_REMOVED lines=9> */
[----:B------:R-:W-:-:S02]  /*4ac0*/  HADD2 R8, R16, -1040, -1040 ;  /* 0xe410e41010087430 */ /* 0x000fc40000000000 */
[-C--:B------:R-:W-:Y:S02]  /*4ad0*/  HFMA2 R34, R34, R4.reuse, -RZ ;  /* 0x0000000422227231 */ /* 0x080fe400001000ff */
[----:B------:R-:W-:Y:S02]  /*4ae0*/  HADD2 R26, R11, -1040, -1040 ;  /* 0xe410e4100b1a7430 */ /* 0x000fe40000000000 */
[-C--:B------:R-:W-:Y:S02]  /*4af0*/  HFMA2 R32, R32, R4.reuse, -RZ ;  /* 0x0000000420207231 */ /* 0x080fe400001000ff */
[----:B------:R-:W-:Y:S02]  /*4b00*/  HADD2 R7, R17, -1040, -1040 ;  /* 0xe410e41011077430 */ /* 0x000fe40000000000 */
[-C--:B------:R-:W-:Y:S02]  /*4b10*/  HFMA2 R11, R19, R4.reuse, -RZ ;  /* 0x00000004130b7231 */ /* 0x080fe400001000ff */
[----:B------:R-:W-:-:S02]  /*4b20*/  HMUL2 R21, R20, R4 ;  /* 0x0000000414157232 */ /* 0x000fc40000000000 */
[-C--:B------:R-:W-:Y:S02]  /*4b30*/  HFMA2 R20, R22, R4.reuse, -RZ ;  /* 0x0000000416147231 */ /* 0x080fe400001000ff */
[-C--:B------:R-:W-:Y:S02]  /*4b40*/  HMUL2 R27, R27, R4.reuse ;  /* 0x000000041b1b7232 */ /* 0x080fe40000000000 */
[-C--:B------:R-:W-:Y:S02]  /*4b50*/  HFMA2 R10, R10, R4.reuse, -RZ ;  /* 0x000000040a0a7231 */ /* 0x080fe400001000ff */
[-C--:B------:R-:W-:Y:S02]  /*4b60*/  HMUL2 R26, R26, R4.reuse ;  /* 0x000000041a1a7232 */ /* 0x080fe40000000000 */
[-C--:B------:R-:W-:Y:S02]  /*4b70*/  HFMA2 R8, R8, R4.reuse, -RZ ;  /* 0x0000000408087231 */ /* 0x080fe400001000ff */
[----:B------:R-:W-:-:S02]  /*4b80*/  HMUL2 R9, R18, R4 ;  /* 0x0000000412097232 */ /* 0x000fc40000000000 */
[----:B------:R-:W-:Y:S01]  /*4b90*/  HMUL2 R7, R7, R4 ;  /* 0x0000000407077232 */ /* 0x000fe20000000000 */
[----:B------:R-:W-:Y:S06]  /*4ba0*/  BRA.U UP0, `(.L_x_23) ;  /* 0x0000000500647547 */ /* 0x000fec000b800000 */
[----:B------:R-:W0:Y:S01]  /*4bb0*/  LDC.64 R16, c[0x0][0x3b8] ;  /* 0x0000ee00ff107b82 */ /* 0x000e220000000a00 */
[----:B------:R-:W-:Y:S01]  /*4bc0*/  PRMT R19, R28, 0x7610, R19 ;  /* 0x000076101c137816 */ /* 0x000fe20000000013 */
[----:B0-----:R-:W-:-:S05]  /*4bd0*/  IMAD.WIDE R16, R6, 0x2, R16 ;  /* 0x0000000206107825 */ /* 0x001fca00078e0210 */
[----:B------:R0:W-:Y:S01]  /*4be0*/  STG.E.U16 desc[UR10][R16.64], R19 ;  /* 0x0000001310007986 */ /* 0x0001e2000c10150a */
[----:B------:R-:W-:-:S04]  /*4bf0*/  IMAD.WIDE R22, R3, 0x2, R16 ;  /* 0x0000000203167825 */ /* 0x000fc800078e0210 */
[----:B------:R-:W-:Y:S01]  /*4c00*/  IMAD.WIDE R24, R3, 0x2, R22 ;  /* 0x0000000203187825 */ /* 0x000fe200078e0216 */
[----:B0-----:R-:W-:-:S03]  /*4c10*/  PRMT R17, R28, 0x7632, R17 ;  /* 0x000076321c117816 */ /* 0x001fc60000000011 */
[C---:B------:R-:W-:Y:S02]  /*4c20*/  IMAD.WIDE R18, R3.reuse, 0x2, R24 ;  /* 0x0000000203127825 */ /* 0x040fe400078e0218 */
[----:B------:R0:W-:Y:S02]  /*4c30*/  STG.E.U16 desc[UR10][R22.64], R17 ;  /* 0x0000001116007986 */ /* 0x0001e4000c10150a */
[C---:B------:R-:W-:Y:S02]  /*4c40*/  IMAD.WIDE R30, R3.reuse, 0x2, R18 ;  /* 0x00000002031e7825 */ /* 0x040fe400078e0212 */
[----:B------:R1:W-:Y:S02]  /*4c50*/  STG.E.U16 desc[UR10][R24.64], R21 ;  /* 0x0000001518007986 */ /* 0x0003e4000c10150a */
[----:B------:R-:W-:Y:S01]  /*4c60*/  IMAD.WIDE R28, R3, 0x2, R30 ;  /* 0x00000002031c7825 */ /* 0x000fe200078e021e */
[----:B0-----:R-:W-:-:S03]  /*4c70*/  PRMT R23, R21, 0x7632, R23 ;  /* 0x0000763215177816 */ /* 0x001fc60000000017 */
[C---:B------:R-:W-:Y:S01]  /*4c80*/  IMAD.WIDE R16, R3.reuse, 0x2, R28 ;  /* 0x0000000203107825 */ /* 0x040fe200078e021c */
[C---:B-1----:R-:W-:Y:S01]  /*4c90*/  PRMT R25, R20.reuse, 0x7610, R25 ;  /* 0x0000761014197816 */ /* 0x042fe20000000019 */
[----:B------:R0:W-:Y:S04]  /*4ca0*/  STG.E.U16 desc[UR10][R18.64], R23 ;  /* 0x0000001712007986 */ /* 0x0001e8000c10150a */
[----:B------:R1:W-:Y:S01]  /*4cb0*/  STG.E.U16 desc[UR10][R30.64], R25 ;  /* 0x000000191e007986 */ /* 0x0003e2000c10150a */
[----:B0-----:R-:W-:Y:S01]  /*4cc0*/  IMAD.WIDE R18, R3, 0x2, R16 ;  /* 0x0000000203127825 */ /* 0x001fe200078e0210 */
[----:B-1----:R-:W-:-:S03]  /*4cd0*/  PRMT R31, R20, 0x7632, R31 ;  /* 0x00007632141f7816 */ /* 0x002fc6000000001f */
[C---:B------:R-:W-:Y:S02]  /*4ce0*/  IMAD.WIDE R20, R3.reuse, 0x2, R18 ;  /* 0x0000000203147825 */ /* 0x040fe400078e0212 */
[----:B------:R0:W-:Y:S02]  /*4cf0*/  STG.E.U16 desc[UR10][R28.64], R31 ;  /* 0x0000001f1c007986 */ /* 0x0001e4000c10150a */
[C---:B------:R-:W-:Y:S02]  /*4d00*/  IMAD.WIDE R22, R3.reuse, 0x2, R20 ;  /* 0x0000000203167825 */ /* 0x040fe400078e0214 */
[----:B------:R1:W-:Y:S02]  /*4d10*/  STG.E.U16 desc[UR10][R16.64], R37 ;  /* 0x0000002510007986 */ /* 0x0003e4000c10150a */
[----:B------:R-:W-:Y:S01]  /*4d20*/  IMAD.WIDE R24, R3, 0x2, R22 ;  /* 0x0000000203187825 */ /* 0x000fe200078e0216 */
[----:B0-----:R-:W-:-:S03]  /*4d30*/  PRMT R29, R37, 0x7632, R29 ;  /* 0x00007632251d7816 */ /* 0x001fc6000000001d */
[C---:B-1----:R-:W-:Y:S02]  /*4d40*/  IMAD.WIDE R16, R3.reuse, 0x2, R24 ;  /* 0x0000000203107825 */ /* 0x042fe400078e0218 */
[----:B------:R0:W-:Y:S02]  /*4d50*/  STG.E.U16 desc[UR10][R18.64], R29 ;  /* 0x0000001d12007986 */ /* 0x0001e4000c10150a */
[----:B------:R-:W-:Y:S01]  /*4d60*/  IMAD.WIDE R30, R3, 0x2, R16 ;  /* 0x00000002031e7825 */ /* 0x000fe200078e0210 */
[----:B0-----:R-:W-:-:S03]  /*4d70*/  PRMT R19, R36, 0x7610, R19 ;  /* 0x0000761024137816 */ /* 0x001fc60000000013 */
[C---:B------:R-:W-:Y:S02]  /*4d80*/  IMAD.WIDE R28, R3.reuse, 0x2, R30 ;  /* 0x00000002031c7825 */ /* 0x040fe400078e021e */
[----:B------:R0:W-:Y:S02]  /*4d90*/  STG.E.U16 desc[UR10][R20.64], R19 ;  /* 0x0000001314007986 */ /* 0x0001e4000c10150a */
[----:B0-----:R-:W-:Y:S01]  /*4da0*/  IMAD.WIDE R18, R3, 0x2, R28 ;  /* 0x0000000203127825 */ /* 0x001fe200078e021c */
[----:B------:R-:W-:-:S03]  /*4db0*/  PRMT R21, R36, 0x7632, R21 ;  /* 0x0000763224157816 */ /* 0x000fc60000000015 */
[----:B------:R-:W-:Y:S02]  /*4dc0*/  IMAD.WIDE R36, R3, 0x2, R18 ;  /* 0x0000000203247825 */ /* 0x000fe400078e0212 */
[----:B------:R0:W-:Y:S04]  /*4dd0*/  STG.E.U16 desc[UR10][R22.64], R21 ;  /* 0x0000001516007986 */ /* 0x0001e8000c10150a */
[----:B------:R1:W-:Y:S01]  /*4de0*/  STG.E.U16 desc[UR10][R24.64], R35 ;  /* 0x0000002318007986 */ /* 0x0003e2000c10150a */
[----:B0-----:R-:W-:Y:S01]  /*4df0*/  PRMT R23, R35, 0x7632, R23 ;  /* 0x0000763223177816 */ /* 0x001fe20000000017 */
[----:B------:R-:W-:Y:S01]  /*4e00*/  IMAD.WIDE R20, R3, 0x2, R36 ;  /* 0x0000000203147825 */ /* 0x000fe200078e0224 */
[----:B-1----:R-:W-:-:S03]  /*4e10*/  PRMT R25, R34, 0x7610, R25 ;  /* 0x0000761022197816 */ /* 0x002fc60000000019 */
        /* <DEDUP_REMOVED lines=16> */
[----:B0-----:R-:W-:Y:S01]  /*4f20*/  PRMT R21, R32, 0x7632, R21 ;  /* 0x0000763220157816 */ /* 0x001fe20000000015 */
[----:B------:R-:W-:-:S04]  /*4f30*/  IMAD.WIDE R32, R3, 0x2, R28 ;  /* 0x0000000203207825 */ /* 0x000fc800078e021c */
[----:B------:R0:W-:Y:S04]  /*4f40*/  STG.E.U16 desc[UR10][R16.64], R21 ;  /* 0x0000001510007986 */ /* 0x0001e8000c10150a */
[----:B------:R1:W-:Y:S01]  /*4f50*/  STG.E.U16 desc[UR10][R22.64], R27 ;  /* 0x0000001b16007986 */ /* 0x0003e2000c10150a */
[----:B0-----:R-:W-:Y:S01]  /*4f60*/  IMAD.WIDE R16, R3, 0x2, R32 ;  /* 0x0000000203107825 */ /* 0x001fe200078e0220 */
[----:B------:R-:W-:Y:S02]  /*4f70*/  PRMT R21, R27, 0x7632, R21 ;  /* 0x000076321b157816 */ /* 0x000fe40000000015 */
[----:B-1----:R-:W-:Y:S01]  /*4f80*/  PRMT R23, R11, 0x7632, R23 ;  /* 0x000076320b177816 */ /* 0x002fe20000000017 */
[----:B------:R-:W-:Y:S02]  /*4f90*/  IMAD.WIDE R36, R3, 0x2, R16 ;  /* 0x0000000203247825 */ /* 0x000fe400078e0210 */
[----:B------:R0:W-:Y:S01]  /*4fa0*/  STG.E.U16 desc[UR10][R34.64], R21 ;  /* 0x0000001522007986 */ /* 0x0001e2000c10150a */
[----:B------:R-:W-:-:S03]  /*4fb0*/  PRMT R27, R10, 0x7610, R27 ;  /* 0x000076100a1b7816 */ /* 0x000fc6000000001b */
[----:B------:R1:W-:Y:S04]  /*4fc0*/  STG.E.U16 desc[UR10][R24.64], R11 ;  /* 0x0000000b18007986 */ /* 0x0003e8000c10150a */
[----:B------:R2:W-:Y:S01]  /*4fd0*/  STG.E.U16 desc[UR10][R18.64], R23 ;  /* 0x0000001712007986 */ /* 0x0005e2000c10150a */
[----:B0-----:R-:W-:-:S03]  /*4fe0*/  IMAD.WIDE R20, R3, 0x2, R36 ;  /* 0x0000000203147825 */ /* 0x001fc600078e0224 */
[----:B------:R0:W-:Y:S01]  /*4ff0*/  STG.E.U16 desc[UR10][R30.64], R26 ;  /* 0x0000001a1e007986 */ /* 0x0001e2000c10150a */
[----:B-1----:R-:W-:Y:S02]  /*5000*/  PRMT R25, R26, 0x7632, R25 ;  /* 0x000076321a197816 */ /* 0x002fe40000000019 */
[----:B------:R-:W-:Y:S01]  /*5010*/  PRMT R24, R8, 0x7610, R24 ;  /* 0x0000761008187816 */ /* 0x000fe20000000018 */
[C---:B--2---:R-:W-:Y:S02]  /*5020*/  IMAD.WIDE R18, R3.reuse, 0x2, R20 ;  /* 0x0000000203127825 */ /* 0x044fe400078e0214 */
[----:B------:R1:W-:Y:S01]  /*5030*/  STG.E.U16 desc[UR10][R28.64], R25 ;  /* 0x000000191c007986 */ /* 0x0003e2000c10150a */
[----:B0-----:R-:W-:Y:S01]  /*5040*/  PRMT R31, R10, 0x7632, R31 ;  /* 0x000076320a1f7816 */ /* 0x001fe2000000001f */
[----:B------:R-:W-:Y:S02]  /*5050*/  IMAD.WIDE R10, R3, 0x2, R18 ;  /* 0x00000002030a7825 */ /* 0x000fe400078e0212 */
[----:B------:R-:W-:Y:S01]  /*5060*/  STG.E.U16 desc[UR10][R32.64], R27 ;  /* 0x0000001b20007986 */ /* 0x000fe2000c10150a */
[----:B------:R-:W-:-:S03]  /*5070*/  PRMT R26, R8, 0x7632, R26 ;  /* 0x00007632081a7816 */ /* 0x000fc6000000001a */
[----:B------:R0:W-:Y:S01]  /*5080*/  STG.E.U16 desc[UR10][R16.64], R31 ;  /* 0x0000001f10007986 */ /* 0x0001e2000c10150a */
[----:B------:R-:W-:Y:S01]  /*5090*/  IMAD.WIDE R22, R3, 0x2, R10 ;  /* 0x0000000203167825 */ /* 0x000fe200078e020a */
[----:B-1----:R-:W-:Y:S02]  /*50a0*/  PRMT R29, R7, 0x7632, R29 ;  /* 0x00007632071d7816 */ /* 0x002fe4000000001d */
[----:B------:R1:W-:Y:S01]  /*50b0*/  STG.E.U16 desc[UR10][R36.64], R9 ;  /* 0x0000000924007986 */ /* 0x0003e2000c10150a */
[----:B0-----:R-:W-:Y:S01]  /*50c0*/  PRMT R17, R9, 0x7632, R17 ;  /* 0x0000763209117816 */ /* 0x001fe20000000011 */
[----:B-1----:R-:W-:-:S04]  /*50d0*/  IMAD.WIDE R8, R3, 0x2, R22 ;  /* 0x0000000203087825 */ /* 0x002fc800078e0216 */
[----:B------:R0:W-:Y:S04]  /*50e0*/  STG.E.U16 desc[UR10][R20.64], R17 ;  /* 0x0000001114007986 */ /* 0x0001e8000c10150a */
[----:B------:R0:W-:Y:S04]  /*50f0*/  STG.E.U16 desc[UR10][R18.64], R24 ;  /* 0x0000001812007986 */ /* 0x0001e8000c10150a */
[----:B------:R0:W-:Y:S04]  /*5100*/  STG.E.U16 desc[UR10][R10.64], R26 ;  /* 0x0000001a0a007986 */ /* 0x0001e8000c10150a */
[----:B------:R0:W-:Y:S04]  /*5110*/  STG.E.U16 desc[UR10][R22.64], R7 ;  /* 0x0000000716007986 */ /* 0x0001e8000c10150a */
[----:B------:R0:W-:Y:S01]  /*5120*/  STG.E.U16 desc[UR10][R8.64], R29 ;  /* 0x0000001d08007986 */ /* 0x0001e2000c10150a */
[----:B------:R-:W-:Y:S05]  /*5130*/  BRA `(.L_x_24) ;  /* 0x0000000800547947 */ /* 0x000fea0003800000 */
.L_x_23:
[----:B------:R-:W0:Y:S01]  /*5140*/  LDS.U16 R18, [UR7+-0x20] ;  /* 0xffffe007ff127984 */ /* 0x000e220008000400 */
[----:B------:R-:W1:Y:S03]  /*5150*/  LDC.64 R16, c[0x0][0x3b8] ;  /* 0x0000ee00ff107b82 */ /* 0x000e660000000a00 */
[----:B------:R-:W2:Y:S04]  /*5160*/  LDS.U16 R23, [UR7+-0x1e] ;  /* 0xffffe207ff177984 */ /* 0x000ea80008000400 */
[----:B------:R-:W3:Y:S04]  /*5170*/  LDS.U16 R22, [UR7+-0x1c] ;  /* 0xffffe407ff167984 */ /* 0x000ee80008000400 */
[----:B------:R-:W4:Y:S04]  /*5180*/  LDS.U16 R29, [UR7+-0x1a] ;  /* 0xffffe607ff1d7984 */ /* 0x000f280008000400 */
[----:B------:R-:W-:Y:S04]  /*5190*/  LDS.U16 R30, [UR7+-0x18] ;  /* 0xffffe807ff1e7984 */ /* 0x000fe80008000400 */
[----:B------:R-:W5:Y:S01]  /*51a0*/  LDS.U16 R31, [UR7+-0x14] ;  /* 0xffffec07ff1f7984 */ /* 0x000f620008000400 */
[----:B0-----:R-:W-:-:S04]  /*51b0*/  IMAD R19, R18, R3, R0 ;  /* 0x0000000312137224 */ /* 0x001fc800078e0200 */
[----:B-1----:R-:W-:-:S04]  /*51c0*/  IMAD.WIDE R18, R19, 0x2, R16 ;  /* 0x0000000213127825 */ /* 0x002fc800078e0210 */
[----:B--2---:R-:W-:Y:S01]  /*51d0*/  IMAD R23, R23, R3, R0 ;  /* 0x0000000317177224 */ /* 0x004fe200078e0200 */
[----:B------:R0:W-:Y:S03]  /*51e0*/  STG.E.U16 desc[UR10][R18.64], R28 ;  /* 0x0000001c12007986 */ /* 0x0001e6000c10150a */
[----:B------:R-:W-:-:S04]  /*51f0*/  IMAD.WIDE R24, R23, 0x2, R16 ;  /* 0x0000000217187825 */ /* 0x000fc800078e0210 */
[-CC-:B---3--:R-:W-:Y:S02]  /*5200*/  IMAD R23, R22, R3.reuse, R0.reuse ;  /* 0x0000000316177224 */ /* 0x188fe400078e0200 */
[----:B----4-:R-:W-:Y:S02]  /*5210*/  IMAD R29, R29, R3, R0 ;  /* 0x000000031d1d7224 */ /* 0x010fe400078e0200 */
[----:B------:R-:W-:Y:S01]  /*5220*/  IMAD.WIDE R22, R23, 0x2, R16 ;  /* 0x0000000217167825 */ /* 0x000fe200078e0210 */
[----:B0-----:R-:W-:-:S03]  /*5230*/  PRMT R19, R28, 0x7632, R19 ;  /* 0x000076321c137816 */ /* 0x001fc60000000013 */
[----:B------:R-:W-:Y:S02]  /*5240*/  IMAD.WIDE R28, R29, 0x2, R16 ;  /* 0x000000021d1c7825 */ /* 0x000fe400078e0210 */
[----:B------:R0:W-:Y:S02]  /*5250*/  STG.E.U16 desc[UR10][R24.64], R19 ;  /* 0x0000001318007986 */ /* 0x0001e4000c10150a */
[-CC-:B-----5:R-:W-:Y:S02]  /*5260*/  IMAD R31, R31, R3.reuse, R0.reuse ;  /* 0x000000031f1f7224 */ /* 0x1a0fe400078e0200 */
[----:B------:R-:W1:Y:S04]  /*5270*/  LDS.U16 R24, [UR7+-0x16] ;  /* 0xffffea07ff187984 */ /* 0x000e680008000400 */
[----:B------:R2:W-:Y:S04]  /*5280*/  STG.E.U16 desc[UR10][R22.64], R21 ;  /* 0x0000001516007986 */ /* 0x0005e8000c10150a */
[----:B------:R-:W3:Y:S01]  /*5290*/  LDS.U16 R25, [UR7+-0x12] ;  /* 0xffffee07ff197984 */ /* 0x000ee20008000400 */
[----:B0-----:R-:W-:-:S03]  /*52a0*/  IMAD R19, R30, R3, R0 ;  /* 0x000000031e137224 */ /* 0x001fc600078e0200 */
[----:B------:R-:W0:Y:S01]  /*52b0*/  LDS.U16 R30, [UR7+-0x10] ;  /* 0xfffff007ff1e7984 */ /* 0x000e220008000400 */
[----:B------:R-:W-:Y:S01]  /*52c0*/  IMAD.WIDE R18, R19, 0x2, R16 ;  /* 0x0000000213127825 */ /* 0x000fe200078e0210 */
[----:B--2---:R-:W-:-:S05]  /*52d0*/  PRMT R23, R21, 0x7632, R23 ;  /* 0x0000763215177816 */ /* 0x004fca0000000017 */
[----:B------:R-:W-:Y:S04]  /*52e0*/  STG.E.U16 desc[UR10][R28.64], R23 ;  /* 0x000000171c007986 */ /* 0x000fe8000c10150a */
[----:B------:R-:W2:Y:S04]  /*52f0*/  LDS.U16 R28, [UR7+-0xe] ;  /* 0xfffff207ff1c7984 */ /* 0x000ea80008000400 */
[----:B------:R-:W4:Y:S04]  /*5300*/  LDS.U16 R29, [UR7+-0xa] ;  /* 0xfffff607ff1d7984 */ /* 0x000f280008000400 */
[----:B------:R5:W-:Y:S01]  /*5310*/  STG.E.U16 desc[UR10][R18.64], R20 ;  /* 0x0000001412007986 */ /* 0x000be2000c10150a */
[----:B-1----:R-:W-:-:S03]  /*5320*/  IMAD R21, R24, R3, R0 ;  /* 0x0000000318157224 */ /* 0x002fc600078e0200 */
[----:B------:R-:W1:Y:S01]  /*5330*/  LDS.U16 R24, [UR7+-0xc] ;  /* 0xfffff407ff187984 */ /* 0x000e620008000400 */
[----:B-----5:R-:W-:Y:S01]  /*5340*/  PRMT R19, R20, 0x7632, R19 ;  /* 0x0000763214137816 */ /* 0x020fe20000000013 */
[----:B------:R-:W-:-:S04]  /*5350*/  IMAD.WIDE R20, R21, 0x2, R16 ;  /* 0x0000000215147825 */ /* 0x000fc800078e0210 */
[-C--:B---3--:R-:W-:Y:S01]  /*5360*/  IMAD R23, R25, R3.reuse, R0 ;  /* 0x0000000319177224 */ /* 0x088fe200078e0200 */
[----:B------:R3:W-:Y:S03]  /*5370*/  STG.E.U16 desc[UR10][R20.64], R19 ;  /* 0x0000001314007986 */ /* 0x0007e6000c10150a */
[--C-:B------:R-:W-:Y:S01]  /*5380*/  IMAD.WIDE R22, R23, 0x2, R16.reuse ;  /* 0x0000000217167825 */ /* 0x100fe200078e0210 */
[----:B------:R-:W-:Y:S03]  /*5390*/  LDS.U16 R25, [UR7+-0x4] ;  /* 0xfffffc07ff197984 */ /* 0x000fe60008000400 */
[----:B---3--:R-:W-:Y:S02]  /*53a0*/  IMAD.WIDE R18, R31, 0x2, R16 ;  /* 0x000000021f127825 */ /* 0x008fe400078e0210 */
[----:B------:R-:W-:Y:S02]  /*53b0*/  LDS.U16 R31, [UR7+-0x8] ;  /* 0xfffff807ff1f7984 */ /* 0x000fe40008000400 */
[----:B0-----:R-:W-:-:S02]  /*53c0*/  IMAD R21, R30, R3, R0 ;  /* 0x000000031e157224 */ /* 0x001fc400078e0200 */
[----:B------:R0:W-:Y:S01]  /*53d0*/  STG.E.U16 desc[UR10][R18.64], R37 ;  /* 0x0000002512007986 */ /* 0x0001e2000c10150a */
[----:B--2---:R-:W-:Y:S02]  /*53e0*/  IMAD R28, R28, R3, R0 ;  /* 0x000000031c1c7224 */ /* 0x004fe400078e0200 */
[----:B------:R-:W-:Y:S01]  /*53f0*/  IMAD.WIDE R20, R21, 0x2, R16 ;  /* 0x0000000215147825 */ /* 0x000fe200078e0210 */
[----:B------:R-:W-:Y:S01]  /*5400*/  LDS.U16 R30, [UR7] ;  /* 0x00000007ff1e7984 */ /* 0x000fe20008000400 */
[----:B0-----:R-:W-:-:S03]  /*5410*/  PRMT R19, R37, 0x7632, R19 ;  /* 0x0000763225137816 */ /* 0x001fc60000000013 */
[----:B------:R-:W0:Y:S04]  /*5420*/  LDS.U16 R37, [UR7+-0x6] ;  /* 0xfffffa07ff257984 */ /* 0x000e280008000400 */
[----:B------:R2:W-:Y:S04]  /*5430*/  STG.E.U16 desc[UR10][R22.64], R19 ;  /* 0x0000001316007986 */ /* 0x0005e8000c10150a */
[----:B------:R-:W-:Y:S04]  /*5440*/  STG.E.U16 desc[UR10][R20.64], R36 ;  /* 0x0000002414007986 */ /* 0x000fe8000c10150a */
[----:B------:R-:W-:Y:S01]  /*5450*/  LDS.U16 R20, [UR7+-0x2] ;  /* 0xfffffe07ff147984 */ /* 0x000fe20008000400 */
[----:B--2---:R-:W-:Y:S01]  /*5460*/  PRMT R23, R36, 0x7632, R23 ;  /* 0x0000763224177816 */ /* 0x004fe20000000017 */
[----:B------:R-:W-:-:S02]  /*5470*/  IMAD.WIDE R18, R28, 0x2, R16 ;  /* 0x000000021c127825 */ /* 0x000fc400078e0210 */
[----:B------:R-:W2:Y:S02]  /*5480*/  LDS.U16 R36, [UR7+0x2] ;  /* 0x00000207ff247984 */ /* 0x000ea40008000400 */
[-CC-:B----4-:R-:W-:Y:S02]  /*5490*/  IMAD R22, R29, R3.reuse, R0.reuse ;  /* 0x000000031d167224 */ /* 0x190fe400078e0200 */
[----:B------:R1:W-:Y:S04]  /*54a0*/  STG.E.U16 desc[UR10][R18.64], R23 ;  /* 0x0000001712007986 */ /* 0x0003e8000c10150a */
[----:B------:R-:W3:Y:S01]  /*54b0*/  LDS.U16 R21, [UR7+0x6] ;  /* 0x00000607ff157984 */ /* 0x000ee20008000400 */
[----:B-1----:R-:W-:Y:S01]  /*54c0*/  IMAD R23, R24, R3, R0 ;  /* 0x0000000318177224 */ /* 0x002fe200078e0200 */
[----:B------:R-:W-:-:S02]  /*54d0*/  PRMT R24, R35, 0x7610, R24 ;  /* 0x0000761023187816 */ /* 0x000fc40000000018 */
[----:B------:R-:W-:Y:S01]  /*54e0*/  PRMT R19, R35, 0x7632, R19 ;  /* 0x0000763223137816 */ /* 0x000fe20000000013 */
[----:B------:R-:W-:-:S04]  /*54f0*/  IMAD.WIDE R28, R23, 0x2, R16 ;  /* 0x00000002171c7825 */ /* 0x000fc800078e0210 */
[----:B------:R-:W-:Y:S01]  /*5500*/  IMAD.WIDE R22, R22, 0x2, R16 ;  /* 0x0000000216167825 */ /* 0x000fe200078e0210 */
[----:B------:R1:W-:Y:S03]  /*5510*/  STG.E.U16 desc[UR10][R28.64], R24 ;  /* 0x000000181c007986 */ /* 0x0003e6000c10150a */
[-CC-:B0-----:R-:W-:Y:S01]  /*5520*/  IMAD R37, R37, R3.reuse, R0.reuse ;  /* 0x0000000325257224 */ /* 0x181fe200078e0200 */
[----:B------:R0:W-:Y:S01]  /*5530*/  STG.E.U16 desc[UR10][R22.64], R19 ;  /* 0x0000001316007986 */ /* 0x0001e2000c10150a */
[----:B------:R-:W-:Y:S01]  /*5540*/  IMAD R35, R25, R3, R0 ;  /* 0x0000000319237224 */ /* 0x000fe200078e0200 */
[----:B-1----:R-:W-:Y:S01]  /*5550*/  PRMT R29, R34, 0x7610, R29 ;  /* 0x00007610221d7816 */ /* 0x002fe2000000001d */
[----:B------:R-:W-:-:S04]  /*5560*/  IMAD.WIDE R24, R37, 0x2, R16 ;  /* 0x0000000225187825 */ /* 0x000fc800078e0210 */
[----:B0-----:R-:W-:Y:S02]  /*5570*/  IMAD R19, R31, R3, R0 ;  /* 0x000000031f137224 */ /* 0x001fe400078e0200 */
[----:B------:R-:W0:Y:S01]  /*5580*/  LDS.U16 R31, [UR7+0x4] ;  /* 0x00000407ff1f7984 */ /* 0x000e220008000400 */
[----:B------:R-:W-:-:S03]  /*5590*/  IMAD.WIDE R22, R35, 0x2, R16 ;  /* 0x0000000223167825 */ /* 0x000fc600078e0210 */
[----:B------:R-:W-:Y:S01]  /*55a0*/  LDS.U16 R35, [UR7+0xc] ;  /* 0x00000c07ff237984 */ /* 0x000fe20008000400 */
[----:B------:R-:W-:-:S04]  /*55b0*/  IMAD.WIDE R18, R19, 0x2, R16 ;  /* 0x0000000213127825 */ /* 0x000fc800078e0210 */
[-CC-:B--2---:R-:W-:Y:S01]  /*55c0*/  IMAD R37, R36, R3.reuse, R0.reuse ;  /* 0x0000000324257224 */ /* 0x184fe200078e0200 */
[----:B------:R1:W-:Y:S01]  /*55d0*/  STG.E.U16 desc[UR10][R18.64], R29 ;  /* 0x0000001d12007986 */ /* 0x0003e2000c10150a */
[----:B---3--:R-:W-:-:S03]  /*55e0*/  IMAD R21, R21, R3, R0 ;  /* 0x0000000315157224 */ /* 0x008fc600078e0200 */
[----:B------:R-:W-:Y:S01]  /*55f0*/  LDS.U16 R36, [UR7+0x10] ;  /* 0x00001007ff247984 */ /* 0x000fe20008000400 */
[----:B-1----:R-:W-:Y:S01]  /*5600*/  PRMT R18, R34, 0x7632, R18 ;  /* 0x0000763222127816 */ /* 0x002fe20000000012 */
[-CC-:B------:R-:W-:Y:S02]  /*5610*/  IMAD R29, R20, R3.reuse, R0.reuse ;  /* 0x00000003141d7224 */ /* 0x180fe400078e0200 */
[----:B------:R-:W-:Y:S01]  /*5620*/  LDS.U16 R34, [UR7+0x8] ;  /* 0x00000807ff227984 */ /* 0x000fe20008000400 */
[----:B------:R-:W-:Y:S01]  /*5630*/  IMAD R19, R30, R3, R0 ;  /* 0x000000031e137224 */ /* 0x000fe200078e0200 */
[----:B------:R-:W-:Y:S01]  /*5640*/  PRMT R20, R32, 0x7632, R20 ;  /* 0x0000763220147816 */ /* 0x000fe20000000014 */
[--C-:B------:R-:W-:Y:S01]  /*5650*/  IMAD.WIDE R28, R29, 0x2, R16.reuse ;  /* 0x000000021d1c7825 */ /* 0x100fe200078e0210 */
[----:B------:R1:W-:Y:S04]  /*5660*/  STG.E.U16 desc[UR10][R24.64], R18 ;  /* 0x0000001218007986 */ /* 0x0003e8000c10150a */
[----:B------:R2:W-:Y:S04]  /*5670*/  STG.E.U16 desc[UR10][R22.64], R33 ;  /* 0x0000002116007986 */ /* 0x0005e8000c10150a */
[----:B------:R-:W3:Y:S01]  /*5680*/  LDS.U16 R30, [UR7+0xe] ;  /* 0x00000e07ff1e7984 */ /* 0x000ee20008000400 */
[----:B-1----:R-:W-:Y:S01]  /*5690*/  IMAD.WIDE R24, R19, 0x2, R16 ;  /* 0x0000000213187825 */ /* 0x002fe200078e0210 */
[----:B--2---:R-:W-:-:S03]  /*56a0*/  PRMT R23, R33, 0x7632, R23 ;  /* 0x0000763221177816 */ /* 0x004fc60000000017 */
[----:B0-----:R-:W-:Y:S01]  /*56b0*/  IMAD R31, R31, R3, R0 ;  /* 0x000000031f1f7224 */ /* 0x001fe200078e0200 */
[----:B------:R-:W0:Y:S01]  /*56c0*/  LDS.U16 R33, [UR7+0xa] ;  /* 0x00000a07ff217984 */ /* 0x000e220008000400 */
[----:B------:R-:W-:-:S03]  /*56d0*/  IMAD.WIDE R18, R37, 0x2, R16 ;  /* 0x0000000225127825 */ /* 0x000fc600078e0210 */
[----:B------:R1:W-:Y:S04]  /*56e0*/  STG.E.U16 desc[UR10][R28.64], R23 ;  /* 0x000000171c007986 */ /* 0x0003e8000c10150a */
[----:B------:R-:W-:Y:S04]  /*56f0*/  STG.E.U16 desc[UR10][R24.64], R32 ;  /* 0x0000002018007986 */ /* 0x000fe8000c10150a */
[----:B------:R-:W-:Y:S04]  /*5700*/  LDS.U16 R32, [UR7+0x12] ;  /* 0x00001207ff207984 */ /* 0x000fe80008000400 */
[----:B------:R-:W2:Y:S01]  /*5710*/  LDS.U16 R37, [UR7+0x14] ;  /* 0x00001407ff257984 */ /* 0x000ea20008000400 */
[----:B-1----:R-:W-:-:S03]  /*5720*/  IMAD.WIDE R22, R31, 0x2, R16 ;  /* 0x000000021f167825 */ /* 0x002fc600078e0210 */
[----:B------:R1:W-:Y:S04]  /*5730*/  STG.E.U16 desc[UR10][R18.64], R20 ;  /* 0x0000001412007986 */ /* 0x0003e8000c10150a */
[----:B------:R0:W-:Y:S04]  /*5740*/  STG.E.U16 desc[UR10][R22.64], R27 ;  /* 0x0000001b16007986 */ /* 0x0001e8000c10150a */
[----:B------:R-:W-:Y:S01]  /*5750*/  LDS.U16 R25, [UR7+0x18] ;  /* 0x00001807ff197984 */ /* 0x000fe20008000400 */
[----:B---3--:R-:W-:Y:S01]  /*5760*/  IMAD R31, R30, R3, R0 ;  /* 0x000000031e1f7224 */ /* 0x008fe200078e0200 */
[----:B-1----:R-:W-:-:S02]  /*5770*/  PRMT R19, R27, 0x7632, R19 ;  /* 0x000076321b137816 */ /* 0x002fc40000000013 */
[----:B------:R-:W-:Y:S01]  /*5780*/  LDS.U16 R24, [UR7+0x1a] ;  /* 0x00001a07ff187984 */ /* 0x000fe20008000400 */
[----:B------:R-:W-:-:S03]  /*5790*/  IMAD.WIDE R20, R21, 0x2, R16 ;  /* 0x0000000215147825 */ /* 0x000fc600078e0210 */
[----:B------:R-:W1:Y:S01]  /*57a0*/  LDS.U16 R27, [UR7+0x16] ;  /* 0x00001607ff1b7984 */ /* 0x000e620008000400 */
[----:B------:R-:W-:-:S03]  /*57b0*/  IMAD.WIDE R30, R31, 0x2, R16 ;  /* 0x000000021f1e7825 */ /* 0x000fc600078e0210 */
[----:B------:R-:W3:Y:S01]  /*57c0*/  LDS.U16 R29, [UR7+0x1c] ;  /* 0x00001c07ff1d7984 */ /* 0x000ee20008000400 */
[----:B0-----:R-:W-:Y:S01]  /*57d0*/  IMAD R23, R33, R3, R0 ;  /* 0x0000000321177224 */ /* 0x001fe200078e0200 */
[----:B------:R-:W-:Y:S02]  /*57e0*/  PRMT R33, R10, 0x7610, R33 ;  /* 0x000076100a217816 */ /* 0x000fe40000000021 */
[----:B------:R-:W0:Y:S01]  /*57f0*/  LDS.U16 R28, [UR7+0x1e] ;  /* 0x00001e07ff1c7984 */ /* 0x000e220008000400 */
[----:B------:R-:W-:-:S03]  /*5800*/  IMAD.WIDE R22, R23, 0x2, R16 ;  /* 0x0000000217167825 */ /* 0x000fc600078e0210 */
[----:B------:R4:W-:Y:S01]  /*5810*/  STG.E.U16 desc[UR10][R20.64], R19 ;  /* 0x0000001314007986 */ /* 0x0009e2000c10150a */
[-CC-:B--2---:R-:W-:Y:S02]  /*5820*/  IMAD R37, R37, R3.reuse, R0.reuse ;  /* 0x0000000325257224 */ /* 0x184fe400078e0200 */
[-C--:B----4-:R-:W-:Y:S01]  /*5830*/  IMAD R19, R34, R3.reuse, R0 ;  /* 0x0000000322137224 */ /* 0x090fe200078e0200 */
[----:B------:R-:W-:Y:S01]  /*5840*/  PRMT R34, R11, 0x7632, R34 ;  /* 0x000076320b227816 */ /* 0x000fe20000000022 */
[----:B------:R-:W-:Y:S01]  /*5850*/  IMAD R21, R35, R3, R0 ;  /* 0x0000000323157224 */ /* 0x000fe200078e0200 */
[----:B------:R-:W-:Y:S01]  /*5860*/  PRMT R35, R26, 0x7610, R35 ;  /* 0x000076101a237816 */ /* 0x000fe20000000023 */
[----:B------:R-:W-:-:S04]  /*5870*/  IMAD.WIDE R18, R19, 0x2, R16 ;  /* 0x0000000213127825 */ /* 0x000fc800078e0210 */
[----:B------:R-:W-:Y:S01]  /*5880*/  IMAD.WIDE R20, R21, 0x2, R16 ;  /* 0x0000000215147825 */ /* 0x000fe200078e0210 */
[----:B------:R2:W-:Y:S04]  /*5890*/  STG.E.U16 desc[UR10][R18.64], R11 ;  /* 0x0000000b12007986 */ /* 0x0005e8000c10150a */
[----:B------:R4:W-:Y:S01]  /*58a0*/  STG.E.U16 desc[UR10][R22.64], R34 ;  /* 0x0000002216007986 */ /* 0x0009e2000c10150a */
[----:B-1----:R-:W-:-:S03]  /*58b0*/  IMAD R27, R27, R3, R0 ;  /* 0x000000031b1b7224 */ /* 0x002fc600078e0200 */
[----:B------:R1:W-:Y:S01]  /*58c0*/  STG.E.U16 desc[UR10][R20.64], R35 ;  /* 0x0000002314007986 */ /* 0x0003e2000c10150a */
[-CC-:B--2---:R-:W-:Y:S02]  /*58d0*/  IMAD R11, R36, R3.reuse, R0.reuse ;  /* 0x00000003240b7224 */ /* 0x184fe400078e0200 */
[----:B------:R-:W-:Y:S02]  /*58e0*/  IMAD R19, R32, R3, R0 ;  /* 0x0000000320137224 */ /* 0x000fe400078e0200 */
[----:B----4-:R-:W-:Y:S01]  /*58f0*/  IMAD.WIDE R22, R11, 0x2, R16 ;  /* 0x000000020b167825 */ /* 0x010fe200078e0210 */
[----:B-1----:R-:W-:-:S03]  /*5900*/  PRMT R21, R26, 0x7632, R21 ;  /* 0x000076321a157816 */ /* 0x002fc60000000015 */
[----:B------:R-:W-:Y:S01]  /*5910*/  IMAD.WIDE R18, R19, 0x2, R16 ;  /* 0x0000000213127825 */ /* 0x000fe200078e0210 */
[----:B------:R-:W-:-:S03]  /*5920*/  PRMT R26, R10, 0x7632, R26 ;  /* 0x000076320a1a7816 */ /* 0x000fc6000000001a */
[----:B------:R-:W-:Y:S01]  /*5930*/  IMAD.WIDE R10, R37, 0x2, R16 ;  /* 0x00000002250a7825 */ /* 0x000fe200078e0210 */
[----:B------:R1:W-:Y:S03]  /*5940*/  STG.E.U16 desc[UR10][R30.64], R21 ;  /* 0x000000151e007986 */ /* 0x0003e6000c10150a */
[-CC-:B------:R-:W-:Y:S01]  /*5950*/  IMAD R35, R25, R3.reuse, R0.reuse ;  /* 0x0000000319237224 */ /* 0x180fe200078e0200 */
[----:B------:R2:W-:Y:S01]  /*5960*/  STG.E.U16 desc[UR10][R22.64], R33 ;  /* 0x0000002116007986 */ /* 0x0005e2000c10150a */
[-CC-:B------:R-:W-:Y:S02]  /*5970*/  IMAD R37, R24, R3.reuse, R0.reuse ;  /* 0x0000000318257224 */ /* 0x180fe400078e0200 */
[-CC-:B---3--:R-:W-:Y:S01]  /*5980*/  IMAD R32, R29, R3.reuse, R0.reuse ;  /* 0x000000031d207224 */ /* 0x188fe200078e0200 */
[----:B------:R-:W-:Y:S01]  /*5990*/  STG.E.U16 desc[UR10][R18.64], R26 ;  /* 0x0000001a12007986 */ /* 0x000fe2000c10150a */
[----:B0-----:R-:W-:-:S02]  /*59a0*/  IMAD R34, R28, R3, R0 ;  /* 0x000000031c227224 */ /* 0x001fc400078e0200 */
[--C-:B------:R-:W-:Y:S01]  /*59b0*/  IMAD.WIDE R24, R27, 0x2, R16.reuse ;  /* 0x000000021b187825 */ /* 0x100fe200078e0210 */
[----:B------:R0:W-:Y:S03]  /*59c0*/  STG.E.U16 desc[UR10][R10.64], R9 ;  /* 0x000000090a007986 */ /* 0x0001e6000c10150a */
[----:B------:R-:W-:-:S04]  /*59d0*/  IMAD.WIDE R28, R35, 0x2, R16 ;  /* 0x00000002231c7825 */ /* 0x000fc800078e0210 */
[----:B-1----:R-:W-:-:S04]  /*59e0*/  IMAD.WIDE R20, R37, 0x2, R16 ;  /* 0x0000000225147825 */ /* 0x002fc800078e0210 */
[----:B--2---:R-:W-:Y:S01]  /*59f0*/  IMAD.WIDE R22, R32, 0x2, R16 ;  /* 0x0000000220167825 */ /* 0x004fe200078e0210 */
[----:B0-----:R-:W-:Y:S02]  /*5a00*/  PRMT R9, R9, 0x7632, R9 ;  /* 0x0000763209097816 */ /* 0x001fe40000000009 */
[----:B------:R-:W-:Y:S01]  /*5a10*/  PRMT R10, R8, 0x7632, R10 ;  /* 0x00007632080a7816 */ /* 0x000fe2000000000a */
[----:B------:R-:W-:Y:S01]  /*5a20*/  IMAD.WIDE R16, R34, 0x2, R16 ;  /* 0x0000000222107825 */ /* 0x000fe200078e0210 */
[----:B------:R-:W-:Y:S01]  /*5a30*/  PRMT R11, R7, 0x7632, R11 ;  /* 0x00007632070b7816 */ /* 0x000fe2000000000b */
[----:B------:R1:W-:Y:S04]  /*5a40*/  STG.E.U16 desc[UR10][R24.64], R9 ;  /* 0x0000000918007986 */ /* 0x0003e8000c10150a */
[----:B------:R1:W-:Y:S04]  /*5a50*/  STG.E.U16 desc[UR10][R28.64], R8 ;  /* 0x000000081c007986 */ /* 0x0003e8000c10150a */
[----:B------:R1:W-:Y:S04]  /*5a60*/  STG.E.U16 desc[UR10][R20.64], R10 ;  /* 0x0000000a14007986 */ /* 0x0003e8000c10150a */
[----:B------:R1:W-:Y:S04]  /*5a70*/  STG.E.U16 desc[UR10][R22.64], R7 ;  /* 0x0000000716007986 */ /* 0x0003e8000c10150a */
[----:B------:R1:W-:Y:S02]  /*5a80*/  STG.E.U16 desc[UR10][R16.64], R11 ;  /* 0x0000000b10007986 */ /* 0x0003e4000c10150a */
.L_x_24:
[----:B------:R-:W-:Y:S01]  /*5a90*/  UISETP.LT.AND UP1, UPT, UR6, UR13, UPT ;  /* 0x0000000d0600728c */ /* 0x000fe2000bf21270 */
[C---:B------:R-:W-:Y:S01]  /*5aa0*/  LEA R6, R3.reuse, R6, 0x5 ;  /* 0x0000000603067211 */ /* 0x040fe200078e28ff */
[----:B------:R-:W-:Y:S01]  /*5ab0*/  UIADD3 UR12, UP0, UPT, UR12, 0x80, URZ ;  /* 0x000000800c0c7890 */ /* 0x000fe2000ff1e0ff */
[----:B01----:R-:W-:Y:S01]  /*5ac0*/  IMAD.WIDE R8, R3, 0x4, R14 ;  /* 0x0000000403087825 */ /* 0x003fe200078e020e */
[----:B------:R-:W-:Y:S02]  /*5ad0*/  UIADD3 UR5, UPT, UPT, UR5, 0x20, URZ ;  /* 0x0000002005057890 */ /* 0x000fe4000fffe0ff */
[----:B------:R-:W-:Y:S02]  /*5ae0*/  USEL UR9, UR6, UR13, UP1 ;  /* 0x0000000d06097287 */ /* 0x000fe40008800000 */
[----:B------:R-:W-:Y:S02]  /*5af0*/  UIADD3.X UR8, UPT, UPT, URZ, UR8, URZ, UP0, !UPT ;  /* 0x00000008ff087290 */ /* 0x000fe400087fe4ff */
[----:B------:R-:W-:-:S02]  /*5b00*/  UISETP.GE.AND UP0, UPT, UR5, UR9, UPT ;  /* 0x000000090500728c */ /* 0x000fc4000bf06270 */
[----:B------:R-:W-:Y:S02]  /*5b10*/  UIADD3 UR4, UPT, UPT, UR4, 0x20, URZ ;  /* 0x0000002004047890 */ /* 0x000fe4000fffe0ff */
[----:B------:R-:W-:-:S05]  /*5b20*/  UIADD3 UR7, UPT, UPT, UR7, 0x40, URZ ;  /* 0x0000004007077890 */ /* 0x000fca000fffe0ff */
[----:B------:R-:W-:Y:S07]  /*5b30*/  BRA.U !UP0, `(.L_x_25) ;  /* 0xffffffe908307547 */ /* 0x000fee000b83ffff */
[----:B------:R-:W-:-:S07]  /*5b40*/  IMAD.WIDE R12, R3, 0x14, R12 ;  /* 0x00000014030c7825 */ /* 0x000fce00078e020c */
.L_x_21:
[----:B------:R-:W2:Y:S01]  /*5b50*/  LDCU UR7, c[0x0][0x3cc] ;  /* 0x00007980ff0777ac */ /* 0x000ea20008000800 */
[----:B------:R-:W3:Y:S01]  /*5b60*/  S2R R6, SR_TID.X ;  /* 0x0000000000067919 */ /* 0x000ee20000002100 */
[----:B--2---:R-:W-:-:S04]  /*5b70*/  UISETP.LT.AND UP0, UPT, UR6, UR7, UPT ;  /* 0x000000070600728c */ /* 0x004fc8000bf01270 */
[----:B------:R-:W-:-:S04]  /*5b80*/  USEL UR7, UR6, UR7, UP0 ;  /* 0x0000000706077287 */ /* 0x000fc80008000000 */
[----:B------:R-:W-:-:S09]  /*5b90*/  UISETP.GT.AND UP0, UPT, UR7, UR5, UPT ;  /* 0x000000050700728c */ /* 0x000fd2000bf04270 */
[----:B---3--:R-:W-:Y:S05]  /*5ba0*/  BRA.U !UP0, `(.L_x_26) ;  /* 0x0000001d08b47547 */ /* 0x008fea000b800000 */
[----:B------:R-:W2:Y:S01]  /*5bb0*/  LDCU.64 UR8, c[0x0][0x388] ;  /* 0x00007100ff0877ac */ /* 0x000ea20008000a00 */
[----:B------:R-:W-:Y:S02]  /*5bc0*/  SHF.R.S32.HI R7, RZ, 0x1f, R0 ;  /* 0x0000001fff077819 */ /* 0x000fe40000011400 */
[----:B------:R-:W-:Y:S02]  /*5bd0*/  SHF.L.U32 R8, R6, 0x2, RZ ;  /* 0x0000000206087819 */ /* 0x000fe400000006ff */
[----:B------:R-:W-:Y:S02]  /*5be0*/  LEA.HI R7, R7, R0, RZ, 0x3 ;  /* 0x0000000007077211 */ /* 0x000fe400078f18ff */
[----:B------:R-:W-:Y:S02]  /*5bf0*/  LOP3.LUT R8, R8, 0x1c, RZ, 0xc0, !PT ;  /* 0x0000001c08087812 */ /* 0x000fe400078ec0ff */
[----:B------:R-:W-:Y:S01]  /*5c00*/  SHF.R.S32.HI R7, RZ, 0x3, R7 ;  /* 0x00000003ff077819 */ /* 0x000fe20000011407 */
[----:B--2---:R-:W-:-:S04]  /*5c10*/  UISETP.NE.U32.AND UP0, UPT, UR8, URZ, UPT ;  /* 0x000000ff0800728c */ /* 0x004fc8000bf05070 */
[----:B------:R-:W-:-:S09]  /*5c20*/  UISETP.NE.AND.EX UP0, UPT, UR9, URZ, UPT, UP0 ;  /* 0x000000ff0900728c */ /* 0x000fd2000bf05300 */
[----:B------:R-:W-:Y:S05]  /*5c30*/  BRA.U !UP0, `(.L_x_27) ;  /* 0x0000001108507547 */ /* 0x000fea000b800000 */
[----:B------:R-:W2:Y:S01]  /*5c40*/  S2UR UR13, SR_CgaCtaId ;  /* 0x00000000000d79c3 */ /* 0x000ea20000008800 */
[----:B------:R-:W3:Y:S01]  /*5c50*/  LDCU.64 UR8, c[0x0][0x3a0] ;  /* 0x00007400ff0877ac */ /* 0x000ee20008000a00 */
[----:B------:R-:W-:Y:S01]  /*5c60*/  UMOV UR12, 0x400 ;  /* 0x00000400000c7882 */ /* 0x000fe20000000000 */
[----:B---3--:R-:W-:Y:S02]  /*5c70*/  UIMAD.WIDE.U32 UR8, UR5, 0x4, UR8 ;  /* 0x00000004050878a5 */ /* 0x008fe4000f8e0008 */
[----:B--2---:R-:W-:Y:S02]  /*5c80*/  ULEA UR12, UR13, UR12, 0x18 ;  /* 0x0000000c0d0c7291 */ /* 0x004fe4000f8ec0ff */
[----:B------:R-:W-:Y:S02]  /*5c90*/  UIADD3 UR13, UP0, UPT, UR8, 0x2, URZ ;  /* 0x00000002080d7890 */ /* 0x000fe4000ff1e0ff */
[----:B------:R-:W-:Y:S02]  /*5ca0*/  ULEA UR12, UR4, UR12, 0x1 ;  /* 0x0000000c040c7291 */ /* 0x000fe4000f8e08ff */
[----:B------:R-:W-:-:S02]  /*5cb0*/  UIADD3.X UR9, UPT, UPT, URZ, UR9, URZ, UP0, !UPT ;  /* 0x00000009ff097290 */ /* 0x000fc400087fe4ff */
[----:B------:R-:W-:-:S12]  /*5cc0*/  UIADD3 UR8, UPT, UPT, UR12, 0x20, URZ ;  /* 0x000000200c087890 */ /* 0x000fd8000fffe0ff */
.L_x_29:
[----:B--2---:R-:W2:Y:S01]  /*5cd0*/  LDC R3, c[0x0][0x3ac] ;  /* 0x0000eb00ff037b82 */ /* 0x004ea20000000800 */
[----:B0-----:R-:W3:Y:S04]  /*5ce0*/  LDG.E.CONSTANT R20, desc[UR10][R12.64] ;  /* 0x0000000a0c147981 */ /* 0x001ee8000c1e9900 */
[----:B------:R-:W0:Y:S03]  /*5cf0*/  LDS.U16 R28, [UR8+-0x20] ;  /* 0xffffe008ff1c7984 */ /* 0x000e260008000400 */
[----:B------:R-:W4:Y:S01]  /*5d00*/  LDC.64 R14, c[0x0][0x3b8] ;  /* 0x0000ee00ff0e7b82 */ /* 0x000f220000000a00 */
[----:B------:R-:W0:Y:S04]  /*5d10*/  LDS.U16 R25, [UR8+-0x1e] ;  /* 0xffffe208ff197984 */ /* 0x000e280008000400 */
[----:B------:R-:W0:Y:S04]  /*5d20*/  LDS.U16 R21, [UR8+-0x1c] ;  /* 0xffffe408ff157984 */ /* 0x000e280008000400 */
[----:B------:R-:W0:Y:S04]  /*5d30*/  LDS.U16 R24, [UR8+-0x1a] ;  /* 0xffffe608ff187984 */ /* 0x000e280008000400 */
[----:B------:R-:W0:Y:S01]  /*5d40*/  LDS.U16 R29, [UR8+-0x18] ;  /* 0xffffe808ff1d7984 */ /* 0x000e220008000400 */
[----:B--2---:R-:W-:-:S03]  /*5d50*/  IMAD.WIDE R16, R3, 0x4, R12 ;  /* 0x0000000403107825 */ /* 0x004fc600078e020c */
[----:B-1----:R-:W1:Y:S04]  /*5d60*/  LDS.U16 R30, [UR8+-0x16] ;  /* 0xffffea08ff1e7984 */ /* 0x002e680008000400 */
[----:B------:R2:W5:Y:S01]  /*5d70*/  LDG.E.CONSTANT R9, desc[UR10][R16.64] ;  /* 0x0000000a10097981 */ /* 0x000562000c1e9900 */
[----:B------:R-:W-:-:S05]  /*5d80*/  IMAD.WIDE R18, R3, 0x4, R16 ;  /* 0x0000000403127825 */ /* 0x000fca00078e0210 */
[----:B------:R2:W5:Y:S01]  /*5d90*/  LDG.E.CONSTANT R23, desc[UR10][R18.64] ;  /* 0x0000000a12177981 */ /* 0x000562000c1e9900 */
[----:B------:R-:W-:-:S05]  /*5da0*/  IMAD.WIDE R10, R3, 0x4, R18 ;  /* 0x00000004030a7825 */ /* 0x000fca00078e0212 */
[----:B------:R2:W5:Y:S01]  /*5db0*/  LDG.E.CONSTANT R22, desc[UR10][R10.64] ;  /* 0x0000000a0a167981 */ /* 0x000562000c1e9900 */
[----:B------:R-:W-:Y:S02]  /*5dc0*/  ISETP.NE.AND P0, PT, R5, UR5, PT ;  /* 0x0000000505007c0c */ /* 0x000fe4000bf05270 */
[----:B---3--:R-:W-:-:S04]  /*5dd0*/  LOP3.LUT R31, R20, 0xf000f, RZ, 0xc0, !PT ;  /* 0x000f000f141f7812 */ /* 0x008fc800078ec0ff */
[----:B------:R-:W-:-:S07]  /*5de0*/  LOP3.LUT R31, R31, 0x64006400, RZ, 0xfc, !PT ;  /* 0x640064001f1f7812 */ /* 0x000fce00078efcff */
[----:B012-4-:R-:W-:Y:S05]  /*5df0*/  @P0 BRA `(.L_x_28) ;  /* 0x0000000000540947 */ /* 0x017fea0003800000 */
        /* <DEDUP_REMOVED lines=21> */
.L_x_28:
[----:B------:R-:W-:Y:S02]  /*5f50*/  HADD2 R31, R31, -1032, -1032 ;  /* 0xe408e4081f1f7430 */ /* 0x000fe40000000000 */
[-CC-:B------:R-:W-:Y:S01]  /*5f60*/  IMAD R19, R25, R3.reuse, R0.reuse ;  /* 0x0000000319137224 */ /* 0x180fe200078e0200 */
[----:B------:R-:W-:Y:S01]  /*5f70*/  LOP3.LUT R25, R20, 0xf000f0, RZ, 0xc0, !PT ;  /* 0x00f000f014197812 */ /* 0x000fe200078ec0ff */
[----:B------:R-:W-:Y:S01]  /*5f80*/  LDS.U16 R32, [UR8+-0x14] ;  /* 0xffffec08ff207984 */ /* 0x000fe20008000400 */
[----:B------:R-:W-:Y:S02]  /*5f90*/  HFMA2 R31, R31, R4, -RZ ;  /* 0x000000041f1f7231 */ /* 0x000fe400001000ff */
[----:B------:R-:W-:Y:S01]  /*5fa0*/  IMAD R17, R28, R3, R0 ;  /* 0x000000031c117224 */ /* 0x000fe200078e0200 */
[----:B------:R-:W-:Y:S01]  /*5fb0*/  LOP3.LUT R25, R25, 0x64006400, RZ, 0xfc, !PT ;  /* 0x6400640019197812 */ /* 0x000fe200078efcff */
[----:B------:R-:W0:Y:S01]  /*5fc0*/  LDS.U16 R33, [UR8+-0x12] ;  /* 0xffffee08ff217984 */ /* 0x000e220008000400 */
[----:B------:R-:W-:Y:S01]  /*5fd0*/  IMAD.MOV.U32 R34, RZ, RZ, 0x2c00 ;  /* 0x00002c00ff227424 */ /* 0x000fe200078e00ff */
[----:B------:R-:W-:Y:S01]  /*5fe0*/  PRMT R36, R31, 0x7610, R36 ;  /* 0x000076101f247816 */ /* 0x000fe20000000024 */
[----:B------:R-:W-:Y:S01]  /*5ff0*/  IMAD.WIDE R16, R17, 0x2, R14 ;  /* 0x0000000211107825 */ /* 0x000fe200078e020e */
[----:B------:R-:W-:Y:S01]  /*6000*/  LDS.U16 R26, [UR8+-0x10] ;  /* 0xfffff008ff1a7984 */ /* 0x000fe20008000400 */
[----:B------:R-:W-:-:S02]  /*6010*/  PRMT R37, R31, 0x7632, R37 ;  /* 0x000076321f257816 */ /* 0x000fc40000000025 */
[----:B------:R-:W-:Y:S01]  /*6020*/  HFMA2 R25, R25, R34.H0_H0, -72, -72 ;  /* 0xd480d48019197431 */ /* 0x000fe20000040022 */
[----:B------:R-:W-:Y:S01]  /*6030*/  SHF.R.U32.HI R31, RZ, 0x8, R20 ;  /* 0x00000008ff1f7819 */ /* 0x000fe20000011614 */
[----:B------:R1:W-:Y:S01]  /*6040*/  STG.E.U16 desc[UR10][R16.64], R36 ;  /* 0x0000002410007986 */ /* 0x0003e2000c10150a */
[-CC-:B------:R-:W-:Y:S01]  /*6050*/  IMAD R35, R24, R3.reuse, R0.reuse ;  /* 0x0000000318237224 */ /* 0x180fe200078e0200 */
[----:B------:R-:W-:Y:S01]  /*6060*/  UIADD3 UR13, UP0, UPT, UR13, 0x80, URZ ;  /* 0x000000800d0d7890 */ /* 0x000fe2000ff1e0ff */
[----:B------:R-:W-:Y:S01]  /*6070*/  LOP3.LUT R28, R31, 0xf000f, RZ, 0xc0, !PT ;  /* 0x000f000f1f1c7812 */ /* 0x000fe200078ec0ff */
[----:B------:R-:W-:Y:S01]  /*6080*/  IMAD R21, R21, R3, R0 ;  /* 0x0000000315157224 */ /* 0x000fe200078e0200 */
[----:B------:R-:W2:Y:S01]  /*6090*/  LDS.U16 R27, [UR8+-0xe] ;  /* 0xfffff208ff1b7984 */ /* 0x000ea20008000400 */
[--C-:B------:R-:W-:Y:S01]  /*60a0*/  IMAD.WIDE R18, R19, 0x2, R14.reuse ;  /* 0x0000000213127825 */ /* 0x100fe200078e020e */
[----:B------:R-:W-:Y:S01]  /*60b0*/  LOP3.LUT R28, R28, 0x64006400, RZ, 0xfc, !PT ;  /* 0x640064001c1c7812 */ /* 0x000fe200078efcff */
[----:B------:R-:W-:Y:S01]  /*60c0*/  UIADD3 UR5, UPT, UPT, UR5, 0x20, URZ ;  /* 0x0000002005057890 */ /* 0x000fe2000fffe0ff */
[----:B------:R-:W-:Y:S01]  /*60d0*/  LOP3.LUT R31, R31, 0xf000f0, RZ, 0xc0, !PT ;  /* 0x00f000f01f1f7812 */ /* 0x000fe200078ec0ff */
[--C-:B------:R-:W-:Y:S01]  /*60e0*/  IMAD.WIDE R20, R21, 0x2, R14.reuse ;  /* 0x0000000215147825 */ /* 0x100fe200078e020e */
[----:B------:R3:W-:Y:S03]  /*60f0*/  STG.E.U16 desc[UR10][R18.64], R37 ;  /* 0x0000002512007986 */ /* 0x0007e6000c10150a */
[----:B-1----:R-:W-:Y:S01]  /*6100*/  HMUL2 R17, R25, R4 ;  /* 0x0000000419117232 */ /* 0x002fe20000000000 */
[----:B------:R-:W-:Y:S01]  /*6110*/  UIADD3.X UR9, UPT, UPT, URZ, UR9, URZ, UP0, !UPT ;  /* 0x00000009ff097290 */ /* 0x000fe200087fe4ff */
[----:B------:R-:W-:-:S04]  /*6120*/  IMAD.WIDE R24, R35, 0x2, R14 ;  /* 0x0000000223187825 */ /* 0x000fc800078e020e */
[----:B------:R-:W-:Y:S01]  /*6130*/  HADD2 R16, R28, -1032, -1032 ;  /* 0xe408e4081c107430 */ /* 0x000fe20000000000 */
[----:B------:R-:W-:Y:S01]  /*6140*/  UISETP.GE.AND UP0, UPT, UR5, UR7, UPT ;  /* 0x000000070500728c */ /* 0x000fe2000bf06270 */
[C---:B------:R-:W-:Y:S01]  /*6150*/  PRMT R35, R17.reuse, 0x7610, R35 ;  /* 0x0000761011237816 */ /* 0x040fe20000000023 */
[----:B------:R-:W-:Y:S01]  /*6160*/  LDS.U16 R28, [UR8+-0xc] ;  /* 0xfffff408ff1c7984 */ /* 0x000fe20008000400 */
[----:B------:R-:W-:Y:S01]  /*6170*/  PRMT R36, R17, 0x7632, R36 ;  /* 0x0000763211247816 */ /* 0x000fe20000000024 */
[-CC-:B------:R-:W-:Y:S01]  /*6180*/  IMAD R17, R29, R3.reuse, R0.reuse ;  /* 0x000000031d117224 */ /* 0x180fe200078e0200 */
[----:B------:R-:W-:Y:S01]  /*6190*/  UIADD3 UR4, UPT, UPT, UR4, 0x20, URZ ;  /* 0x0000002004047890 */ /* 0x000fe2000fffe0ff */
[----:B------:R1:W-:Y:S01]  /*61a0*/  STG.E.U16 desc[UR10][R20.64], R35 ;  /* 0x0000002314007986 */ /* 0x0003e2000c10150a */
[----:B---3--:R-:W-:-:S03]  /*61b0*/  IMAD R19, R30, R3, R0 ;  /* 0x000000031e137224 */ /* 0x008fc600078e0200 */
[----:B------:R3:W-:Y:S01]  /*61c0*/  STG.E.U16 desc[UR10][R24.64], R36 ;  /* 0x0000002418007986 */ /* 0x0007e2000c10150a */
[----:B------:R-:W-:-:S03]  /*61d0*/  IMAD.WIDE R18, R19, 0x2, R14 ;  /* 0x0000000213127825 */ /* 0x000fc600078e020e */
[----:B------:R-:W4:Y:S01]  /*61e0*/  LDS.U16 R29, [UR8+-0xa] ;  /* 0xfffff608ff1d7984 */ /* 0x000f220008000400 */
[-C--:B0-----:R-:W-:Y:S02]  /*61f0*/  IMAD R33, R33, R3.reuse, R0 ;  /* 0x0000000321217224 */ /* 0x081fe400078e0200 */
[----:B-1----:R-:W-:Y:S02]  /*6200*/  HFMA2 R21, R16, R4, -RZ ;  /* 0x0000000410157231 */ /* 0x002fe400001000ff */
[----:B------:R-:W-:Y:S01]  /*6210*/  IMAD.WIDE R16, R17, 0x2, R14 ;  /* 0x0000000211107825 */ /* 0x000fe200078e020e */
[----:B------:R-:W0:Y:S01]  /*6220*/  LDS.U16 R30, [UR8+-0x8] ;  /* 0xfffff808ff1e7984 */ /* 0x000e220008000400 */
[----:B-----5:R-:W-:Y:S02]  /*6230*/  LOP3.LUT R20, R9, 0xf000f, RZ, 0xc0, !PT ;  /* 0x000f000f09147812 */ /* 0x020fe400078ec0ff */
[C---:B------:R-:W-:Y:S01]  /*6240*/  PRMT R35, R21.reuse, 0x7610, R35 ;  /* 0x0000761015237816 */ /* 0x040fe20000000023 */
[----:B---3--:R-:W-:Y:S01]  /*6250*/  IMAD R25, R32, R3, R0 ;  /* 0x0000000320197224 */ /* 0x008fe200078e0200 */
[----:B------:R-:W-:Y:S01]  /*6260*/  PRMT R36, R21, 0x7632, R36 ;  /* 0x0000763215247816 */ /* 0x000fe20000000024 */
[----:B------:R-:W-:Y:S01]  /*6270*/  LDS.U16 R32, [UR8+-0x4] ;  /* 0xfffffc08ff207984 */ /* 0x000fe20008000400 */
[----:B------:R-:W-:-:S02]  /*6280*/  LOP3.LUT R21, R31, 0x64006400, RZ, 0xfc, !PT ;  /* 0x640064001f157812 */ /* 0x000fc400078efcff */
[----:B------:R-:W-:Y:S01]  /*6290*/  LOP3.LUT R24, R20, 0x64006400, RZ, 0xfc, !PT ;  /* 0x6400640014187812 */ /* 0x000fe200078efcff */
[----:B------:R1:W-:Y:S02]  /*62a0*/  STG.E.U16 desc[UR10][R16.64], R35 ;  /* 0x0000002310007986 */ /* 0x0003e4000c10150a */
[----:B------:R-:W-:Y:S02]  /*62b0*/  HFMA2 R21, R21, R34.H0_H0, -72, -72 ;  /* 0xd480d48015157431 */ /* 0x000fe40000040022 */
[----:B------:R3:W-:Y:S01]  /*62c0*/  STG.E.U16 desc[UR10][R18.64], R36 ;  /* 0x0000002412007986 */ /* 0x0007e2000c10150a */
[----:B------:R-:W-:-:S03]  /*62d0*/  HADD2 R24, R24, -1032, -1032 ;  /* 0xe408e40818187430 */ /* 0x000fc60000000000 */
[----:B------:R-:W0:Y:S01]  /*62e0*/  LDS.U16 R31, [UR8+-0x6] ;  /* 0xfffffa08ff1f7984 */ /* 0x000e220008000400 */
[----:B-1----:R-:W-:Y:S01]  /*62f0*/  IMAD.WIDE R16, R33, 0x2, R14 ;  /* 0x0000000221107825 */ /* 0x002fe200078e020e */
[----:B------:R-:W-:Y:S02]  /*6300*/  SHF.R.U32.HI R33, RZ, 0x8, R9 ;  /* 0x00000008ff217819 */ /* 0x000fe40000011609 */
[----:B------:R-:W-:Y:S01]  /*6310*/  LOP3.LUT R9, R9, 0xf000f0, RZ, 0xc0, !PT ;  /* 0x00f000f009097812 */ /* 0x000fe200078ec0ff */
[----:B---3--:R-:W-:Y:S02]  /*6320*/  HMUL2 R19, R21, R4 ;  /* 0x0000000415137232 */ /* 0x008fe40000000000 */
[----:B------:R-:W-:-:S03]  /*6330*/  IMAD.WIDE R20, R25, 0x2, R14 ;  /* 0x0000000219147825 */ /* 0x000fc600078e020e */
[----:B------:R-:W-:Y:S01]  /*6340*/  PRMT R35, R19, 0x7610, R35 ;  /* 0x0000761013237816 */ /* 0x000fe20000000023 */
[-C--:B--2---:R-:W-:Y:S01]  /*6350*/  IMAD R25, R27, R3.reuse, R0 ;  /* 0x000000031b197224 */ /* 0x084fe200078e0200 */
[----:B------:R-:W-:Y:S01]  /*6360*/  PRMT R36, R19, 0x7632, R36 ;  /* 0x0000763213247816 */ /* 0x000fe20000000024 */
[----:B------:R-:W-:Y:S02]  /*6370*/  IMAD R19, R26, R3, R0 ;  /* 0x000000031a137224 */ /* 0x000fe400078e0200 */
[----:B------:R-:W-:Y:S01]  /*6380*/  HFMA2 R26, R24, R4, -RZ ;  /* 0x00000004181a7231 */ /* 0x000fe200001000ff */
[----:B------:R1:W-:Y:S01]  /*6390*/  STG.E.U16 desc[UR10][R20.64], R35 ;  /* 0x0000002314007986 */ /* 0x0003e2000c10150a */
[----:B------:R-:W-:-:S03]  /*63a0*/  IMAD.WIDE R24, R25, 0x2, R14 ;  /* 0x0000000219187825 */ /* 0x000fc600078e020e */
[----:B------:R2:W-:Y:S01]  /*63b0*/  STG.E.U16 desc[UR10][R16.64], R36 ;  /* 0x0000002410007986 */ /* 0x0005e2000c10150a */
[----:B------:R-:W-:-:S03]  /*63c0*/  IMAD.WIDE R18, R19, 0x2, R14 ;  /* 0x0000000213127825 */ /* 0x000fc600078e020e */
[----:B------:R-:W3:Y:S01]  /*63d0*/  LDS.U16 R27, [UR8] ;  /* 0x00000008ff1b7984 */ /* 0x000ee20008000400 */
[-CC-:B----4-:R-:W-:Y:S02]  /*63e0*/  IMAD R29, R29, R3.reuse, R0.reuse ;  /* 0x000000031d1d7224 */ /* 0x190fe400078e0200 */
[----:B0-----:R-:W-:Y:S01]  /*63f0*/  IMAD R37, R30, R3, R0 ;  /* 0x000000031e257224 */ /* 0x001fe200078e0200 */
[C---:B-1----:R-:W-:Y:S01]  /*6400*/  PRMT R21, R26.reuse, 0x7632, R21 ;  /* 0x000076321a157816 */ /* 0x042fe20000000015 */
[----:B------:R-:W-:Y:S01]  /*6410*/  LDS.U16 R30, [UR8+0x8] ;  /* 0x00000808ff1e7984 */ /* 0x000fe20008000400 */
[----:B------:R-:W-:Y:S02]  /*6420*/  LOP3.LUT R20, R33, 0xf000f, RZ, 0xc0, !PT ;  /* 0x000f000f21147812 */ /* 0x000fe400078ec0ff */
[----:B--2---:R-:W-:Y:S02]  /*6430*/  PRMT R16, R26, 0x7610, R16 ;  /* 0x000076101a107816 */ /* 0x004fe40000000010 */
[----:B------:R-:W0:Y:S01]  /*6440*/  LDS.U16 R26, [UR8+-0x2] ;  /* 0xfffffe08ff1a7984 */ /* 0x000e220008000400 */
[----:B------:R-:W-:-:S02]  /*6450*/  LOP3.LUT R17, R9, 0x64006400, RZ, 0xfc, !PT ;  /* 0x6400640009117812 */ /* 0x000fc400078efcff */
[----:B------:R-:W-:Y:S01]  /*6460*/  LOP3.LUT R20, R20, 0x64006400, RZ, 0xfc, !PT ;  /* 0x6400640014147812 */ /* 0x000fe200078efcff */
[----:B------:R-:W-:Y:S01]  /*6470*/  LDS.U16 R9, [UR8+0x2] ;  /* 0x00000208ff097984 */ /* 0x000fe20008000400 */
[----:B------:R-:W-:Y:S01]  /*6480*/  LOP3.LUT R33, R33, 0xf000f0, RZ, 0xc0, !PT ;  /* 0x00f000f021217812 */ /* 0x000fe200078ec0ff */
[----:B------:R-:W-:Y:S02]  /*6490*/  HFMA2 R17, R17, R34.H0_H0, -72, -72 ;  /* 0xd480d48011117431 */ /* 0x000fe40000040022 */
[----:B------:R-:W-:Y:S01]  /*64a0*/  IMAD R31, R31, R3, R0 ;  /* 0x000000031f1f7224 */ /* 0x000fe200078e0200 */
[----:B------:R1:W-:Y:S01]  /*64b0*/  STG.E.U16 desc[UR10][R18.64], R16 ;  /* 0x0000001012007986 */ /* 0x0003e2000c10150a */
[----:B------:R-:W-:Y:S01]  /*64c0*/  HADD2 R35, R20, -1032, -1032 ;  /* 0xe408e40814237430 */ /* 0x000fe20000000000 */
[----:B------:R-:W-:Y:S02]  /*64d0*/  LOP3.LUT R33, R33, 0x64006400, RZ, 0xfc, !PT ;  /* 0x6400640021217812 */ /* 0x000fe400078efcff */
[----:B------:R2:W-:Y:S01]  /*64e0*/  STG.E.U16 desc[UR10][R24.64], R21 ;  /* 0x0000001518007986 */ /* 0x0005e2000c10150a */
[----:B------:R-:W-:-:S02]  /*64f0*/  HFMA2 R35, R35, R4, -RZ ;  /* 0x0000000423237231 */ /* 0x000fc400001000ff */
[----:B-1----:R-:W-:Y:S02]  /*6500*/  IMAD.WIDE R18, R29, 0x2, R14 ;  /* 0x000000021d127825 */ /* 0x002fe400078e020e */
[----:B------:R-:W1:Y:S02]  /*6510*/  LDS.U16 R29, [UR8+0x6] ;  /* 0x00000608ff1d7984 */ /* 0x000e640008000400 */
[-CC-:B--2---:R-:W-:Y:S02]  /*6520*/  IMAD R21, R28, R3.reuse, R0.reuse ;  /* 0x000000031c157224 */ /* 0x184fe400078e0200 */
[----:B------:R-:W-:Y:S01]  /*6530*/  HMUL2 R24, R17, R4 ;  /* 0x0000000411187232 */ /* 0x000fe20000000000 */
[----:B------:R-:W2:Y:S01]  /*6540*/  LDS.U16 R28, [UR8+0x4] ;  /* 0x00000408ff1c7984 */ /* 0x000ea20008000400 */
[----:B------:R-:W-:Y:S02]  /*6550*/  IMAD R25, R32, R3, R0 ;  /* 0x0000000320197224 */ /* 0x000fe400078e0200 */
[----:B------:R-:W-:Y:S01]  /*6560*/  IMAD.WIDE R16, R21, 0x2, R14 ;  /* 0x0000000215107825 */ /* 0x000fe200078e020e */
[----:B------:R-:W-:-:S03]  /*6570*/  PRMT R36, R24, 0x7632, R36 ;  /* 0x0000763218247816 */ /* 0x000fc60000000024 */
[----:B------:R-:W-:Y:S01]  /*6580*/  IMAD.WIDE R20, R37, 0x2, R14 ;  /* 0x0000000225147825 */ /* 0x000fe200078e020e */
[----:B------:R4:W-:Y:S03]  /*6590*/  STG.E.U16 desc[UR10][R16.64], R24 ;  /* 0x0000001810007986 */ /* 0x0009e6000c10150a */
[----:B---3--:R-:W-:Y:S01]  /*65a0*/  IMAD R27, R27, R3, R0 ;  /* 0x000000031b1b7224 */ /* 0x008fe200078e0200 */
[----:B------:R0:W-:Y:S04]  /*65b0*/  STG.E.U16 desc[UR10][R18.64], R36 ;  /* 0x0000002412007986 */ /* 0x0001e8000c10150a */
[----:B------:R3:W-:Y:S01]  /*65c0*/  STG.E.U16 desc[UR10][R20.64], R35 ;  /* 0x0000002314007986 */ /* 0x0007e2000c10150a */
[----:B----4-:R-:W-:Y:S01]  /*65d0*/  IMAD.WIDE R16, R31, 0x2, R14 ;  /* 0x000000021f107825 */ /* 0x010fe200078e020e */
[----:B------:R-:W-:-:S03]  /*65e0*/  PRMT R31, R35, 0x7632, R31 ;  /* 0x00007632231f7816 */ /* 0x000fc6000000001f */
[----:B0-----:R-:W-:Y:S01]  /*65f0*/  IMAD R19, R26, R3, R0 ;  /* 0x000000031a137224 */ /* 0x001fe200078e0200 */
[----:B------:R-:W-:Y:S01]  /*6600*/  LOP3.LUT R18, R23, 0xf000f, RZ, 0xc0, !PT ;  /* 0x000f000f17127812 */ /* 0x000fe200078ec0ff */
[----:B------:R0:W-:Y:S01]  /*6610*/  STG.E.U16 desc[UR10][R16.64], R31 ;  /* 0x0000001f10007986 */ /* 0x0001e2000c10150a */
[----:B------:R-:W-:-:S04]  /*6620*/  IMAD.WIDE R24, R25, 0x2, R14 ;  /* 0x0000000219187825 */ /* 0x000fc800078e020e */
[----:B---3--:R-:W-:Y:S01]  /*6630*/  HFMA2 R21, R33, R34.H0_H0, -72, -72 ;  /* 0xd480d48021157431 */ /* 0x008fe20000040022 */
[----:B------:R-:W-:Y:S01]  /*6640*/  LOP3.LUT R20, R18, 0x64006400, RZ, 0xfc, !PT ;  /* 0x6400640012147812 */ /* 0x000fe200078efcff */
[----:B------:R-:W3:Y:S01]  /*6650*/  LDS.U16 R26, [UR8+0xa] ;  /* 0x00000a08ff1a7984 */ /* 0x000ee20008000400 */
[----:B------:R-:W-:-:S04]  /*6660*/  IMAD.WIDE R18, R19, 0x2, R14 ;  /* 0x0000000213127825 */ /* 0x000fc800078e020e */
[----:B------:R-:W-:Y:S02]  /*6670*/  HMUL2 R21, R21, R4 ;  /* 0x0000000415157232 */ /* 0x000fe40000000000 */
[----:B------:R-:W-:Y:S02]  /*6680*/  HADD2 R20, R20, -1032, -1032 ;  /* 0xe408e40814147430 */ /* 0x000fe40000000000 */
[-C--:B-1----:R-:W-:Y:S01]  /*6690*/  IMAD R29, R29, R3.reuse, R0 ;  /* 0x000000031d1d7224 */ /* 0x082fe200078e0200 */
[C---:B------:R-:W-:Y:S02]  /*66a0*/  PRMT R32, R21.reuse, 0x7610, R32 ;  /* 0x0000761015207816 */ /* 0x040fe40000000020 */
[----:B0-----:R-:W-:Y:S01]  /*66b0*/  PRMT R17, R21, 0x7632, R17 ;  /* 0x0000763215117816 */ /* 0x001fe20000000011 */
[-CC-:B------:R-:W-:Y:S01]  /*66c0*/  IMAD R21, R9, R3.reuse, R0.reuse ;  /* 0x0000000309157224 */ /* 0x180fe200078e0200 */
[----:B------:R-:W-:Y:S01]  /*66d0*/  SHF.R.U32.HI R31, RZ, 0x8, R23 ;  /* 0x00000008ff1f7819 */ /* 0x000fe20000011617 */
[----:B------:R-:W-:Y:S01]  /*66e0*/  LDS.U16 R9, [UR8+0xc] ;  /* 0x00000c08ff097984 */ /* 0x000fe20008000400 */
[----:B------:R-:W-:Y:S01]  /*66f0*/  LOP3.LUT R23, R23, 0xf000f0, RZ, 0xc0, !PT ;  /* 0x00f000f017177812 */ /* 0x000fe200078ec0ff */
[----:B--2---:R-:W-:-:S02]  /*6700*/  IMAD R33, R28, R3, R0 ;  /* 0x000000031c217224 */ /* 0x004fc400078e0200 */
[----:B------:R0:W-:Y:S04]  /*6710*/  STG.E.U16 desc[UR10][R24.64], R32 ;  /* 0x0000002018007986 */ /* 0x0001e8000c10150a */
[----:B------:R-:W-:Y:S04]  /*6720*/  LDS.U16 R24, [UR8+0xe] ;  /* 0x00000e08ff187984 */ /* 0x000fe80008000400 */
[----:B------:R1:W-:Y:S01]  /*6730*/  STG.E.U16 desc[UR10][R18.64], R17 ;  /* 0x0000001112007986 */ /* 0x0003e2000c10150a */
[----:B0-----:R-:W-:Y:S02]  /*6740*/  HFMA2 R25, R20, R4, -RZ ;  /* 0x0000000414197231 */ /* 0x001fe400001000ff */
[----:B------:R-:W-:-:S03]  /*6750*/  IMAD.WIDE R20, R21, 0x2, R14 ;  /* 0x0000000215147825 */ /* 0x000fc600078e020e */
[C---:B------:R-:W-:Y:S02]  /*6760*/  PRMT R32, R25.reuse, 0x7610, R32 ;  /* 0x0000761019207816 */ /* 0x040fe40000000020 */
[----:B------:R-:W-:Y:S01]  /*6770*/  PRMT R35, R25, 0x7632, R35 ;  /* 0x0000763219237816 */ /* 0x000fe20000000023 */
[----:B-1----:R-:W-:Y:S01]  /*6780*/  IMAD.WIDE R16, R27, 0x2, R14 ;  /* 0x000000021b107825 */ /* 0x002fe200078e020e */
[----:B------:R-:W-:Y:S01]  /*6790*/  LOP3.LUT R19, R23, 0x64006400, RZ, 0xfc, !PT ;  /* 0x6400640017137812 */ /* 0x000fe200078efcff */
[----:B------:R-:W0:Y:S01]  /*67a0*/  LDS.U16 R25, [UR8+0x10] ;  /* 0x00001008ff197984 */ /* 0x000e220008000400 */
[C---:B------:R-:W-:Y:S02]  /*67b0*/  LOP3.LUT R18, R31.reuse, 0xf000f, RZ, 0xc0, !PT ;  /* 0x000f000f1f127812 */ /* 0x040fe400078ec0ff */
[----:B------:R-:W-:Y:S01]  /*67c0*/  LOP3.LUT R31, R31, 0xf000f0, RZ, 0xc0, !PT ;  /* 0x00f000f01f1f7812 */ /* 0x000fe200078ec0ff */
[----:B------:R-:W-:Y:S01]  /*67d0*/  LDS.U16 R23, [UR8+0x14] ;  /* 0x00001408ff177984 */ /* 0x000fe20008000400 */
[----:B------:R-:W-:Y:S01]  /*67e0*/  HFMA2 R19, R19, R34.H0_H0, -72, -72 ;  /* 0xd480d48013137431 */ /* 0x000fe20000040022 */
[----:B------:R-:W-:-:S02]  /*67f0*/  LOP3.LUT R18, R18, 0x64006400, RZ, 0xfc, !PT ;  /* 0x6400640012127812 */ /* 0x000fc400078efcff */
[----:B------:R1:W-:Y:S01]  /*6800*/  STG.E.U16 desc[UR10][R16.64], R32 ;  /* 0x0000002010007986 */ /* 0x0003e2000c10150a */
[----:B------:R-:W-:Y:S01]  /*6810*/  HMUL2 R28, R19, R4 ;  /* 0x00000004131c7232 */ /* 0x000fe20000000000 */
[----:B------:R-:W-:Y:S02]  /*6820*/  LOP3.LUT R31, R31, 0x64006400, RZ, 0xfc, !PT ;  /* 0x640064001f1f7812 */ /* 0x000fe400078efcff */
[----:B------:R2:W-:Y:S02]  /*6830*/  STG.E.U16 desc[UR10][R20.64], R35 ;  /* 0x0000002314007986 */ /* 0x0005e4000c10150a */
[----:B------:R-:W-:Y:S01]  /*6840*/  PRMT R36, R28, 0x7632, R36 ;  /* 0x000076321c247816 */ /* 0x000fe20000000024 */
[----:B------:R-:W-:Y:S01]  /*6850*/  HFMA2 R31, R31, R34.H0_H0, -72, -72 ;  /* 0xd480d4801f1f7431 */ /* 0x000fe20000040022 */
[----:B------:R-:W4:Y:S03]  /*6860*/  LDS.U16 R27, [UR8+0x12] ;  /* 0x00001208ff1b7984 */ /* 0x000f260008000400 */
[----:B------:R-:W-:-:S02]  /*6870*/  HMUL2 R31, R31, R4 ;  /* 0x000000041f1f7232 */ /* 0x000fc40000000000 */
[----:B-1----:R-:W-:-:S04]  /*6880*/  IMAD.WIDE R16, R33, 0x2, R14 ;  /* 0x0000000221107825 */ /* 0x002fc800078e020e */
[----:B------:R-:W-:Y:S01]  /*6890*/  HADD2 R32, R18, -1032, -1032 ;  /* 0xe408e40812207430 */ /* 0x000fe20000000000 */
[----:B--2---:R-:W-:Y:S01]  /*68a0*/  PRMT R35, R28, 0x7610, R35 ;  /* 0x000076101c237816 */ /* 0x004fe20000000023 */
[----:B------:R-:W-:Y:S01]  /*68b0*/  IMAD.WIDE R18, R29, 0x2, R14 ;  /* 0x000000021d127825 */ /* 0x000fe200078e020e */
[----:B------:R-:W-:Y:S03]  /*68c0*/  LDS.U16 R28, [UR8+0x18] ;  /* 0x00001808ff1c7984 */ /* 0x000fe60008000400 */
[----:B------:R-:W-:Y:S02]  /*68d0*/  HFMA2 R32, R32, R4, -RZ ;  /* 0x0000000420207231 */ /* 0x000fe400001000ff */
[-CC-:B------:R-:W-:Y:S01]  /*68e0*/  IMAD R21, R30, R3.reuse, R0.reuse ;  /* 0x000000031e157224 */ /* 0x180fe200078e0200 */
[----:B------:R1:W-:Y:S01]  /*68f0*/  STG.E.U16 desc[UR10][R16.64], R35 ;  /* 0x0000002310007986 */ /* 0x0003e2000c10150a */
[----:B---3--:R-:W-:-:S02]  /*6900*/  IMAD R33, R26, R3, R0 ;  /* 0x000000031a217224 */ /* 0x008fc400078e0200 */
[----:B------:R-:W-:Y:S01]  /*6910*/  IMAD.WIDE R20, R21, 0x2, R14 ;  /* 0x0000000215147825 */ /* 0x000fe200078e020e */
[----:B------:R2:W-:Y:S04]  /*6920*/  STG.E.U16 desc[UR10][R18.64], R36 ;  /* 0x0000002412007986 */ /* 0x0005e8000c10150a */
[----:B------:R-:W3:Y:S01]  /*6930*/  LDS.U16 R29, [UR8+0x16] ;  /* 0x00001608ff1d7984 */ /* 0x000ee20008000400 */
[----:B0-----:R-:W-:-:S03]  /*6940*/  IMAD R25, R25, R3, R0 ;  /* 0x0000000319197224 */ /* 0x001fc600078e0200 */
[----:B------:R-:W-:Y:S01]  /*6950*/  LDS.U16 R26, [UR8+0x1a] ;  /* 0x00001a08ff1a7984 */ /* 0x000fe20008000400 */
[----:B-1----:R-:W-:Y:S01]  /*6960*/  IMAD.WIDE R16, R33, 0x2, R14 ;  /* 0x0000000221107825 */ /* 0x002fe200078e020e */
[----:B------:R-:W-:Y:S02]  /*6970*/  PRMT R33, R32, 0x7632, R33 ;  /* 0x0000763220217816 */ /* 0x000fe40000000021 */
[----:B------:R-:W0:Y:S01]  /*6980*/  LDS.U16 R30, [UR8+0x1c] ;  /* 0x00001c08ff1e7984 */ /* 0x000e220008000400 */
[----:B--2---:R-:W-:-:S03]  /*6990*/  IMAD R19, R9, R3, R0 ;  /* 0x0000000309137224 */ /* 0x004fc600078e0200 */
[----:B------:R-:W1:Y:S01]  /*69a0*/  LDS.U16 R9, [UR8+0x1e] ;  /* 0x00001e08ff097984 */ /* 0x000e620008000400 */
[----:B------:R-:W-:Y:S01]  /*69b0*/  IMAD.WIDE R18, R19, 0x2, R14 ;  /* 0x0000000213127825 */ /* 0x000fe200078e020e */
[----:B------:R-:W-:Y:S02]  /*69c0*/  UIADD3 UR8, UPT, UPT, UR8, 0x40, URZ ;  /* 0x0000004008087890 */ /* 0x000fe4000fffe0ff */
[----:B------:R2:W-:Y:S01]  /*69d0*/  STG.E.U16 desc[UR10][R20.64], R32 ;  /* 0x0000002014007986 */ /* 0x0005e2000c10150a */
[----:B----4-:R-:W-:-:S03]  /*69e0*/  IMAD R27, R27, R3, R0 ;  /* 0x000000031b1b7224 */ /* 0x010fc600078e0200 */
[----:B------:R4:W-:Y:S01]  /*69f0*/  STG.E.U16 desc[UR10][R16.64], R33 ;  /* 0x0000002110007986 */ /* 0x0009e2000c10150a */
[-C--:B--2---:R-:W-:Y:S01]  /*6a00*/  IMAD R21, R24, R3.reuse, R0 ;  /* 0x0000000318157224 */ /* 0x084fe200078e0200 */
[----:B------:R-:W-:Y:S02]  /*6a10*/  LOP3.LUT R24, R22, 0xf000f, RZ, 0xc0, !PT ;  /* 0x000f000f16187812 */ /* 0x000fe400078ec0ff */
[----:B------:R-:W-:Y:S01]  /*6a20*/  PRMT R32, R31, 0x7632, R32 ;  /* 0x000076321f207816 */ /* 0x000fe20000000020 */
[----:B------:R-:W-:Y:S01]  /*6a30*/  IMAD.WIDE R20, R21, 0x2, R14 ;  /* 0x0000000215147825 */ /* 0x000fe200078e020e */
[----:B------:R-:W-:Y:S02]  /*6a40*/  LOP3.LUT R24, R24, 0x64006400, RZ, 0xfc, !PT ;  /* 0x6400640018187812 */ /* 0x000fe400078efcff */
[----:B----4-:R-:W-:Y:S01]  /*6a50*/  PRMT R17, R31, 0x7610, R17 ;  /* 0x000076101f117816 */ /* 0x010fe20000000011 */
[-C--:B------:R-:W-:Y:S01]  /*6a60*/  IMAD R33, R23, R3.reuse, R0 ;  /* 0x0000000317217224 */ /* 0x080fe200078e0200 */
[----:B------:R-:W-:Y:S01]  /*6a70*/  LOP3.LUT R31, R22, 0xf000f0, RZ, 0xc0, !PT ;  /* 0x00f000f0161f7812 */ /* 0x000fe200078ec0ff */
[----:B------:R-:W-:Y:S01]  /*6a80*/  HADD2 R24, R24, -1032, -1032 ;  /* 0xe408e40818187430 */ /* 0x000fe20000000000 */
[----:B------:R-:W-:Y:S01]  /*6a90*/  SHF.R.U32.HI R23, RZ, 0x8, R22 ;  /* 0x00000008ff177819 */ /* 0x000fe20000011616 */
[----:B------:R2:W-:Y:S01]  /*6aa0*/  STG.E.U16 desc[UR10][R18.64], R17 ;  /* 0x0000001112007986 */ /* 0x0005e2000c10150a */
[----:B------:R-:W-:Y:S01]  /*6ab0*/  LOP3.LUT R31, R31, 0x64006400, RZ, 0xfc, !PT ;  /* 0x640064001f1f7812 */ /* 0x000fe200078efcff */
[----:B---3--:R-:W-:-:S02]  /*6ac0*/  IMAD R29, R29, R3, R0 ;  /* 0x000000031d1d7224 */ /* 0x008fc400078e0200 */
[----:B------:R3:W-:Y:S02]  /*6ad0*/  STG.E.U16 desc[UR10][R20.64], R32 ;  /* 0x0000002014007986 */ /* 0x0007e4000c10150a */
[----:B------:R-:W-:Y:S02]  /*6ae0*/  HFMA2 R22, R31, R34.H0_H0, -72, -72 ;  /* 0xd480d4801f167431 */ /* 0x000fe40000040022 */
[----:B0-----:R-:W-:Y:S02]  /*6af0*/  IMAD R31, R30, R3, R0 ;  /* 0x000000031e1f7224 */ /* 0x001fe400078e0200 */
[----:B------:R-:W-:Y:S02]  /*6b00*/  HMUL2 R22, R22, R4 ;  /* 0x0000000416167232 */ /* 0x000fe40000000000 */
[----:B--2---:R-:W-:-:S04]  /*6b10*/  IMAD.WIDE R16, R25, 0x2, R14 ;  /* 0x0000000219107825 */ /* 0x004fc800078e020e */
[----:B---3--:R-:W-:Y:S01]  /*6b20*/  HFMA2 R21, R24, R4, -RZ ;  /* 0x0000000418157231 */ /* 0x008fe200001000ff */
[----:B------:R-:W-:Y:S01]  /*6b30*/  LOP3.LUT R24, R23, 0xf000f0, RZ, 0xc0, !PT ;  /* 0x00f000f017187812 */ /* 0x000fe200078ec0ff */
[----:B------:R-:W-:Y:S01]  /*6b40*/  IMAD.WIDE R18, R27, 0x2, R14 ;  /* 0x000000021b127825 */ /* 0x000fe200078e020e */
[----:B------:R-:W-:Y:S02]  /*6b50*/  LOP3.LUT R23, R23, 0xf000f, RZ, 0xc0, !PT ;  /* 0x000f000f17177812 */ /* 0x000fe400078ec0ff */
[----:B------:R-:W-:Y:S01]  /*6b60*/  LOP3.LUT R25, R24, 0x64006400, RZ, 0xfc, !PT ;  /* 0x6400640018197812 */ /* 0x000fe200078efcff */
[-CC-:B------:R-:W-:Y:S01]  /*6b70*/  IMAD R27, R26, R3.reuse, R0.reuse ;  /* 0x000000031a1b7224 */ /* 0x180fe200078e0200 */
[----:B------:R-:W-:Y:S01]  /*6b80*/  LOP3.LUT R23, R23, 0x64006400, RZ, 0xfc, !PT ;  /* 0x6400640017177812 */ /* 0x000fe200078efcff */
[----:B-1----:R-:W-:Y:S01]  /*6b90*/  IMAD R9, R9, R3, R0 ;  /* 0x0000000309097224 */ /* 0x002fe200078e0200 */
[C---:B------:R-:W-:Y:S01]  /*6ba0*/  PRMT R32, R21.reuse, 0x7610, R32 ;  /* 0x0000761015207816 */ /* 0x040fe20000000020 */
[----:B------:R-:W-:Y:S01]  /*6bb0*/  HFMA2 R34, R25, R34.H0_H0, -72, -72 ;  /* 0xd480d48019227431 */ /* 0x000fe20000040022 */
[----:B------:R-:W-:Y:S01]  /*6bc0*/  PRMT R35, R21, 0x7632, R35 ;  /* 0x0000763215237816 */ /* 0x000fe20000000023 */
[----:B------:R-:W-:-:S04]  /*6bd0*/  IMAD.WIDE R20, R33, 0x2, R14 ;  /* 0x0000000221147825 */ /* 0x000fc800078e020e */
[----:B------:R-:W-:Y:S01]  /*6be0*/  HADD2 R23, R23, -1032, -1032 ;  /* 0xe408e40817177430 */ /* 0x000fe20000000000 */
[----:B------:R0:W-:Y:S01]  /*6bf0*/  STG.E.U16 desc[UR10][R16.64], R32 ;  /* 0x0000002010007986 */ /* 0x0001e2000c10150a */
[-C--:B------:R-:W-:Y:S02]  /*6c00*/  HMUL2 R34, R34, R4.reuse ;  /* 0x0000000422227232 */ /* 0x080fe40000000000 */
[----:B------:R-:W-:Y:S02]  /*6c10*/  IMAD R25, R28, R3, R0 ;  /* 0x000000031c197224 */ /* 0x000fe400078e0200 */
[----:B------:R-:W-:Y:S01]  /*6c20*/  HFMA2 R23, R23, R4, -RZ ;  /* 0x0000000417177231 */ /* 0x000fe200001000ff */
[----:B------:R1:W-:Y:S01]  /*6c30*/  STG.E.U16 desc[UR10][R18.64], R35 ;  /* 0x0000002312007986 */ /* 0x0003e2000c10150a */
[----:B------:R-:W-:-:S03]  /*6c40*/  PRMT R26, R34, 0x7632, R26 ;  /* 0x00007632221a7816 */ /* 0x000fc6000000001a */
[----:B------:R2:W-:Y:S01]  /*6c50*/  STG.E.U16 desc[UR10][R20.64], R22 ;  /* 0x0000001614007986 */ /* 0x0005e2000c10150a */
[----:B0-----:R-:W-:-:S04]  /*6c60*/  IMAD.WIDE R16, R29, 0x2, R14 ;  /* 0x000000021d107825 */ /* 0x001fc800078e020e */
[----:B-1----:R-:W-:-:S04]  /*6c70*/  IMAD.WIDE R18, R25, 0x2, R14 ;  /* 0x0000000219127825 */ /* 0x002fc800078e020e */
[----:B--2---:R-:W-:-:S04]  /*6c80*/  IMAD.WIDE R20, R27, 0x2, R14 ;  /* 0x000000021b147825 */ /* 0x004fc800078e020e */
[----:B------:R-:W-:-:S04]  /*6c90*/  IMAD.WIDE R24, R31, 0x2, R14 ;  /* 0x000000021f187825 */ /* 0x000fc800078e020e */
[----:B------:R-:W-:Y:S01]  /*6ca0*/  IMAD.WIDE R14, R9, 0x2, R14 ;  /* 0x00000002090e7825 */ /* 0x000fe200078e020e */
[----:B------:R-:W-:Y:S02]  /*6cb0*/  PRMT R9, R22, 0x7632, R9 ;  /* 0x0000763216097816 */ /* 0x000fe40000000009 */
[----:B------:R-:W-:-:S03]  /*6cc0*/  PRMT R22, R23, 0x7632, R22 ;  /* 0x0000763217167816 */ /* 0x000fc60000000016 */
[----:B------:R0:W-:Y:S04]  /*6cd0*/  STG.E.U16 desc[UR10][R16.64], R9 ;  /* 0x0000000910007986 */ /* 0x0001e8000c10150a */
        /* <DEDUP_REMOVED lines=8> */
[----:B------:R-:W-:Y:S01]  /*6d60*/  IMAD.WIDE R12, R3, 0x10, R16 ;  /* 0x00000010030c7825 */ /* 0x000fe200078e0210 */
[----:B------:R-:W-:Y:S06]  /*6d70*/  BRA `(.L_x_26) ;  /* 0x0000000c00407947 */ /* 0x000fec0003800000 */
.L_x_27:
[----:B-1----:R-:W1:Y:S01]  /*6d80*/  S2R R32, SR_CTAID.X ;  /* 0x0000000000207919 */ /* 0x002e620000002500 */
[----:B------:R-:W2:Y:S01]  /*6d90*/  LDCU.64 UR8, c[0x0][0x3a0] ;  /* 0x00007400ff0877ac */ /* 0x000ea20008000a00 */
[----:B------:R-:W-:Y:S01]  /*6da0*/  IMAD R3, R3, UR4, R6 ;  /* 0x0000000403037c24 */ /* 0x000fe2000f8e0206 */
[----:B------:R-:W-:Y:S02]  /*6db0*/  MOV R14, R12 ;  /* 0x0000000c000e7202 */ /* 0x000fe40000000f00 */
[----:B------:R-:W-:Y:S01]  /*6dc0*/  MOV R15, R13 ;  /* 0x0000000d000f7202 */ /* 0x000fe20000000f00 */
[----:B--2---:R-:W-:-:S04]  /*6dd0*/  UIMAD.WIDE.U32 UR8, UR5, 0x4, UR8 ;  /* 0x00000004050878a5 */ /* 0x004fc8000f8e0008 */
[----:B------:R-:W-:-:S04]  /*6de0*/  UIADD3 UR12, UP0, UPT, UR8, 0x2, URZ ;  /* 0x00000002080c7890 */ /* 0x000fc8000ff1e0ff */
[----:B------:R-:W-:Y:S01]  /*6df0*/  UIADD3.X UR8, UPT, UPT, URZ, UR9, URZ, UP0, !UPT ;  /* 0x00000009ff087290 */ /* 0x000fe200087fe4ff */
[----:B-1----:R-:W-:-:S11]  /*6e00*/  LEA R32, R32, R3, 0x7 ;  /* 0x0000000320207211 */ /* 0x002fd600078e38ff */
.L_x_31:
[----:B-1----:R-:W1:Y:S01]  /*6e10*/  LDC R3, c[0x0][0x3ac] ;  /* 0x0000eb00ff037b82 */ /* 0x002e620000000800 */
[----:B0-----:R-:W2:Y:S07]  /*6e20*/  LDG.E.CONSTANT R26, desc[UR10][R14.64] ;  /* 0x0000000a0e1a7981 */ /* 0x001eae000c1e9900 */
[----:B------:R-:W0:Y:S01]  /*6e30*/  LDC.64 R16, c[0x0][0x3b8] ;  /* 0x0000ee00ff107b82 */ /* 0x000e220000000a00 */
[----:B-1----:R-:W-:Y:S01]  /*6e40*/  IMAD.WIDE R18, R3, 0x4, R14 ;  /* 0x0000000403127825 */ /* 0x002fe200078e020e */
[----:B------:R-:W-:-:S03]  /*6e50*/  ISETP.NE.AND P0, PT, R5, UR5, PT ;  /* 0x0000000505007c0c */ /* 0x000fc6000bf05270 */
[----:B------:R-:W-:Y:S01]  /*6e60*/  HFMA2 R33, -RZ, RZ, 0, 0.0625 ;  /* 0x00002c00ff217431 */ /* 0x000fe200000001ff */
[----:B------:R1:W5:Y:S01]  /*6e70*/  LDG.E.CONSTANT R11, desc[UR10][R18.64] ;  /* 0x0000000a120b7981 */ /* 0x000362000c1e9900 */
[----:B------:R-:W-:-:S05]  /*6e80*/  IMAD.WIDE R22, R3, 0x4, R18 ;  /* 0x0000000403167825 */ /* 0x000fca00078e0212 */
[----:B------:R3:W5:Y:S01]  /*6e90*/  LDG.E.CONSTANT R10, desc[UR10][R22.64] ;  /* 0x0000000a160a7981 */ /* 0x000762000c1e9900 */
[----:B------:R-:W-:-:S05]  /*6ea0*/  IMAD.WIDE R12, R3, 0x4, R22 ;  /* 0x00000004030c7825 */ /* 0x000fca00078e0216 */
[----:B------:R3:W5:Y:S01]  /*6eb0*/  LDG.E.CONSTANT R9, desc[UR10][R12.64] ;  /* 0x0000000a0c097981 */ /* 0x000762000c1e9900 */
[----:B0-----:R-:W-:-:S04]  /*6ec0*/  IMAD.WIDE R16, R32, 0x2, R16 ;  /* 0x0000000220107825 */ /* 0x001fc800078e0210 */
[----:B------:R-:W-:-:S04]  /*6ed0*/  IMAD.WIDE R20, R3, 0x2, R16 ;  /* 0x0000000203147825 */ /* 0x000fc800078e0210 */
[----:B-1----:R-:W-:Y:S01]  /*6ee0*/  IMAD.WIDE R18, R3, 0x2, R20 ;  /* 0x0000000203127825 */ /* 0x002fe200078e0214 */
[----:B--2---:R-:W-:-:S04]  /*6ef0*/  LOP3.LUT R24, R26, 0xf000f, RZ, 0xc0, !PT ;  /* 0x000f000f1a187812 */ /* 0x004fc800078ec0ff */
[----:B------:R-:W-:Y:S02]  /*6f00*/  LOP3.LUT R24, R24, 0x64006400, RZ, 0xfc, !PT ;  /* 0x6400640018187812 */ /* 0x000fe400078efcff */
[----:B------:R-:W-:-:S03]  /*6f10*/  LOP3.LUT R27, R26, 0xf000f0, RZ, 0xc0, !PT ;  /* 0x00f000f01a1b7812 */ /* 0x000fc600078ec0ff */
[----:B------:R-:W-:Y:S01]  /*6f20*/  HADD2 R30, R24, -1032, -1032 ;  /* 0xe408e408181e7430 */ /* 0x000fe20000000000 */
[----:B---3--:R-:W-:Y:S06]  /*6f30*/  @P0 BRA `(.L_x_30) ;  /* 0x0000000000580947 */ /* 0x008fec0003800000 */
[----:B------:R-:W0:Y:S08]  /*6f40*/  LDC R23, c[0x0][0x3ac] ;  /* 0x0000eb00ff177b82 */ /* 0x000e300000000800 */
[----:B------:R-:W1:Y:S01]  /*6f50*/  LDC.64 R4, c[0x0][0x390] ;  /* 0x0000e400ff047b82 */ /* 0x000e620000000a00 */
[----:B0-----:R-:W-:-:S05]  /*6f60*/  IMAD R23, R2, R23, R23 ;  /* 0x0000001702177224 */ /* 0x001fca00078e0217 */
[----:B------:R-:W-:-:S04]  /*6f70*/  SHF.R.S32.HI R22, RZ, 0x1f, R23 ;  /* 0x0000001fff167819 */ /* 0x000fc80000011417 */
[----:B------:R-:W-:-:S04]  /*6f80*/  LEA.HI R22, R22, R23, RZ, 0x3 ;  /* 0x0000001716167211 */ /* 0x000fc800078f18ff */
[----:B------:R-:W-:-:S05]  /*6f90*/  LEA.HI.SX32 R29, R22, R7, 0x1d ;  /* 0x00000007161d7211 */ /* 0x000fca00078feaff */
[----:B-1----:R-:W-:Y:S02]  /*6fa0*/  IMAD.WIDE R28, R29, 0x4, R4 ;  /* 0x000000041d1c7825 */ /* 0x002fe400078e0204 */
[----:B------:R-:W0:Y:S04]  /*6fb0*/  LDC.64 R4, c[0x0][0x398] ;  /* 0x0000e600ff047b82 */ /* 0x000e280000000a00 */
[----:B------:R-:W2:Y:S01]  /*6fc0*/  LDG.E.CONSTANT R29, desc[UR10][R28.64] ;  /* 0x0000000a1c1d7981 */ /* 0x000ea2000c1e9900 */
[----:B------:R-:W-:Y:S02]  /*6fd0*/  MOV R22, UR12 ;  /* 0x0000000c00167c02 */ /* 0x000fe40008000f00 */
[----:B------:R-:W-:-:S05]  /*6fe0*/  MOV R23, UR8 ;  /* 0x0000000800177c02 */ /* 0x000fca0008000f00 */
[----:B------:R-:W3:Y:S01]  /*6ff0*/  LDG.E.U16.CONSTANT R22, desc[UR10][R22.64] ;  /* 0x0000000a16167981 */ /* 0x000ee2000c1e9500 */
[----:B0-----:R-:W-:-:S06]  /*7000*/  IMAD.WIDE R24, R2, 0x2, R4 ;  /* 0x0000000202187825 */ /* 0x001fcc00078e0204 */
[----:B------:R-:W4:Y:S01]  /*7010*/  LDG.E.U16.CONSTANT R24, desc[UR10][R24.64+0x2] ;  /* 0x0000020a18187981 */ /* 0x000f22000c1e9500 */
[----:B------:R-:W-:Y:S01]  /*7020*/  VIADD R2, R2, 0x1 ;  /* 0x0000000102027836 */ /* 0x000fe20000000000 */
[----:B--2---:R-:W-:-:S04]  /*7030*/  SHF.R.U32.HI R4, RZ, R8, R29 ;  /* 0x00000008ff047219 */ /* 0x004fc8000001161d */
[----:B------:R-:W-:-:S05]  /*7040*/  LOP3.LUT R4, R4, 0xf, RZ, 0xc0, !PT ;  /* 0x0000000f04047812 */ /* 0x000fca00078ec0ff */
[----:B------:R-:W-:-:S05]  /*7050*/  IMAD R5, R4, R4, R4 ;  /* 0x0000000404057224 */ /* 0x000fca00078e0204 */
[----:B------:R-:W-:-:S06]  /*7060*/  IADD3 R31, PT, PT, R4, 0x1, R5 ;  /* 0x00000001041f7810 */ /* 0x000fcc0007ffe005 */
[----:B------:R-:W4:Y:S01]  /*7070*/  I2F.F16 R31, R31 ;  /* 0x0000001f001f7306 */ /* 0x000f220000200c00 */
[----:B---3--:R-:W-:Y:S01]  /*7080*/  IADD3 R5, PT, PT, R22, UR5, RZ ;  /* 0x0000000516057c10 */ /* 0x008fe2000fffe0ff */
[----:B----4-:R-:W-:-:S07]  /*7090*/  HMUL2 R4, R31.H0_H0, R24.H0_H0 ;  /* 0x200000181f047232 */ /* 0x010fce0000000800 */
.L_x_30:
[----:B------:R-:W-:-:S04]  /*70a0*/  IMAD.WIDE R28, R3, 0x2, R18 ;  /* 0x00000002031c7825 */ /* 0x000fc800078e0212 */
[----:B------:R-:W-:Y:S01]  /*70b0*/  HFMA2 R23, R30, R4, -RZ ;  /* 0x000000041e177231 */ /* 0x000fe200001000ff */
[----:B------:R-:W-:Y:S01]  /*70c0*/  LOP3.LUT R24, R27, 0x64006400, RZ, 0xfc, !PT ;  /* 0x640064001b187812 */ /* 0x000fe200078efcff */
[----:B------:R-:W-:Y:S01]  /*70d0*/  UIADD3 UR12, UP0, UPT, UR12, 0x80, URZ ;  /* 0x000000800c0c7890 */ /* 0x000fe2000ff1e0ff */
[----:B------:R-:W-:Y:S01]  /*70e0*/  SHF.R.U32.HI R22, RZ, 0x8, R26 ;  /* 0x00000008ff167819 */ /* 0x000fe2000001161a */
[----:B------:R-:W-:Y:S01]  /*70f0*/  UIADD3 UR5, UPT, UPT, UR5, 0x20, URZ ;  /* 0x0000002005057890 */ /* 0x000fe2000fffe0ff */
[----:B------:R-:W-:-:S04]  /*7100*/  IMAD.WIDE R30, R3, 0x2, R28 ;  /* 0x00000002031e7825 */ /* 0x000fc800078e021c */
[----:B------:R-:W-:Y:S01]  /*7110*/  HFMA2 R34, R24, R33.H0_H0, -72, -72 ;  /* 0xd480d48018227431 */ /* 0x000fe20000040021 */
[C---:B------:R-:W-:Y:S01]  /*7120*/  LOP3.LUT R24, R22.reuse, 0xf000f, RZ, 0xc0, !PT ;  /* 0x000f000f16187812 */ /* 0x040fe200078ec0ff */
[----:B------:R0:W-:Y:S01]  /*7130*/  STG.E.U16 desc[UR10][R16.64], R23 ;  /* 0x0000001710007986 */ /* 0x0001e2000c10150a */
[----:B------:R-:W-:Y:S01]  /*7140*/  LOP3.LUT R22, R22, 0xf000f0, RZ, 0xc0, !PT ;  /* 0x00f000f016167812 */ /* 0x000fe200078ec0ff */
[----:B------:R-:W-:Y:S02]  /*7150*/  HMUL2 R34, R34, R4 ;  /* 0x0000000422227232 */ /* 0x000fe40000000000 */
[C---:B------:R-:W-:Y:S01]  /*7160*/  IMAD.WIDE R26, R3.reuse, 0x2, R30 ;  /* 0x00000002031a7825 */ /* 0x040fe200078e021e */
[----:B------:R-:W-:Y:S01]  /*7170*/  LOP3.LUT R35, R24, 0x64006400, RZ, 0xfc, !PT ;  /* 0x6400640018237812 */ /* 0x000fe200078efcff */
[----:B------:R-:W-:Y:S01]  /*7180*/  UIADD3.X UR8, UPT, UPT, URZ, UR8, URZ, UP0, !UPT ;  /* 0x00000008ff087290 */ /* 0x000fe200087fe4ff */
[C---:B------:R-:W-:Y:S01]  /*7190*/  LEA R32, R3.reuse, R32, 0x5 ;  /* 0x0000002003207211 */ /* 0x040fe200078e28ff */
[----:B------:R-:W-:Y:S01]  /*71a0*/  UISETP.GE.AND UP0, UPT, UR5, UR7, UPT ;  /* 0x000000070500728c */ /* 0x000fe2000bf06270 */
[----:B------:R-:W-:Y:S01]  /*71b0*/  PRMT R36, R34, 0x7610, R36 ;  /* 0x0000761022247816 */ /* 0x000fe20000000024 */
[----:B------:R-:W-:-:S04]  /*71c0*/  IMAD.WIDE R24, R3, 0x2, R26 ;  /* 0x0000000203187825 */ /* 0x000fc800078e021a */
[----:B------:R-:W-:Y:S01]  /*71d0*/  HADD2 R35, R35, -1032, -1032 ;  /* 0xe408e40823237430 */ /* 0x000fe20000000000 */
[----:B------:R-:W-:Y:S01]  /*71e0*/  UIADD3 UR4, UPT, UPT, UR4, 0x20, URZ ;  /* 0x0000002004047890 */ /* 0x000fe2000fffe0ff */
[----:B0-----:R-:W-:-:S05]  /*71f0*/  PRMT R17, R23, 0x7632, R17 ;  /* 0x0000763217117816 */ /* 0x001fca0000000011 */
[----:B------:R0:W-:Y:S04]  /*7200*/  STG.E.U16 desc[UR10][R20.64], R17 ;  /* 0x0000001114007986 */ /* 0x0001e8000c10150a */
[----:B------:R1:W-:Y:S01]  /*7210*/  STG.E.U16 desc[UR10][R18.64], R36 ;  /* 0x0000002412007986 */ /* 0x0003e2000c10150a */
[----:B0-----:R-:W-:-:S04]  /*7220*/  IMAD.WIDE R16, R3, 0x2, R24 ;  /* 0x0000000203107825 */ /* 0x001fc800078e0218 */
[----:B------:R-:W-:Y:S01]  /*7230*/  HFMA2 R21, R35, R4, -RZ ;  /* 0x0000000423157231 */ /* 0x000fe200001000ff */
[----:B-----5:R-:W-:Y:S02]  /*7240*/  LOP3.LUT R20, R11, 0xf000f, RZ, 0xc0, !PT ;  /* 0x000f000f0b147812 */ /* 0x020fe400078ec0ff */
[----:B-1----:R-:W-:Y:S02]  /*7250*/  PRMT R19, R34, 0x7632, R19 ;  /* 0x0000763222137816 */ /* 0x002fe40000000013 */
[----:B------:R-:W-:Y:S01]  /*7260*/  LOP3.LUT R34, R22, 0x64006400, RZ, 0xfc, !PT ;  /* 0x6400640016227812 */ /* 0x000fe200078efcff */
[----:B------:R-:W-:Y:S01]  /*7270*/  IMAD.WIDE R22, R3, 0x2, R16 ;  /* 0x0000000203167825 */ /* 0x000fe200078e0210 */
[----:B------:R-:W-:Y:S01]  /*7280*/  LOP3.LUT R35, R11, 0xf000f0, RZ, 0xc0, !PT ;  /* 0x00f000f00b237812 */ /* 0x000fe200078ec0ff */
[----:B------:R0:W-:Y:S01]  /*7290*/  STG.E.U16 desc[UR10][R28.64], R19 ;  /* 0x000000131c007986 */ /* 0x0001e2000c10150a */
[----:B------:R-:W-:Y:S02]  /*72a0*/  SHF.R.U32.HI R11, RZ, 0x8, R11 ;  /* 0x00000008ff0b7819 */ /* 0x000fe4000001160b */
[----:B------:R-:W-:Y:S01]  /*72b0*/  LOP3.LUT R36, R35, 0x64006400, RZ, 0xfc, !PT ;  /* 0x6400640023247812 */ /* 0x000fe200078efcff */
[----:B------:R1:W-:Y:S01]  /*72c0*/  STG.E.U16 desc[UR10][R30.64], R21 ;  /* 0x000000151e007986 */ /* 0x0003e2000c10150a */
[----:B------:R-:W-:-:S02]  /*72d0*/  LOP3.LUT R35, R11, 0xf000f, RZ, 0xc0, !PT ;  /* 0x000f000f0b237812 */ /* 0x000fc400078ec0ff */
[----:B------:R-:W-:Y:S02]  /*72e0*/  LOP3.LUT R11, R11, 0xf000f0, RZ, 0xc0, !PT ;  /* 0x00f000f00b0b7812 */ /* 0x000fe400078ec0ff */
[----:B------:R-:W-:Y:S01]  /*72f0*/  LOP3.LUT R35, R35, 0x64006400, RZ, 0xfc, !PT ;  /* 0x6400640023237812 */ /* 0x000fe200078efcff */
[----:B0-----:R-:W-:Y:S01]  /*7300*/  IMAD.WIDE R18, R3, 0x2, R22 ;  /* 0x0000000203127825 */ /* 0x001fe200078e0216 */
[----:B------:R-:W-:-:S03]  /*7310*/  PRMT R29, R21, 0x7632, R29 ;  /* 0x00007632151d7816 */ /* 0x000fc6000000001d */
[----:B------:R-:W-:Y:S02]  /*7320*/  HADD2 R35, R35, -1032, -1032 ;  /* 0xe408e40823237430 */ /* 0x000fe40000000000 */
[----:B-1----:R-:W-:Y:S01]  /*7330*/  HFMA2 R31, R34, R33.H0_H0, -72, -72 ;  /* 0xd480d480221f7431 */ /* 0x002fe20000040021 */
[----:B------:R-:W-:Y:S01]  /*7340*/  LOP3.LUT R34, R20, 0x64006400, RZ, 0xfc, !PT ;  /* 0x6400640014227812 */ /* 0x000fe200078efcff */
[----:B------:R-:W-:Y:S01]  /*7350*/  IMAD.WIDE R20, R3, 0x2, R18 ;  /* 0x0000000203147825 */ /* 0x000fe200078e0212 */
[----:B------:R0:W-:Y:S03]  /*7360*/  STG.E.U16 desc[UR10][R26.64], R29 ;  /* 0x0000001d1a007986 */ /* 0x0001e6000c10150a */
[-C--:B------:R-:W-:Y:S02]  /*7370*/  HMUL2 R31, R31, R4.reuse ;  /* 0x000000041f1f7232 */ /* 0x080fe40000000000 */
[----:B------:R-:W-:-:S02]  /*7380*/  HFMA2 R35, R35, R4, -RZ ;  /* 0x0000000423237231 */ /* 0x000fc400001000ff */
[----:B------:R-:W-:Y:S01]  /*7390*/  HADD2 R34, R34, -1032, -1032 ;  /* 0xe408e40822227430 */ /* 0x000fe20000000000 */
[----:B------:R1:W-:Y:S03]  /*73a0*/  STG.E.U16 desc[UR10][R24.64], R31 ;  /* 0x0000001f18007986 */ /* 0x0003e6000c10150a */
[----:B------:R-:W-:Y:S02]  /*73b0*/  HFMA2 R34, R34, R4, -RZ ;  /* 0x0000000422227231 */ /* 0x000fe400001000ff */
[----:B0-----:R-:W-:Y:S01]  /*73c0*/  IMAD.WIDE R28, R3, 0x2, R20 ;  /* 0x00000002031c7825 */ /* 0x001fe200078e0214 */
[----:B-1----:R-:W-:-:S03]  /*73d0*/  PRMT R25, R31, 0x7632, R25 ;  /* 0x000076321f197816 */ /* 0x002fc60000000019 */
[C---:B------:R-:W-:Y:S02]  /*73e0*/  IMAD.WIDE R30, R3.reuse, 0x2, R28 ;  /* 0x00000002031e7825 */ /* 0x040fe400078e021c */
[----:B------:R0:W-:Y:S02]  /*73f0*/  STG.E.U16 desc[UR10][R16.64], R25 ;  /* 0x0000001910007986 */ /* 0x0001e4000c10150a */
[C---:B------:R-:W-:Y:S02]  /*7400*/  IMAD.WIDE R26, R3.reuse, 0x2, R30 ;  /* 0x00000002031a7825 */ /* 0x040fe400078e021e */
[----:B------:R1:W-:Y:S01]  /*7410*/  STG.E.U16 desc[UR10][R22.64], R34 ;  /* 0x0000002216007986 */ /* 0x0003e2000c10150a */
[----:B0-----:R-:W-:Y:S01]  /*7420*/  PRMT R17, R34, 0x7632, R17 ;  /* 0x0000763222117816 */ /* 0x001fe20000000011 */
[----:B------:R-:W-:-:S04]  /*7430*/  IMAD.WIDE R24, R3, 0x2, R26 ;  /* 0x0000000203187825 */ /* 0x000fc800078e021a */
[-C--:B-1----:R-:W-:Y:S01]  /*7440*/  HFMA2 R23, R36, R33.reuse.H0_H0, -72, -72 ;  /* 0xd480d48024177431 */ /* 0x082fe20000040021 */
[----:B------:R0:W-:Y:S01]  /*7450*/  STG.E.U16 desc[UR10][R18.64], R17 ;  /* 0x0000001112007986 */ /* 0x0001e2000c10150a */
[----:B------:R-:W-:Y:S02]  /*7460*/  LOP3.LUT R34, R11, 0x64006400, RZ, 0xfc, !PT ;  /* 0x640064000b227812 */ /* 0x000fe400078efcff */
[-C--:B------:R-:W-:Y:S01]  /*7470*/  HMUL2 R23, R23, R4.reuse ;  /* 0x0000000417177232 */ /* 0x080fe20000000000 */
[----:B------:R-:W-:Y:S02]  /*7480*/  LOP3.LUT R11, R10, 0xf000f, RZ, 0xc0, !PT ;  /* 0x000f000f0a0b7812 */ /* 0x000fe400078ec0ff */
[----:B------:R-:W-:Y:S02]  /*7490*/  HFMA2 R34, R34, R33.H0_H0, -72, -72 ;  /* 0xd480d48022227431 */ /* 0x000fe40000040021 */
[----:B------:R1:W-:Y:S01]  /*74a0*/  STG.E.U16 desc[UR10][R20.64], R23 ;  /* 0x0000001714007986 */ /* 0x0003e2000c10150a */
[----:B------:R-:W-:Y:S01]  /*74b0*/  LOP3.LUT R11, R11, 0x64006400, RZ, 0xfc, !PT ;  /* 0x640064000b0b7812 */ /* 0x000fe200078efcff */
[----:B------:R-:W-:-:S02]  /*74c0*/  HMUL2 R34, R34, R4 ;  /* 0x0000000422227232 */ /* 0x000fc40000000000 */
[----:B0-----:R-:W-:Y:S01]  /*74d0*/  IMAD.WIDE R16, R3, 0x2, R24 ;  /* 0x0000000203107825 */ /* 0x001fe200078e0218 */
[----:B------:R-:W-:-:S05]  /*74e0*/  PRMT R19, R23, 0x7632, R19 ;  /* 0x0000763217137816 */ /* 0x000fca0000000013 */
[----:B------:R0:W-:Y:S01]  /*74f0*/  STG.E.U16 desc[UR10][R28.64], R19 ;  /* 0x000000131c007986 */ /* 0x0001e2000c10150a */
[----:B-1----:R-:W-:-:S03]  /*7500*/  IMAD.WIDE R22, R3, 0x2, R16 ;  /* 0x0000000203167825 */ /* 0x002fc600078e0210 */
[----:B------:R1:W-:Y:S01]  /*7510*/  STG.E.U16 desc[UR10][R30.64], R35 ;  /* 0x000000231e007986 */ /* 0x0003e2000c10150a */
[----:B0-----:R-:W-:Y:S01]  /*7520*/  IMAD.WIDE R18, R3, 0x2, R22 ;  /* 0x0000000203127825 */ /* 0x001fe200078e0216 */
[----:B------:R-:W-:Y:S02]  /*7530*/  PRMT R29, R35, 0x7632, R29 ;  /* 0x00007632231d7816 */ /* 0x000fe4000000001d */
[C---:B-1----:R-:W-:Y:S01]  /*7540*/  PRMT R31, R34.reuse, 0x7610, R31 ;  /* 0x00007610221f7816 */ /* 0x042fe2000000001f */
[C---:B------:R-:W-:Y:S02]  /*7550*/  IMAD.WIDE R20, R3.reuse, 0x2, R18 ;  /* 0x0000000203147825 */ /* 0x040fe400078e0212 */
[----:B------:R0:W-:Y:S04]  /*7560*/  STG.E.U16 desc[UR10][R26.64], R29 ;  /* 0x0000001d1a007986 */ /* 0x0001e8000c10150a */
[----:B------:R1:W-:Y:S01]  /*7570*/  STG.E.U16 desc[UR10][R24.64], R31 ;  /* 0x0000001f18007986 */ /* 0x0003e2000c10150a */
[----:B0-----:R-:W-:Y:S01]  /*7580*/  IMAD.WIDE R28, R3, 0x2, R20 ;  /* 0x00000002031c7825 */ /* 0x001fe200078e0214 */
[----:B------:R-:W-:-:S02]  /*7590*/  PRMT R27, R34, 0x7632, R27 ;  /* 0x00007632221b7816 */ /* 0x000fc4000000001b */
[----:B------:R-:W-:Y:S01]  /*75a0*/  SHF.R.U32.HI R34, RZ, 0x8, R10 ;  /* 0x00000008ff227819 */ /* 0x000fe2000001160a */
[----:B-1----:R-:W-:Y:S01]  /*75b0*/  HADD2 R25, R11, -1032, -1032 ;  /* 0xe408e4080b197430 */ /* 0x002fe20000000000 */
[----:B------:R-:W-:Y:S01]  /*75c0*/  LOP3.LUT R11, R10, 0xf000f0, RZ, 0xc0, !PT ;  /* 0x00f000f00a0b7812 */ /* 0x000fe200078ec0ff */
[----:B------:R-:W-:Y:S01]  /*75d0*/  IMAD.WIDE R30, R3, 0x2, R28 ;  /* 0x00000002031e7825 */ /* 0x000fe200078e021c */
[----:B------:R0:W-:Y:S03]  /*75e0*/  STG.E.U16 desc[UR10][R16.64], R27 ;  /* 0x0000001b10007986 */ /* 0x0001e6000c10150a */
[----:B------:R-:W-:Y:S01]  /*75f0*/  HFMA2 R25, R25, R4, -RZ ;  /* 0x0000000419197231 */ /* 0x000fe200001000ff */
[----:B------:R-:W-:Y:S02]  /*7600*/  LOP3.LUT R10, R11, 0x64006400, RZ, 0xfc, !PT ;  /* 0x640064000b0a7812 */ /* 0x000fe400078efcff */
[----:B------:R-:W-:-:S02]  /*7610*/  LOP3.LUT R26, R34, 0xf000f, RZ, 0xc0, !PT ;  /* 0x000f000f221a7812 */ /* 0x000fc400078ec0ff */
[----:B------:R1:W-:Y:S01]  /*7620*/  STG.E.U16 desc[UR10][R22.64], R25 ;  /* 0x0000001916007986 */ /* 0x0003e2000c10150a */
[----:B------:R-:W-:Y:S02]  /*7630*/  PRMT R24, R25, 0x7632, R24 ;  /* 0x0000763219187816 */ /* 0x000fe40000000018 */
[----:B------:R-:W-:Y:S02]  /*7640*/  LOP3.LUT R26, R26, 0x64006400, RZ, 0xfc, !PT ;  /* 0x640064001a1a7812 */ /* 0x000fe400078efcff */
[----:B------:R-:W-:Y:S01]  /*7650*/  LOP3.LUT R34, R34, 0xf000f0, RZ, 0xc0, !PT ;  /* 0x00f000f022227812 */ /* 0x000fe200078ec0ff */
[----:B0-----:R-:W-:Y:S02]  /*7660*/  HFMA2 R17, R10, R33.H0_H0, -72, -72 ;  /* 0xd480d4800a117431 */ /* 0x001fe40000040021 */
[----:B------:R-:W-:Y:S01]  /*7670*/  IMAD.WIDE R10, R3, 0x2, R30 ;  /* 0x00000002030a7825 */ /* 0x000fe200078e021e */
[----:B------:R0:W-:Y:S03]  /*7680*/  STG.E.U16 desc[UR10][R18.64], R24 ;  /* 0x0000001812007986 */ /* 0x0001e6000c10150a */
[----:B------:R-:W-:Y:S01]  /*7690*/  HADD2 R26, R26, -1032, -1032 ;  /* 0xe408e4081a1a7430 */ /* 0x000fe20000000000 */
[----:B------:R-:W-:Y:S01]  /*76a0*/  LOP3.LUT R34, R34, 0x64006400, RZ, 0xfc, !PT ;  /* 0x6400640022227812 */ /* 0x000fe200078efcff */
[----:B-1----:R-:W-:-:S02]  /*76b0*/  HMUL2 R23, R17, R4 ;  /* 0x0000000411177232 */ /* 0x002fc40000000000 */
[----:B------:R-:W-:-:S04]  /*76c0*/  IMAD.WIDE R16, R3, 0x2, R10 ;  /* 0x0000000203107825 */ /* 0x000fc800078e020a */
[----:B------:R-:W-:Y:S02]  /*76d0*/  HFMA2 R26, R26, R4, -RZ ;  /* 0x000000041a1a7231 */ /* 0x000fe400001000ff */
[----:B------:R-:W-:Y:S01]  /*76e0*/  HFMA2 R34, R34, R33.H0_H0, -72, -72 ;  /* 0xd480d48022227431 */ /* 0x000fe20000040021 */
[----:B------:R-:W-:-:S03]  /*76f0*/  PRMT R27, R23, 0x7632, R27 ;  /* 0x00007632171b7816 */ /* 0x000fc6000000001b */
[----:B------:R-:W-:Y:S01]  /*7700*/  HMUL2 R34, R34, R4 ;  /* 0x0000000422227232 */ /* 0x000fe20000000000 */
[----:B0-----:R-:W-:Y:S01]  /*7710*/  PRMT R19, R23, 0x7610, R19 ;  /* 0x0000761017137816 */ /* 0x001fe20000000013 */
[----:B------:R-:W-:Y:S01]  /*7720*/  IMAD.WIDE R22, R3, 0x2, R16 ;  /* 0x0000000203167825 */ /* 0x000fe200078e0210 */
[----:B------:R-:W-:-:S03]  /*7730*/  LOP3.LUT R24, R9, 0xf000f, RZ, 0xc0, !PT ;  /* 0x000f000f09187812 */ /* 0x000fc600078ec0ff */
[----:B------:R0:W-:Y:S04]  /*7740*/  STG.E.U16 desc[UR10][R20.64], R19 ;  /* 0x0000001314007986 */ /* 0x0001e8000c10150a */
[----:B------:R1:W-:Y:S01]  /*7750*/  STG.E.U16 desc[UR10][R28.64], R27 ;  /* 0x0000001b1c007986 */ /* 0x0003e2000c10150a */
[C---:B0-----:R-:W-:Y:S01]  /*7760*/  IMAD.WIDE R18, R3.reuse, 0x2, R22 ;  /* 0x0000000203127825 */ /* 0x041fe200078e0216 */
[C---:B------:R-:W-:Y:S02]  /*7770*/  PRMT R21, R26.reuse, 0x7610, R21 ;  /* 0x000076101a157816 */ /* 0x040fe40000000015 */
[----:B-1----:R-:W-:Y:S02]  /*7780*/  PRMT R29, R26, 0x7632, R29 ;  /* 0x000076321a1d7816 */ /* 0x002fe4000000001d */
[----:B------:R-:W-:Y:S01]  /*7790*/  LOP3.LUT R26, R24, 0x64006400, RZ, 0xfc, !PT ;  /* 0x64006400181a7812 */ /* 0x000fe200078efcff */
[----:B------:R-:W-:Y:S01]  /*77a0*/  IMAD.WIDE R24, R3, 0x2, R18 ;  /* 0x0000000203187825 */ /* 0x000fe200078e0212 */
[----:B------:R-:W-:Y:S01]  /*77b0*/  LOP3.LUT R27, R9, 0xf000f0, RZ, 0xc0, !PT ;  /* 0x00f000f0091b7812 */ /* 0x000fe200078ec0ff */
[----:B------:R0:W-:Y:S01]  /*77c0*/  STG.E.U16 desc[UR10][R30.64], R21 ;  /* 0x000000151e007986 */ /* 0x0001e2000c10150a */
[----:B------:R-:W-:-:S03]  /*77d0*/  SHF.R.U32.HI R9, RZ, 0x8, R9 ;  /* 0x00000008ff097819 */ /* 0x000fc60000011609 */
[----:B------:R1:W-:Y:S04]  /*77e0*/  STG.E.U16 desc[UR10][R10.64], R29 ;  /* 0x0000001d0a007986 */ /* 0x0003e8000c10150a */
[----:B------:R2:W-:Y:S01]  /*77f0*/  STG.E.U16 desc[UR10][R16.64], R34 ;  /* 0x0000002210007986 */ /* 0x0005e2000c10150a */
[----:B0-----:R-:W-:-:S04]  /*7800*/  IMAD.WIDE R20, R3, 0x2, R24 ;  /* 0x0000000203147825 */ /* 0x001fc800078e0218 */
[----:B-1----:R-:W-:Y:S01]  /*7810*/  HADD2 R11, R26, -1032, -1032 ;  /* 0xe408e4081a0b7430 */ /* 0x002fe20000000000 */
[----:B------:R-:W-:Y:S02]  /*7820*/  LOP3.LUT R26, R27, 0x64006400, RZ, 0xfc, !PT ;  /* 0x640064001b1a7812 */ /* 0x000fe400078efcff */
[----:B------:R-:W-:Y:S01]  /*7830*/  LOP3.LUT R27, R9, 0xf000f, RZ, 0xc0, !PT ;  /* 0x000f000f091b7812 */ /* 0x000fe200078ec0ff */
[----:B------:R-:W-:Y:S01]  /*7840*/  HFMA2 R28, R11, R4, -RZ ;  /* 0x000000040b1c7231 */ /* 0x000fe200001000ff */
[----:B--2---:R-:W-:Y:S01]  /*7850*/  PRMT R17, R34, 0x7632, R17 ;  /* 0x0000763222117816 */ /* 0x004fe20000000011 */
[----:B------:R-:W-:-:S04]  /*7860*/  IMAD.WIDE R10, R3, 0x2, R20 ;  /* 0x00000002030a7825 */ /* 0x000fc800078e0214 */
[----:B------:R-:W-:Y:S01]  /*7870*/  HFMA2 R16, R26, R33.H0_H0, -72, -72 ;  /* 0xd480d4801a107431 */ /* 0x000fe20000040021 */
[----:B------:R-:W-:Y:S01]  /*7880*/  LOP3.LUT R26, R9, 0xf000f0, RZ, 0xc0, !PT ;  /* 0x00f000f0091a7812 */ /* 0x000fe200078ec0ff */
[----:B------:R0:W-:Y:S02]  /*7890*/  STG.E.U16 desc[UR10][R22.64], R17 ;  /* 0x0000001116007986 */ /* 0x0001e4000c10150a */
[----:B------:R-:W-:Y:S01]  /*78a0*/  HMUL2 R9, R16, R4 ;  /* 0x0000000410097232 */ /* 0x000fe20000000000 */
[----:B------:R-:W-:Y:S02]  /*78b0*/  LOP3.LUT R27, R27, 0x64006400, RZ, 0xfc, !PT ;  /* 0x640064001b1b7812 */ /* 0x000fe400078efcff */
[----:B------:R-:W-:Y:S01]  /*78c0*/  LOP3.LUT R26, R26, 0x64006400, RZ, 0xfc, !PT ;  /* 0x640064001a1a7812 */ /* 0x000fe200078efcff */
[----:B------:R1:W-:Y:S02]  /*78d0*/  STG.E.U16 desc[UR10][R18.64], R28 ;  /* 0x0000001c12007986 */ /* 0x0003e4000c10150a */
[----:B------:R-:W-:-:S02]  /*78e0*/  HADD2 R27, R27, -1032, -1032 ;  /* 0xe408e4081b1b7430 */ /* 0x000fc40000000000 */
[----:B------:R-:W-:Y:S02]  /*78f0*/  HFMA2 R26, R26, R33.H0_H0, -72, -72 ;  /* 0xd480d4801a1a7431 */ /* 0x000fe40000040021 */
[----:B------:R-:W-:Y:S02]  /*7900*/  HFMA2 R27, R27, R4, -RZ ;  /* 0x000000041b1b7231 */ /* 0x000fe400001000ff */
[----:B0-----:R-:W-:-:S04]  /*7910*/  IMAD.WIDE R16, R3, 0x2, R10 ;  /* 0x0000000203107825 */ /* 0x001fc800078e020a */
[----:B------:R-:W-:Y:S01]  /*7920*/  HMUL2 R26, R26, R4 ;  /* 0x000000041a1a7232 */ /* 0x000fe20000000000 */
[----:B-1----:R-:W-:Y:S01]  /*7930*/  PRMT R19, R28, 0x7632, R19 ;  /* 0x000076321c137816 */ /* 0x002fe20000000013 */
[----:B------:R-:W-:Y:S01]  /*7940*/  IMAD.WIDE R22, R3, 0x2, R16 ;  /* 0x0000000203167825 */ /* 0x000fe200078e0210 */
[----:B------:R-:W-:Y:S02]  /*7950*/  PRMT R28, R27, 0x7632, R28 ;  /* 0x000076321b1c7816 */ /* 0x000fe4000000001c */
[C---:B------:R-:W-:Y:S01]  /*7960*/  PRMT R29, R26.reuse, 0x7610, R29 ;  /* 0x000076101a1d7816 */ /* 0x040fe2000000001d */
[----:B------:R0:W-:Y:S01]  /*7970*/  STG.E.U16 desc[UR10][R24.64], R19 ;  /* 0x0000001318007986 */ /* 0x0001e2000c10150a */
[----:B------:R-:W-:-:S03]  /*7980*/  PRMT R30, R26, 0x7632, R30 ;  /* 0x000076321a1e7816 */ /* 0x000fc6000000001e */
[----:B------:R1:W-:Y:S01]  /*7990*/  STG.E.U16 desc[UR10][R20.64], R9 ;  /* 0x0000000914007986 */ /* 0x0003e2000c10150a */
[----:B0-----:R-:W-:Y:S01]  /*79a0*/  IMAD.WIDE R18, R3, 0x2, R22 ;  /* 0x0000000203127825 */ /* 0x001fe200078e0216 */
[----:B------:R-:W-:Y:S02]  /*79b0*/  PRMT R25, R27, 0x7610, R25 ;  /* 0x000076101b197816 */ /* 0x000fe40000000019 */
[----:B-1----:R-:W-:Y:S01]  /*79c0*/  PRMT R21, R9, 0x7632, R21 ;  /* 0x0000763209157816 */ /* 0x002fe20000000015 */
[----:B------:R-:W-:Y:S01]  /*79d0*/  IMAD.WIDE R26, R3, 0x2, R18 ;  /* 0x00000002031a7825 */ /* 0x000fe200078e0212 */
[----:B------:R-:W-:-:S03]  /*79e0*/  MOV R20, R14 ;  /* 0x0000000e00147202 */ /* 0x000fc60000000f00 */
[----:B------:R0:W-:Y:S04]  /*79f0*/  STG.E.U16 desc[UR10][R10.64], R21 ;  /* 0x000000150a007986 */ /* 0x0001e8000c10150a */
[----:B------:R1:W-:Y:S04]  /*7a00*/  STG.E.U16 desc[UR10][R16.64], R25 ;  /* 0x0000001910007986 */ /* 0x0003e8000c10150a */
[----:B------:R1:W-:Y:S04]  /*7a10*/  STG.E.U16 desc[UR10][R22.64], R28 ;  /* 0x0000001c16007986 */ /* 0x0003e8000c10150a */
[----:B------:R1:W-:Y:S01]  /*7a20*/  STG.E.U16 desc[UR10][R18.64], R29 ;  /* 0x0000001d12007986 */ /* 0x0003e2000c10150a */
[----:B0-----:R-:W-:Y:S01]  /*7a30*/  MOV R21, R15 ;  /* 0x0000000f00157202 */ /* 0x001fe20000000f00 */
[----:B------:R-:W-:-:S02]  /*7a40*/  IMAD.WIDE R14, R3, 0x4, R12 ;  /* 0x00000004030e7825 */ /* 0x000fc400078e020c */
[----:B------:R1:W-:Y:S01]  /*7a50*/  STG.E.U16 desc[UR10][R26.64], R30 ;  /* 0x0000001e1a007986 */ /* 0x0003e2000c10150a */
[----:B------:R-:W-:Y:S05]  /*7a60*/  BRA.U !UP0, `(.L_x_31) ;  /* 0xfffffff108e87547 */ /* 0x000fea000b83ffff */
[----:B------:R-:W-:-:S07]  /*7a70*/  IMAD.WIDE R12, R3, 0x10, R20 ;  /* 0x00000010030c7825 */ /* 0x000fce00078e0214 */
.L_x_26:
[----:B------:R-:W3:Y:S02]  /*7a80*/  LDCU UR7, c[0x0][0x3d0] ;  /* 0x00007a00ff0777ac */ /* 0x000ee40008000800 */
[----:B---3--:R-:W-:-:S04]  /*7a90*/  UISETP.LT.AND UP0, UPT, UR6, UR7, UPT ;  /* 0x000000070600728c */ /* 0x008fc8000bf01270 */
[----:B------:R-:W-:-:S04]  /*7aa0*/  USEL UR7, UR6, UR7, UP0 ;  /* 0x0000000706077287 */ /* 0x000fc80008000000 */
[----:B------:R-:W-:-:S09]  /*7ab0*/  UISETP.GT.AND UP0, UPT, UR7, UR5, UPT ;  /* 0x000000050700728c */ /* 0x000fd2000bf04270 */
[----:B------:R-:W-:Y:S05]  /*7ac0*/  BRA.U !UP0, `(.L_x_32) ;  /* 0x0000001508e87547 */ /* 0x000fea000b800000 */
[----:B------:R-:W3:Y:S01]  /*7ad0*/  S2R R8, SR_CTAID.X ;  /* 0x0000000000087919 */ /* 0x000ee20000002500 */
[----:B------:R-:W4:Y:S01]  /*7ae0*/  S2UR UR12, SR_CgaCtaId ;  /* 0x00000000000c79c3 */ /* 0x000f220000008800 */
[----:B------:R-:W5:Y:S01]  /*7af0*/  LDCU.64 UR8, c[0x0][0x3a0] ;  /* 0x00007400ff0877ac */ /* 0x000f620008000a00 */
[----:B------:R-:W-:Y:S01]  /*7b00*/  IMAD R3, R3, UR4, R6 ;  /* 0x0000000403037c24 */ /* 0x000fe2000f8e0206 */
[----:B------:R-:W-:Y:S01]  /*7b10*/  UMOV UR7, 0x400 ;  /* 0x0000040000077882 */ /* 0x000fe20000000000 */
[----:B------:R-:W0:Y:S01]  /*7b20*/  LDCU UR13, c[0x0][0x3d0] ;  /* 0x00007a00ff0d77ac */ /* 0x000e220008000800 */
[----:B------:R-:W0:Y:S01]  /*7b30*/  LDCU.64 UR14, c[0x0][0x388] ;  /* 0x00007100ff0e77ac */ /* 0x000e220008000a00 */
[----:B-----5:R-:W-:Y:S02]  /*7b40*/  UIMAD.WIDE.U32 UR8, UR5, 0x4, UR8 ;  /* 0x00000004050878a5 */ /* 0x020fe4000f8e0008 */
[----:B----4-:R-:W-:Y:S02]  /*7b50*/  ULEA UR7, UR12, UR7, 0x18 ;  /* 0x000000070c077291 */ /* 0x010fe4000f8ec0ff */
[----:B------:R-:W-:-:S02]  /*7b60*/  UIADD3 UR12, UP0, UPT, UR8, 0x2, URZ ;  /* 0x00000002080c7890 */ /* 0x000fc4000ff1e0ff */
[----:B------:R-:W-:Y:S02]  /*7b70*/  ULEA UR7, UR4, UR7, 0x1 ;  /* 0x0000000704077291 */ /* 0x000fe4000f8e08ff */
[----:B------:R-:W-:Y:S01]  /*7b80*/  UIADD3.X UR8, UPT, UPT, URZ, UR9, URZ, UP0, !UPT ;  /* 0x00000009ff087290 */ /* 0x000fe200087fe4ff */
[----:B---3--:R-:W-:Y:S01]  /*7b90*/  LEA R8, R8, R3, 0x7 ;  /* 0x0000000308087211 */ /* 0x008fe200078e38ff */
[----:B0-----:R-:W-:-:S12]  /*7ba0*/  UIADD3 UR7, UPT, UPT, UR7, 0x20, URZ ;  /* 0x0000002007077890 */ /* 0x001fd8000fffe0ff */
.L_x_36:
[----:B------:R-:W0:Y:S01]  /*7bb0*/  LDC R3, c[0x0][0x3ac] ;  /* 0x0000eb00ff037b82 */ /* 0x000e220000000800 */
[----:B--2---:R-:W2:Y:S01]  /*7bc0*/  LDG.E.CONSTANT R15, desc[UR10][R12.64] ;  /* 0x0000000a0c0f7981 */ /* 0x004ea2000c1e9900 */
[----:B0-----:R-:W-:-:S05]  /*7bd0*/  IMAD.WIDE R20, R3, 0x4, R12 ;  /* 0x0000000403147825 */ /* 0x001fca00078e020c */
[----:B-1----:R-:W3:Y:S01]  /*7be0*/  LDG.E.CONSTANT R18, desc[UR10][R20.64] ;  /* 0x0000000a14127981 */ /* 0x002ee2000c1e9900 */
[----:B------:R-:W-:-:S05]  /*7bf0*/  IMAD.WIDE R16, R3, 0x4, R20 ;  /* 0x0000000403107825 */ /* 0x000fca00078e0214 */
[----:B------:R-:W4:Y:S01]  /*7c00*/  LDG.E.CONSTANT R7, desc[UR10][R16.64] ;  /* 0x0000000a10077981 */ /* 0x000f22000c1e9900 */
[----:B------:R-:W-:Y:S01]  /*7c10*/  ISETP.NE.AND P0, PT, R5, UR5, PT ;  /* 0x0000000505007c0c */ /* 0x000fe2000bf05270 */
[----:B------:R-:W-:Y:S01]  /*7c20*/  HFMA2 R10, -RZ, RZ, 0, 0.015625 ;  /* 0x00002400ff0a7431 */ /* 0x000fe200000001ff */
[----:B------:R-:W-:Y:S02]  /*7c30*/  MOV R11, 0x3000 ;  /* 0x00003000000b7802 */ /* 0x000fe40000000f00 */
[--C-:B--2---:R-:W-:Y:S02]  /*7c40*/  SHF.R.U32.HI R9, RZ, 0xf, R15.reuse ;  /* 0x0000000fff097819 */ /* 0x104fe4000001160f */
[----:B------:R-:W-:Y:S02]  /*7c50*/  LOP3.LUT R24, R15, 0x380038, RZ, 0xc0, !PT ;  /* 0x003800380f187812 */ /* 0x000fe400078ec0ff */
[----:B------:R-:W-:Y:S02]  /*7c60*/  LOP3.LUT R9, R9, 0x10001, RZ, 0xc0, !PT ;  /* 0x0001000109097812 */ /* 0x000fe400078ec0ff */
[----:B------:R-:W-:-:S02]  /*7c70*/  SHF.R.U32.HI R14, RZ, 0x6, R15 ;  /* 0x00000006ff0e7819 */ /* 0x000fc4000001160f */
[----:B------:R-:W-:Y:S02]  /*7c80*/  LOP3.LUT R24, R24, 0x64006400, RZ, 0xfc, !PT ;  /* 0x6400640018187812 */ /* 0x000fe400078efcff */
[----:B---3--:R-:W-:-:S04]  /*7c90*/  SHF.R.U32.HI R22, RZ, 0xe, R18 ;  /* 0x0000000eff167819 */ /* 0x008fc80000011612 */
[----:B------:R-:W-:Y:S02]  /*7ca0*/  LOP3.LUT R19, R9, 0x20002, R22, 0xf8, !PT ;  /* 0x0002000209137812 */ /* 0x000fe400078ef816 */
[----:B------:R-:W-:Y:S02]  /*7cb0*/  LOP3.LUT R9, R14, 0x380038, RZ, 0xc0, !PT ;  /* 0x003800380e097812 */ /* 0x000fe400078ec0ff */
[----:B----4-:R-:W-:Y:S01]  /*7cc0*/  SHF.R.U32.HI R22, RZ, 0xd, R7 ;  /* 0x0000000dff167819 */ /* 0x010fe20000011607 */
[----:B------:R-:W-:Y:S06]  /*7cd0*/  @P0 BRA `(.L_x_33) ;  /* 0x0000000000680947 */ /* 0x000fec0003800000 */
[----:B------:R-:W0:Y:S01]  /*7ce0*/  LDC.64 R4, c[0x0][0x390] ;  /* 0x0000e400ff047b82 */ /* 0x000e220000000a00 */
[----:B------:R-:W-:Y:S01]  /*7cf0*/  IMAD R20, R2, R3, R3 ;  /* 0x0000000302147224 */ /* 0x000fe200078e0203 */
[----:B------:R-:W-:-:S04]  /*7d00*/  SHF.R.S32.HI R23, RZ, 0x1f, R0 ;  /* 0x0000001fff177819 */ /* 0x000fc80000011400 */
[----:B------:R-:W-:Y:S02]  /*7d10*/  SHF.R.S32.HI R21, RZ, 0x1f, R20 ;  /* 0x0000001fff157819 */ /* 0x000fe40000011414 */
[----:B------:R-:W-:Y:S02]  /*7d20*/  LEA.HI R23, R23, R0, RZ, 0x3 ;  /* 0x0000000017177211 */ /* 0x000fe400078f18ff */
[----:B------:R-:W-:Y:S02]  /*7d30*/  LEA.HI R21, R21, R20, RZ, 0x3 ;  /* 0x0000001415157211 */ /* 0x000fe400078f18ff */
[----:B------:R-:W-:-:S04]  /*7d40*/  SHF.R.S32.HI R20, RZ, 0x3, R23 ;  /* 0x00000003ff147819 */ /* 0x000fc80000011417 */
[----:B------:R-:W-:-:S05]  /*7d50*/  LEA.HI.SX32 R21, R21, R20, 0x1d ;  /* 0x0000001415157211 */ /* 0x000fca00078feaff */
[----:B0-----:R-:W-:Y:S02]  /*7d60*/  IMAD.WIDE R26, R21, 0x4, R4 ;  /* 0x00000004151a7825 */ /* 0x001fe400078e0204 */
[----:B------:R-:W0:Y:S04]  /*7d70*/  LDC.64 R20, c[0x0][0x398] ;  /* 0x0000e600ff147b82 */ /* 0x000e280000000a00 */
[----:B------:R-:W2:Y:S01]  /*7d80*/  LDG.E.CONSTANT R26, desc[UR10][R26.64] ;  /* 0x0000000a1a1a7981 */ /* 0x000ea2000c1e9900 */
[----:B------:R-:W-:Y:S01]  /*7d90*/  IMAD.U32 R5, RZ, RZ, UR8 ;  /* 0x00000008ff057e24 */ /* 0x000fe2000f8e00ff */
[----:B------:R-:W-:-:S05]  /*7da0*/  MOV R4, UR12 ;  /* 0x0000000c00047c02 */ /* 0x000fca0008000f00 */
[----:B------:R-:W3:Y:S01]  /*7db0*/  LDG.E.U16.CONSTANT R5, desc[UR10][R4.64] ;  /* 0x0000000a04057981 */ /* 0x000ee2000c1e9500 */
[----:B0-----:R-:W-:-:S06]  /*7dc0*/  IMAD.WIDE R20, R2, 0x2, R20 ;  /* 0x0000000202147825 */ /* 0x001fcc00078e0214 */
[----:B------:R-:W4:Y:S01]  /*7dd0*/  LDG.E.U16.CONSTANT R20, desc[UR10][R20.64+0x2] ;  /* 0x0000020a14147981 */ /* 0x000f22000c1e9500 */
[----:B------:R-:W-:-:S04]  /*7de0*/  SHF.L.U32 R23, R6, 0x2, RZ ;  /* 0x0000000206177819 */ /* 0x000fc800000006ff */
[----:B------:R-:W-:Y:S02]  /*7df0*/  LOP3.LUT R23, R23, 0x1c, RZ, 0xc0, !PT ;  /* 0x0000001c17177812 */ /* 0x000fe400078ec0ff */
        /* <DEDUP_REMOVED lines=8> */
.L_x_33:
[----:B------:R-:W-:Y:S01]  /*7e80*/  LOP3.LUT R19, R19, 0x40004, R22, 0xf8, !PT ;  /* 0x0004000413137812 */ /* 0x000fe200078ef816 */
[-C--:B------:R-:W-:Y:S01]  /*7e90*/  HFMA2 R20, R24, R11.reuse.H0_H0, -132, -132 ;  /* 0xd820d82018147431 */ /* 0x080fe2000004000b */
[----:B------:R-:W-:Y:S01]  /*7ea0*/  SHF.R.U32.HI R22, RZ, 0x6, R18 ;  /* 0x00000006ff167819 */ /* 0x000fe20000011612 */
[----:B------:R-:W-:Y:S01]  /*7eb0*/  UISETP.NE.U32.AND UP0, UPT, UR14, URZ, UPT ;  /* 0x000000ff0e00728c */ /* 0x000fe2000bf05070 */
[----:B------:R-:W-:Y:S01]  /*7ec0*/  LOP3.LUT R36, R9, 0x64006400, RZ, 0xfc, !PT ;  /* 0x6400640009247812 */ /* 0x000fe200078efcff */
[----:B------:R-:W-:Y:S01]  /*7ed0*/  HMUL2 R20, R20, R4 ;  /* 0x0000000414147232 */ /* 0x000fe20000000000 */
[----:B------:R-:W-:Y:S01]  /*7ee0*/  LOP3.LUT R9, R18, 0x380038, RZ, 0xc0, !PT ;  /* 0x0038003812097812 */ /* 0x000fe200078ec0ff */
[----:B------:R-:W-:Y:S01]  /*7ef0*/  UISETP.NE.AND.EX UP0, UPT, UR15, URZ, UPT, UP0 ;  /* 0x000000ff0f00728c */ /* 0x000fe2000bf05300 */
[----:B------:R-:W-:Y:S01]  /*7f00*/  LOP3.LUT R21, R22, 0x380038, RZ, 0xc0, !PT ;  /* 0x0038003816157812 */ /* 0x000fe200078ec0ff */
[----:B------:R-:W-:Y:S01]  /*7f10*/  HFMA2 R36, R36, R11.H0_H0, -132, -132 ;  /* 0xd820d82024247431 */ /* 0x000fe2000004000b */
[----:B------:R-:W-:-:S02]  /*7f20*/  LOP3.LUT R24, R9, 0x64006400, RZ, 0xfc, !PT ;  /* 0x6400640009187812 */ /* 0x000fc400078efcff */
[----:B------:R-:W-:Y:S01]  /*7f30*/  LOP3.LUT R26, R21, 0x64006400, RZ, 0xfc, !PT ;  /* 0x64006400151a7812 */ /* 0x000fe200078efcff */
[-C--:B------:R-:W-:Y:S01]  /*7f40*/  HFMA2 R36, R36, R4.reuse, -RZ ;  /* 0x0000000424247231 */ /* 0x080fe200001000ff */
[----:B------:R-:W-:Y:S01]  /*7f50*/  SHF.R.U32.HI R23, RZ, 0x6, R7 ;  /* 0x00000006ff177819 */ /* 0x000fe20000011607 */
[-C--:B------:R-:W-:Y:S01]  /*7f60*/  HFMA2 R33, R24, R11.reuse.H0_H0, -132, -132 ;  /* 0xd820d82018217431 */ /* 0x080fe2000004000b */
[----:B------:R-:W-:Y:S01]  /*7f70*/  LOP3.LUT R21, R14, 0x1c001c0, RZ, 0xc0, !PT ;  /* 0x01c001c00e157812 */ /* 0x000fe200078ec0ff */
[----:B------:R-:W-:Y:S01]  /*7f80*/  HFMA2 R31, R26, R11.H0_H0, -132, -132 ;  /* 0xd820d8201a1f7431 */ /* 0x000fe2000004000b */
[----:B------:R-:W-:Y:S01]  /*7f90*/  LOP3.LUT R15, R15, 0x70007, RZ, 0xc0, !PT ;  /* 0x000700070f0f7812 */ /* 0x000fe200078ec0ff */
[-C--:B------:R-:W-:Y:S01]  /*7fa0*/  HFMA2 R33, R33, R4.reuse, -RZ ;  /* 0x0000000421217231 */ /* 0x080fe200001000ff */
[----:B------:R-:W-:Y:S01]  /*7fb0*/  LOP3.LUT R25, R7, 0x380038, RZ, 0xc0, !PT ;  /* 0x0038003807197812 */ /* 0x000fe200078ec0ff */
[----:B------:R-:W-:Y:S01]  /*7fc0*/  HMUL2 R31, R31, R4 ;  /* 0x000000041f1f7232 */ /* 0x000fe20000000000 */
[----:B------:R-:W-:-:S02]  /*7fd0*/  LOP3.LUT R27, R23, 0x380038, RZ, 0xc0, !PT ;  /* 0x00380038171b7812 */ /* 0x000fc400078ec0ff */
[C---:B------:R-:W-:Y:S02]  /*7fe0*/  LOP3.LUT R24, R22.reuse, 0x1c001c0, RZ, 0xc0, !PT ;  /* 0x01c001c016187812 */ /* 0x040fe400078ec0ff */
[----:B------:R-:W-:Y:S02]  /*7ff0*/  LOP3.LUT R26, R23, 0x1c001c0, RZ, 0xc0, !PT ;  /* 0x01c001c0171a7812 */ /* 0x000fe400078ec0ff */
[----:B------:R-:W-:Y:S02]  /*8000*/  LOP3.LUT R7, R7, 0x70007, RZ, 0xc0, !PT ;  /* 0x0007000707077812 */ /* 0x000fe400078ec0ff */
[----:B------:R-:W-:Y:S02]  /*8010*/  LOP3.LUT R21, R21, 0x64006400, RZ, 0xfc, !PT ;  /* 0x6400640015157812 */ /* 0x000fe400078efcff */
[----:B------:R-:W-:Y:S02]  /*8020*/  LOP3.LUT R22, R22, 0x70007, RZ, 0xc0, !PT ;  /* 0x0007000716167812 */ /* 0x000fe400078ec0ff */
[----:B------:R-:W-:Y:S01]  /*8030*/  LOP3.LUT R23, R23, 0x70007, RZ, 0xc0, !PT ;  /* 0x0007000717177812 */ /* 0x000fe200078ec0ff */
[----:B------:R-:W-:Y:S01]  /*8040*/  HFMA2 R35, R21, R10.H0_H0, -20, -20 ;  /* 0xcd00cd0015237431 */ /* 0x000fe2000004000a */
[----:B------:R-:W-:-:S02]  /*8050*/  LOP3.LUT R15, R15, 0x64006400, RZ, 0xfc, !PT ;  /* 0x640064000f0f7812 */ /* 0x000fc400078efcff */
[----:B------:R-:W-:Y:S01]  /*8060*/  LOP3.LUT R14, R14, 0x70007, RZ, 0xc0, !PT ;  /* 0x000700070e0e7812 */ /* 0x000fe200078ec0ff */
[-C--:B------:R-:W-:Y:S01]  /*8070*/  HFMA2 R35, R35, R4.reuse, -RZ ;  /* 0x0000000423237231 */ /* 0x080fe200001000ff */
[----:B------:R-:W-:Y:S01]  /*8080*/  LOP3.LUT R18, R18, 0x70007, RZ, 0xc0, !PT ;  /* 0x0007000712127812 */ /* 0x000fe200078ec0ff */
[----:B------:R-:W-:Y:S01]  /*8090*/  HADD2 R21, R15, -1028, -1028 ;  /* 0xe404e4040f157430 */ /* 0x000fe20000000000 */
[----:B------:R-:W-:Y:S02]  /*80a0*/  LOP3.LUT R28, R25, 0x64006400, RZ, 0xfc, !PT ;  /* 0x64006400191c7812 */ /* 0x000fe400078efcff */
[----:B------:R-:W-:Y:S01]  /*80b0*/  LOP3.LUT R7, R7, 0x64006400, RZ, 0xfc, !PT ;  /* 0x6400640007077812 */ /* 0x000fe200078efcff */
[----:B------:R-:W-:Y:S01]  /*80c0*/  HFMA2 R21, R21, R4, -RZ ;  /* 0x0000000415157231 */ /* 0x000fe200001000ff */
[----:B------:R-:W-:Y:S01]  /*80d0*/  LOP3.LUT R30, R27, 0x64006400, RZ, 0xfc, !PT ;  /* 0x640064001b1e7812 */ /* 0x000fe200078efcff */
[----:B------:R-:W-:Y:S01]  /*80e0*/  HFMA2 R9, R28, R11.H0_H0, -132, -132 ;  /* 0xd820d8201c097431 */ /* 0x000fe2000004000b */
[----:B------:R-:W-:-:S02]  /*80f0*/  LOP3.LUT R22, R22, 0x64006400, RZ, 0xfc, !PT ;  /* 0x6400640016167812 */ /* 0x000fc400078efcff */
[----:B------:R-:W-:Y:S01]  /*8100*/  LOP3.LUT R19, R19, 0x64006400, RZ, 0xfc, !PT ;  /* 0x6400640013137812 */ /* 0x000fe200078efcff */
[----:B------:R-:W-:Y:S01]  /*8110*/  HFMA2 R11, R30, R11.H0_H0, -132, -132 ;  /* 0xd820d8201e0b7431 */ /* 0x000fe2000004000b */
[----:B------:R-:W-:Y:S01]  /*8120*/  LOP3.LUT R23, R23, 0x64006400, RZ, 0xfc, !PT ;  /* 0x6400640017177812 */ /* 0x000fe200078efcff */
[----:B------:R-:W-:Y:S01]  /*8130*/  HADD2 R32, R22, -1028, -1028 ;  /* 0xe404e40416207430 */ /* 0x000fe20000000000 */
[----:B------:R-:W-:Y:S01]  /*8140*/  LOP3.LUT R25, R24, 0x64006400, RZ, 0xfc, !PT ;  /* 0x6400640018197812 */ /* 0x000fe200078efcff */
[-C--:B------:R-:W-:Y:S01]  /*8150*/  HMUL2 R9, R9, R4.reuse ;  /* 0x0000000409097232 */ /* 0x080fe20000000000 */
[----:B------:R-:W-:Y:S01]  /*8160*/  LOP3.LUT R27, R26, 0x64006400, RZ, 0xfc, !PT ;  /* 0x640064001a1b7812 */ /* 0x000fe200078efcff */
[----:B------:R-:W-:Y:S01]  /*8170*/  HFMA2 R32, R32, R4, -RZ ;  /* 0x0000000420207231 */ /* 0x000fe200001000ff */
[----:B------:R-:W-:Y:S01]  /*8180*/  LOP3.LUT R24, R14, 0x64006400, RZ, 0xfc, !PT ;  /* 0x640064000e187812 */ /* 0x000fe200078efcff */
[-C--:B------:R-:W-:Y:S01]  /*8190*/  HFMA2 R30, R25, R10.reuse.H0_H0, -20, -20 ;  /* 0xcd00cd00191e7431 */ /* 0x080fe2000004000a */
[----:B------:R-:W-:Y:S01]  /*81a0*/  LOP3.LUT R18, R18, 0x64006400, RZ, 0xfc, !PT ;  /* 0x6400640012127812 */ /* 0x000fe200078efcff */
[----:B------:R-:W-:Y:S01]  /*81b0*/  HFMA2 R10, R27, R10.H0_H0, -20, -20 ;  /* 0xcd00cd001b0a7431 */ /* 0x000fe2000004000a */
[----:B------:R-:W-:Y:S01]  /*81c0*/  MOV R15, R13 ;  /* 0x0000000d000f7202 */ /* 0x000fe20000000f00 */
[----:B------:R-:W-:Y:S01]  /*81d0*/  HADD2 R13, R7, -1028, -1028 ;  /* 0xe404e404070d7430 */ /* 0x000fe20000000000 */
[----:B------:R-:W-:Y:S01]  /*81e0*/  MOV R14, R12 ;  /* 0x0000000c000e7202 */ /* 0x000fe20000000f00 */
[----:B------:R-:W-:-:S02]  /*81f0*/  HADD2 R7, R19, -1028, -1028 ;  /* 0xe404e40413077430 */ /* 0x000fc40000000000 */
[----:B------:R-:W-:Y:S02]  /*8200*/  HADD2 R12, R23, -1028, -1028 ;  /* 0xe404e404170c7430 */ /* 0x000fe40000000000 */
[-C--:B------:R-:W-:Y:S02]  /*8210*/  HFMA2 R13, R13, R4.reuse, -RZ ;  /* 0x000000040d0d7231 */ /* 0x080fe400001000ff */
[----:B------:R-:W-:Y:S02]  /*8220*/  HADD2 R37, R24, -1028, -1028 ;  /* 0xe404e40418257430 */ /* 0x000fe40000000000 */
[-C--:B------:R-:W-:Y:S02]  /*8230*/  HFMA2 R7, R7, R4.reuse, -RZ ;  /* 0x0000000407077231 */ /* 0x080fe400001000ff */
[----:B------:R-:W-:Y:S02]  /*8240*/  HADD2 R34, R18, -1028, -1028 ;  /* 0xe404e40412227430 */ /* 0x000fe40000000000 */
[----:B------:R-:W-:-:S02]  /*8250*/  HFMA2 R12, R12, R4, -RZ ;  /* 0x000000040c0c7231 */ /* 0x000fc400001000ff */
[-C--:B------:R-:W-:Y:S02]  /*8260*/  HMUL2 R37, R37, R4.reuse ;  /* 0x0000000425257232 */ /* 0x080fe40000000000 */
[-C--:B------:R-:W-:Y:S02]  /*8270*/  HMUL2 R34, R34, R4.reuse ;  /* 0x0000000422227232 */ /* 0x080fe40000000000 */
[-C--:B------:R-:W-:Y:S02]  /*8280*/  HMUL2 R30, R30, R4.reuse ;  /* 0x000000041e1e7232 */ /* 0x080fe40000000000 */
[-C--:B------:R-:W-:Y:S02]  /*8290*/  HMUL2 R11, R11, R4.reuse ;  /* 0x000000040b0b7232 */ /* 0x080fe40000000000 */
[----:B------:R-:W-:Y:S01]  /*82a0*/  HMUL2 R10, R10, R4 ;  /* 0x000000040a0a7232 */ /* 0x000fe20000000000 */
[----:B------:R-:W-:Y:S06]  /*82b0*/  BRA.U UP0, `(.L_x_34) ;  /* 0x0000000500647547 */ /* 0x000fec000b800000 */
[----:B------:R-:W0:Y:S01]  /*82c0*/  LDC.64 R24, c[0x0][0x3b8] ;  /* 0x0000ee00ff187b82 */ /* 0x000e220000000a00 */
[----:B------:R-:W-:Y:S01]  /*82d0*/  PRMT R23, R21, 0x7632, R23 ;  /* 0x0000763215177816 */ /* 0x000fe20000000017 */
[----:B0-----:R-:W-:-:S05]  /*82e0*/  IMAD.WIDE R24, R8, 0x2, R24 ;  /* 0x0000000208187825 */ /* 0x001fca00078e0218 */
[----:B------:R0:W-:Y:S01]  /*82f0*/  STG.E.U16 desc[UR10][R24.64], R21 ;  /* 0x0000001518007986 */ /* 0x0001e2000c10150a */
[----:B------:R-:W-:-:S05]  /*8300*/  IMAD.WIDE R18, R3, 0x2, R24 ;  /* 0x0000000203127825 */ /* 0x000fca00078e0218 */
[----:B------:R1:W-:Y:S01]  /*8310*/  STG.E.U16 desc[UR10][R18.64], R23 ;  /* 0x0000001712007986 */ /* 0x0003e2000c10150a */
[----:B------:R-:W-:Y:S01]  /*8320*/  IMAD.WIDE R28, R3, 0x2, R18 ;  /* 0x00000002031c7825 */ /* 0x000fe200078e0212 */
[----:B0-----:R-:W-:-:S03]  /*8330*/  PRMT R25, R20, 0x7610, R25 ;  /* 0x0000761014197816 */ /* 0x001fc60000000019 */
[C---:B------:R-:W-:Y:S02]  /*8340*/  IMAD.WIDE R26, R3.reuse, 0x2, R28 ;  /* 0x00000002031a7825 */ /* 0x040fe400078e021c */
[----:B------:R0:W-:Y:S02]  /*8350*/  STG.E.U16 desc[UR10][R28.64], R25 ;  /* 0x000000191c007986 */ /* 0x0001e4000c10150a */
[----:B-1----:R-:W-:Y:S01]  /*8360*/  IMAD.WIDE R18, R3, 0x2, R26 ;  /* 0x0000000203127825 */ /* 0x002fe200078e021a */
[----:B0-----:R-:W-:-:S03]  /*8370*/  PRMT R29, R20, 0x7632, R29 ;  /* 0x00007632141d7816 */ /* 0x001fc6000000001d */
        /* <DEDUP_REMOVED lines=18> */
[----:B-1----:R-:W-:-:S04]  /*84a0*/  IMAD.WIDE R18, R3, 0x2, R36 ;  /* 0x0000000203127825 */ /* 0x002fc800078e0224 */
[----:B------:R0:W-:Y:S01]  /*84b0*/  STG.E.U16 desc[UR10][R28.64], R25 ;  /* 0x000000191c007986 */ /* 0x0001e2000c10150a */
[----:B------:R-:W-:Y:S01]  /*84c0*/  IMAD.WIDE R22, R3, 0x2, R18 ;  /* 0x0000000203167825 */ /* 0x000fe200078e0212 */
[----:B0-----:R-:W-:-:S03]  /*84d0*/  PRMT R29, R34, 0x7610, R29 ;  /* 0x00007610221d7816 */ /* 0x001fc6000000001d */
[----:B------:R-:W-:Y:S02]  /*84e0*/  IMAD.WIDE R24, R3, 0x2, R22 ;  /* 0x0000000203187825 */ /* 0x000fe400078e0216 */
[----:B------:R0:W-:Y:S02]  /*84f0*/  STG.E.U16 desc[UR10][R26.64], R29 ;  /* 0x0000001d1a007986 */ /* 0x0001e4000c10150a */
[----:B0-----:R-:W-:-:S05]  /*8500*/  PRMT R27, R34, 0x7632, R27 ;  /* 0x00007632221b7816 */ /* 0x001fca000000001b */
[----:B------:R0:W-:Y:S04]  /*8510*/  STG.E.U16 desc[UR10][R20.64], R27 ;  /* 0x0000001b14007986 */ /* 0x0001e8000c10150a */
[----:B------:R1:W-:Y:S01]  /*8520*/  STG.E.U16 desc[UR10][R36.64], R33 ;  /* 0x0000002124007986 */ /* 0x0003e2000c10150a */
[----:B0-----:R-:W-:Y:S01]  /*8530*/  IMAD.WIDE R20, R3, 0x2, R24 ;  /* 0x0000000203147825 */ /* 0x001fe200078e0218 */
[----:B-1----:R-:W-:-:S03]  /*8540*/  PRMT R37, R33, 0x7632, R37 ;  /* 0x0000763221257816 */ /* 0x002fc60000000025 */
[C---:B------:R-:W-:Y:S02]  /*8550*/  IMAD.WIDE R34, R3.reuse, 0x2, R20 ;  /* 0x0000000203227825 */ /* 0x040fe400078e0214 */
[----:B------:R0:W-:Y:S02]  /*8560*/  STG.E.U16 desc[UR10][R18.64], R37 ;  /* 0x0000002512007986 */ /* 0x0001e4000c10150a */
[----:B------:R-:W-:-:S04]  /*8570*/  IMAD.WIDE R28, R3, 0x2, R34 ;  /* 0x00000002031c7825 */ /* 0x000fc800078e0222 */
[----:B------:R-:W-:Y:S01]  /*8580*/  IMAD.WIDE R26, R3, 0x2, R28 ;  /* 0x00000002031a7825 */ /* 0x000fe200078e021c */
[----:B0-----:R-:W-:-:S05]  /*8590*/  PRMT R19, R32, 0x7610, R19 ;  /* 0x0000761020137816 */ /* 0x001fca0000000013 */
[----:B------:R0:W-:Y:S02]  /*85a0*/  STG.E.U16 desc[UR10][R22.64], R19 ;  /* 0x0000001316007986 */ /* 0x0001e4000c10150a */
[----:B0-----:R-:W-:Y:S01]  /*85b0*/  PRMT R23, R32, 0x7632, R23 ;  /* 0x0000763220177816 */ /* 0x001fe20000000017 */
[----:B------:R-:W-:-:S04]  /*85c0*/  IMAD.WIDE R32, R3, 0x2, R26 ;  /* 0x0000000203207825 */ /* 0x000fc800078e021a */
[----:B------:R0:W-:Y:S01]  /*85d0*/  STG.E.U16 desc[UR10][R24.64], R23 ;  /* 0x0000001718007986 */ /* 0x0001e2000c10150a */
[----:B------:R-:W-:-:S03]  /*85e0*/  IMAD.WIDE R18, R3, 0x2, R32 ;  /* 0x0000000203127825 */ /* 0x000fc600078e0220 */
[----:B------:R1:W-:Y:S01]  /*85f0*/  STG.E.U16 desc[UR10][R20.64], R31 ;  /* 0x0000001f14007986 */ /* 0x0003e2000c10150a */
        /* <DEDUP_REMOVED lines=10> */
[----:B------:R0:W-:Y:S01]  /*86a0*/  STG.E.U16 desc[UR10][R26.64], R29 ;  /* 0x0000001d1a007986 */ /* 0x0001e2000c10150a */
[----:B------:R-:W-:-:S03]  /*86b0*/  IMAD.WIDE R34, R3, 0x2, R30 ;  /* 0x0000000203227825 */ /* 0x000fc600078e021e */
[----:B------:R1:W-:Y:S01]  /*86c0*/  STG.E.U16 desc[UR10][R32.64], R13 ;  /* 0x0000000d20007986 */ /* 0x0003e2000c10150a */
[----:B0-----:R-:W-:Y:S01]  /*86d0*/  PRMT R27, R13, 0x7632, R27 ;  /* 0x000076320d1b7816 */ /* 0x001fe2000000001b */
[C---:B------:R-:W-:Y:S01]  /*86e0*/  IMAD.WIDE R28, R3.reuse, 0x2, R34 ;  /* 0x00000002031c7825 */ /* 0x040fe200078e0222 */
[C---:B------:R-:W-:Y:S02]  /*86f0*/  PRMT R26, R12.reuse, 0x7610, R26 ;  /* 0x000076100c1a7816 */ /* 0x040fe4000000001a */
[----:B-1----:R-:W-:Y:S01]  /*8700*/  PRMT R33, R12, 0x7632, R33 ;  /* 0x000076320c217816 */ /* 0x002fe20000000021 */
[----:B------:R0:W-:Y:S01]  /*8710*/  STG.E.U16 desc[UR10][R18.64], R27 ;  /* 0x0000001b12007986 */ /* 0x0001e2000c10150a */
[----:B------:R-:W-:-:S03]  /*8720*/  IMAD.WIDE R12, R3, 0x2, R28 ;  /* 0x00000002030c7825 */ /* 0x000fc600078e021c */
[----:B------:R1:W-:Y:S01]  /*8730*/  STG.E.U16 desc[UR10][R36.64], R9 ;  /* 0x0000000924007986 */ /* 0x0003e2000c10150a */
[----:B0-----:R-:W-:Y:S02]  /*8740*/  PRMT R19, R9, 0x7632, R19 ;  /* 0x0000763209137816 */ /* 0x001fe40000000013 */
[----:B-1----:R-:W-:-:S03]  /*8750*/  PRMT R9, R10, 0x7610, R9 ;  /* 0x000076100a097816 */ /* 0x002fc60000000009 */
[----:B------:R0:W-:Y:S04]  /*8760*/  STG.E.U16 desc[UR10][R20.64], R19 ;  /* 0x0000001314007986 */ /* 0x0001e8000c10150a */
[----:B------:R1:W-:Y:S04]  /*8770*/  STG.E.U16 desc[UR10][R22.64], R26 ;  /* 0x0000001a16007986 */ /* 0x0003e8000c10150a */
[----:B------:R2:W-:Y:S01]  /*8780*/  STG.E.U16 desc[UR10][R24.64], R33 ;  /* 0x0000002118007986 */ /* 0x0005e2000c10150a */
[----:B0-----:R-:W-:Y:S01]  /*8790*/  IMAD.WIDE R18, R3, 0x2, R12 ;  /* 0x0000000203127825 */ /* 0x001fe200078e020c */
[----:B------:R-:W-:-:S02]  /*87a0*/  PRMT R21, R11, 0x7632, R21 ;  /* 0x000076320b157816 */ /* 0x000fc40000000015 */
[----:B------:R0:W-:Y:S01]  /*87b0*/  STG.E.U16 desc[UR10][R30.64], R11 ;  /* 0x0000000b1e007986 */ /* 0x0001e2000c10150a */
[----:B-1----:R-:W-:-:S03]  /*87c0*/  PRMT R23, R10, 0x7632, R23 ;  /* 0x000076320a177816 */ /* 0x002fc60000000017 */
[----:B------:R1:W-:Y:S01]  /*87d0*/  STG.E.U16 desc[UR10][R34.64], R21 ;  /* 0x0000001522007986 */ /* 0x0003e2000c10150a */
[----:B--2---:R-:W-:-:S03]  /*87e0*/  PRMT R25, R7, 0x7632, R25 ;  /* 0x0000763207197816 */ /* 0x004fc60000000019 */
[----:B------:R1:W-:Y:S01]  /*87f0*/  STG.E.U16 desc[UR10][R28.64], R9 ;  /* 0x000000091c007986 */ /* 0x0003e2000c10150a */
[----:B0-----:R-:W-:-:S03]  /*8800*/  IMAD.WIDE R10, R3, 0x2, R18 ;  /* 0x00000002030a7825 */ /* 0x001fc600078e0212 */
[----:B------:R1:W-:Y:S04]  /*8810*/  STG.E.U16 desc[UR10][R12.64], R23 ;  /* 0x000000170c007986 */ /* 0x0003e8000c10150a */
[----:B------:R1:W-:Y:S04]  /*8820*/  STG.E.U16 desc[UR10][R18.64], R7 ;  /* 0x0000000712007986 */ /* 0x0003e8000c10150a */
[----:B------:R1:W-:Y:S01]  /*8830*/  STG.E.U16 desc[UR10][R10.64], R25 ;  /* 0x000000190a007986 */ /* 0x0003e2000c10150a */
[----:B------:R-:W-:Y:S05]  /*8840*/  BRA `(.L_x_35) ;  /* 0x0000000800587947 */ /* 0x000fea0003800000 */
.L_x_34:
[----:B------:R-:W0:Y:S01]  /*8850*/  LDS.U16 R22, [UR7+-0x20] ;  /* 0xffffe007ff167984 */ /* 0x000e220008000400 */
[----:B------:R-:W1:Y:S03]  /*8860*/  LDC.64 R18, c[0x0][0x3b8] ;  /* 0x0000ee00ff127b82 */ /* 0x000e660000000a00 */
[----:B------:R-:W2:Y:S04]  /*8870*/  LDS.U16 R25, [UR7+-0x1e] ;  /* 0xffffe207ff197984 */ /* 0x000ea80008000400 */
[----:B------:R-:W3:Y:S04]  /*8880*/  LDS.U16 R24, [UR7+-0x1c] ;  /* 0xffffe407ff187984 */ /* 0x000ee80008000400 */
[----:B------:R-:W4:Y:S04]  /*8890*/  LDS.U16 R29, [UR7+-0x1a] ;  /* 0xffffe607ff1d7984 */ /* 0x000f280008000400 */
[----:B------:R-:W5:Y:S01]  /*88a0*/  LDS.U16 R28, [UR7+-0x18] ;  /* 0xffffe807ff1c7984 */ /* 0x000f620008000400 */
[----:B0-----:R-:W-:-:S04]  /*88b0*/  IMAD R23, R22, R3, R0 ;  /* 0x0000000316177224 */ /* 0x001fc800078e0200 */
[----:B-1----:R-:W-:-:S04]  /*88c0*/  IMAD.WIDE R22, R23, 0x2, R18 ;  /* 0x0000000217167825 */ /* 0x002fc800078e0212 */
[----:B--2---:R-:W-:Y:S01]  /*88d0*/  IMAD R25, R25, R3, R0 ;  /* 0x0000000319197224 */ /* 0x004fe200078e0200 */
[----:B------:R0:W-:Y:S03]  /*88e0*/  STG.E.U16 desc[UR10][R22.64], R21 ;  /* 0x0000001516007986 */ /* 0x0001e6000c10150a */
[----:B------:R-:W-:-:S04]  /*88f0*/  IMAD.WIDE R26, R25, 0x2, R18 ;  /* 0x00000002191a7825 */ /* 0x000fc800078e0212 */
[----:B---3--:R-:W-:-:S04]  /*8900*/  IMAD R25, R24, R3, R0 ;  /* 0x0000000318197224 */ /* 0x008fc800078e0200 */
[----:B------:R-:W-:Y:S01]  /*8910*/  IMAD.WIDE R24, R25, 0x2, R18 ;  /* 0x0000000219187825 */ /* 0x000fe200078e0212 */
[----:B0-----:R-:W-:-:S03]  /*8920*/  PRMT R21, R21, 0x7632, R21 ;  /* 0x0000763215157816 */ /* 0x001fc60000000015 */
[-C--:B----4-:R-:W-:Y:S02]  /*8930*/  IMAD R23, R29, R3.reuse, R0 ;  /* 0x000000031d177224 */ /* 0x090fe400078e0200 */
[----:B------:R0:W-:Y:S02]  /*8940*/  STG.E.U16 desc[UR10][R26.64], R21 ;  /* 0x000000151a007986 */ /* 0x0001e4000c10150a */
[----:B------:R-:W-:Y:S02]  /*8950*/  IMAD.WIDE R22, R23, 0x2, R18 ;  /* 0x0000000217167825 */ /* 0x000fe400078e0212 */
[----:B------:R-:W1:Y:S04]  /*8960*/  LDS.U16 R26, [UR7+-0x16] ;  /* 0xffffea07ff1a7984 */ /* 0x000e680008000400 */
[----:B------:R-:W-:Y:S01]  /*8970*/  LDS.U16 R29, [UR7+-0x12] ;  /* 0xffffee07ff1d7984 */ /* 0x000fe20008000400 */
[----:B0-----:R-:W-:Y:S01]  /*8980*/  PRMT R27, R20, 0x7610, R27 ;  /* 0x00007610141b7816 */ /* 0x001fe2000000001b */
[----:B-----5:R-:W-:Y:S01]  /*8990*/  IMAD R21, R28, R3, R0 ;  /* 0x000000031c157224 */ /* 0x020fe200078e0200 */
[----:B------:R-:W-:Y:S01]  /*89a0*/  PRMT R20, R20, 0x7632, R20 ;  /* 0x0000763214147816 */ /* 0x000fe20000000014 */
[----:B------:R-:W0:Y:S04]  /*89b0*/  LDS.U16 R28, [UR7+-0xe] ;  /* 0xfffff207ff1c7984 */ /* 0x000e280008000400 */
[----:B------:R-:W-:Y:S04]  /*89c0*/  STG.E.U16 desc[UR10][R24.64], R27 ;  /* 0x0000001b18007986 */ /* 0x000fe8000c10150a */
[----:B------:R-:W2:Y:S04]  /*89d0*/  LDS.U16 R24, [UR7+-0x14] ;  /* 0xffffec07ff187984 */ /* 0x000ea80008000400 */
[----:B------:R-:W3:Y:S04]  /*89e0*/  LDS.U16 R25, [UR7+-0x10] ;  /* 0xfffff007ff197984 */ /* 0x000ee80008000400 */
[----:B------:R4:W-:Y:S02]  /*89f0*/  STG.E.U16 desc[UR10][R22.64], R20 ;  /* 0x0000001416007986 */ /* 0x0009e4000c10150a */
[----:B----4-:R-:W-:-:S04]  /*8a00*/  IMAD.WIDE R20, R21, 0x2, R18 ;  /* 0x0000000215147825 */ /* 0x010fc800078e0212 */
[----:B-1----:R-:W-:Y:S01]  /*8a10*/  IMAD R27, R26, R3, R0 ;  /* 0x000000031a1b7224 */ /* 0x002fe200078e0200 */
[----:B------:R1:W-:Y:S03]  /*8a20*/  STG.E.U16 desc[UR10][R20.64], R37 ;  /* 0x0000002514007986 */ /* 0x0003e6000c10150a */
[----:B------:R-:W-:-:S04]  /*8a30*/  IMAD.WIDE R26, R27, 0x2, R18 ;  /* 0x000000021b1a7825 */ /* 0x000fc800078e0212 */
[-CC-:B0-----:R-:W-:Y:S01]  /*8a40*/  IMAD R28, R28, R3.reuse, R0.reuse ;  /* 0x000000031c1c7224 */ /* 0x181fe200078e0200 */
[----:B-1----:R-:W-:Y:S02]  /*8a50*/  PRMT R21, R37, 0x7632, R21 ;  /* 0x0000763225157816 */ /* 0x002fe40000000015 */
[----:B------:R-:W-:Y:S01]  /*8a60*/  LDS.U16 R37, [UR7+-0xc] ;  /* 0xfffff407ff257984 */ /* 0x000fe20008000400 */
[----:B--2---:R-:W-:-:S03]  /*8a70*/  IMAD R23, R24, R3, R0 ;  /* 0x0000000318177224 */ /* 0x004fc600078e0200 */
[----:B------:R0:W-:Y:S01]  /*8a80*/  STG.E.U16 desc[UR10][R26.64], R21 ;  /* 0x000000151a007986 */ /* 0x0001e2000c10150a */
[----:B------:R-:W-:-:S03]  /*8a90*/  IMAD.WIDE R22, R23, 0x2, R18 ;  /* 0x0000000217167825 */ /* 0x000fc600078e0212 */
[----:B------:R-:W1:Y:S01]  /*8aa0*/  LDS.U16 R26, [UR7+-0xa] ;  /* 0xfffff607ff1a7984 */ /* 0x000e620008000400 */
[----:B---3--:R-:W-:-:S03]  /*8ab0*/  IMAD R25, R25, R3, R0 ;  /* 0x0000000319197224 */ /* 0x008fc600078e0200 */
[----:B------:R-:W2:Y:S01]  /*8ac0*/  LDS.U16 R27, [UR7+-0x8] ;  /* 0xfffff807ff1b7984 */ /* 0x000ea20008000400 */
[----:B------:R-:W-:-:S03]  /*8ad0*/  IMAD.WIDE R24, R25, 0x2, R18 ;  /* 0x0000000219187825 */ /* 0x000fc600078e0212 */
[----:B------:R3:W-:Y:S01]  /*8ae0*/  STG.E.U16 desc[UR10][R22.64], R36 ;  /* 0x0000002416007986 */ /* 0x0007e2000c10150a */
[----:B0-----:R-:W-:-:S03]  /*8af0*/  IMAD R21, R29, R3, R0 ;  /* 0x000000031d157224 */ /* 0x001fc600078e0200 */
[----:B------:R-:W0:Y:S01]  /*8b00*/  LDS.U16 R29, [UR7+-0x6] ;  /* 0xfffffa07ff1d7984 */ /* 0x000e220008000400 */
[----:B------:R-:W-:Y:S01]  /*8b10*/  IMAD.WIDE R20, R21, 0x2, R18 ;  /* 0x0000000215147825 */ /* 0x000fe200078e0212 */
[----:B---3--:R-:W-:Y:S02]  /*8b20*/  PRMT R23, R36, 0x7632, R23 ;  /* 0x0000763224177816 */ /* 0x008fe40000000017 */
[----:B------:R-:W-:Y:S04]  /*8b30*/  LDS.U16 R36, [UR7] ;  /* 0x00000007ff247984 */ /* 0x000fe80008000400 */
[----:B------:R3:W-:Y:S04]  /*8b40*/  STG.E.U16 desc[UR10][R20.64], R23 ;  /* 0x0000001714007986 */ /* 0x0007e8000c10150a */
[----:B------:R2:W-:Y:S01]  /*8b50*/  STG.E.U16 desc[UR10][R24.64], R35 ;  /* 0x0000002318007986 */ /* 0x0005e2000c10150a */
[----:B---3--:R-:W-:Y:S01]  /*8b60*/  IMAD.WIDE R22, R28, 0x2, R18 ;  /* 0x000000021c167825 */ /* 0x008fe200078e0212 */
[----:B------:R-:W-:-:S02]  /*8b70*/  PRMT R21, R35, 0x7632, R21 ;  /* 0x0000763223157816 */ /* 0x000fc40000000015 */
[----:B------:R-:W3:Y:S01]  /*8b80*/  LDS.U16 R28, [UR7+-0x4] ;  /* 0xfffffc07ff1c7984 */ /* 0x000ee20008000400 */
[----:B-1----:R-:W-:-:S03]  /*8b90*/  IMAD R26, R26, R3, R0 ;  /* 0x000000031a1a7224 */ /* 0x002fc600078e0200 */
[----:B------:R-:W1:Y:S01]  /*8ba0*/  LDS.U16 R35, [UR7+-0x2] ;  /* 0xfffffe07ff237984 */ /* 0x000e620008000400 */
[----:B--2---:R-:W-:-:S03]  /*8bb0*/  IMAD R25, R27, R3, R0 ;  /* 0x000000031b197224 */ /* 0x004fc600078e0200 */
[----:B------:R2:W-:Y:S01]  /*8bc0*/  STG.E.U16 desc[UR10][R22.64], R21 ;  /* 0x0000001516007986 */ /* 0x0005e2000c10150a */
[----:B------:R-:W-:-:S03]  /*8bd0*/  IMAD.WIDE R24, R25, 0x2, R18 ;  /* 0x0000000219187825 */ /* 0x000fc600078e0212 */
[----:B------:R-:W-:Y:S01]  /*8be0*/  LDS.U16 R27, [UR7+0x8] ;  /* 0x00000807ff1b7984 */ /* 0x000fe20008000400 */
[-CC-:B0-----:R-:W-:Y:S02]  /*8bf0*/  IMAD R29, R29, R3.reuse, R0.reuse ;  /* 0x000000031d1d7224 */ /* 0x181fe400078e0200 */
[----:B--2---:R-:W-:Y:S01]  /*8c00*/  IMAD R21, R37, R3, R0 ;  /* 0x0000000325157224 */ /* 0x004fe200078e0200 */
[----:B------:R-:W-:Y:S01]  /*8c10*/  PRMT R23, R34, 0x7610, R23 ;  /* 0x0000761022177816 */ /* 0x000fe20000000017 */
[----:B------:R-:W-:Y:S02]  /*8c20*/  LDS.U16 R37, [UR7+0x2] ;  /* 0x00000207ff257984 */ /* 0x000fe40008000400 */
[----:B------:R-:W-:-:S05]  /*8c30*/  IMAD.WIDE R20, R21, 0x2, R18 ;  /* 0x0000000215147825 */ /* 0x000fca00078e0212 */
[----:B------:R0:W-:Y:S02]  /*8c40*/  STG.E.U16 desc[UR10][R20.64], R23 ;  /* 0x0000001714007986 */ /* 0x0001e4000c10150a */
[----:B0-----:R-:W-:Y:S01]  /*8c50*/  PRMT R21, R34, 0x7632, R21 ;  /* 0x0000763222157816 */ /* 0x001fe20000000015 */
[----:B------:R-:W-:Y:S01]  /*8c60*/  IMAD.WIDE R22, R26, 0x2, R18 ;  /* 0x000000021a167825 */ /* 0x000fe200078e0212 */
[----:B------:R-:W0:Y:S04]  /*8c70*/  LDS.U16 R34, [UR7+0x4] ;  /* 0x00000407ff227984 */ /* 0x000e280008000400 */
[----:B------:R-:W2:Y:S04]  /*8c80*/  LDS.U16 R26, [UR7+0x6] ;  /* 0x00000607ff1a7984 */ /* 0x000ea80008000400 */
[----:B------:R4:W-:Y:S04]  /*8c90*/  STG.E.U16 desc[UR10][R22.64], R21 ;  /* 0x0000001516007986 */ /* 0x0009e8000c10150a */
[----:B------:R5:W-:Y:S01]  /*8ca0*/  STG.E.U16 desc[UR10][R24.64], R33 ;  /* 0x0000002118007986 */ /* 0x000be2000c10150a */
[----:B----4-:R-:W-:Y:S01]  /*8cb0*/  PRMT R23, R33, 0x7632, R23 ;  /* 0x0000763221177816 */ /* 0x010fe20000000017 */
[----:B------:R-:W-:-:S02]  /*8cc0*/  IMAD.WIDE R20, R29, 0x2, R18 ;  /* 0x000000021d147825 */ /* 0x000fc400078e0212 */
[----:B------:R-:W4:Y:S02]  /*8cd0*/  LDS.U16 R33, [UR7+0xa] ;  /* 0x00000a07ff217984 */ /* 0x000f240008000400 */
[-CC-:B---3--:R-:W-:Y:S02]  /*8ce0*/  IMAD R29, R28, R3.reuse, R0.reuse ;  /* 0x000000031c1d7224 */ /* 0x188fe400078e0200 */
[----:B------:R1:W-:Y:S01]  /*8cf0*/  STG.E.U16 desc[UR10][R20.64], R23 ;  /* 0x0000001714007986 */ /* 0x0003e2000c10150a */
[----:B-----5:R-:W-:Y:S02]  /*8d00*/  IMAD R25, R36, R3, R0 ;  /* 0x0000000324197224 */ /* 0x020fe400078e0200 */
[--C-:B------:R-:W-:Y:S01]  /*8d10*/  IMAD.WIDE R28, R29, 0x2, R18.reuse ;  /* 0x000000021d1c7825 */ /* 0x100fe200078e0212 */
[----:B------:R-:W-:Y:S03]  /*8d20*/  LDS.U16 R36, [UR7+0x10] ;  /* 0x00001007ff247984 */ /* 0x000fe60008000400 */
[----:B------:R-:W-:-:S04]  /*8d30*/  IMAD.WIDE R24, R25, 0x2, R18 ;  /* 0x0000000219187825 */ /* 0x000fc800078e0212 */
[-C--:B-1----:R-:W-:Y:S01]  /*8d40*/  IMAD R23, R35, R3.reuse, R0 ;  /* 0x0000000323177224 */ /* 0x082fe200078e0200 */
[C---:B------:R-:W-:Y:S02]  /*8d50*/  PRMT R35, R32.reuse, 0x7610, R35 ;  /* 0x0000761020237816 */ /* 0x040fe40000000023 */
[----:B------:R-:W-:Y:S01]  /*8d60*/  PRMT R21, R32, 0x7632, R21 ;  /* 0x0000763220157816 */ /* 0x000fe20000000015 */
[----:B------:R-:W-:Y:S01]  /*8d70*/  IMAD.WIDE R22, R23, 0x2, R18 ;  /* 0x0000000217167825 */ /* 0x000fe200078e0212 */
[----:B------:R-:W-:Y:S04]  /*8d80*/  LDS.U16 R32, [UR7+0xc] ;  /* 0x00000c07ff207984 */ /* 0x000fe80008000400 */
[----:B------:R0:W-:Y:S04]  /*8d90*/  STG.E.U16 desc[UR10][R28.64], R35 ;  /* 0x000000231c007986 */ /* 0x0001e8000c10150a */
[----:B------:R1:W-:Y:S04]  /*8da0*/  STG.E.U16 desc[UR10][R22.64], R21 ;  /* 0x0000001516007986 */ /* 0x0003e8000c10150a */
[----:B------:R3:W-:Y:S01]  /*8db0*/  STG.E.U16 desc[UR10][R24.64], R31 ;  /* 0x0000001f18007986 */ /* 0x0007e2000c10150a */
[----:B0-----:R-:W-:-:S03]  /*8dc0*/  IMAD R29, R34, R3, R0 ;  /* 0x00000003221d7224 */ /* 0x001fc600078e0200 */
[----:B------:R-:W-:Y:S01]  /*8dd0*/  LDS.U16 R35, [UR7+0x12] ;  /* 0x00001207ff237984 */ /* 0x000fe20008000400 */
[----:B-1----:R-:W-:Y:S01]  /*8de0*/  IMAD R21, R37, R3, R0 ;  /* 0x0000000325157224 */ /* 0x002fe200078e0200 */
[----:B------:R-:W-:Y:S02]  /*8df0*/  PRMT R23, R31, 0x7632, R23 ;  /* 0x000076321f177816 */ /* 0x000fe40000000017 */
[----:B------:R-:W0:Y:S01]  /*8e00*/  LDS.U16 R37, [UR7+0x14] ;  /* 0x00001407ff257984 */ /* 0x000e220008000400 */
[----:B------:R-:W-:Y:S01]  /*8e10*/  IMAD.WIDE R28, R29, 0x2, R18 ;  /* 0x000000021d1c7825 */ /* 0x000fe200078e0212 */
[----:B---3--:R-:W-:Y:S02]  /*8e20*/  PRMT R25, R30, 0x7610, R25 ;  /* 0x000076101e197816 */ /* 0x008fe40000000019 */
[----:B------:R-:W1:Y:S01]  /*8e30*/  LDS.U16 R31, [UR7+0xe] ;  /* 0x00000e07ff1f7984 */ /* 0x000e620008000400 */
[----:B------:R-:W-:-:S03]  /*8e40*/  IMAD.WIDE R20, R21, 0x2, R18 ;  /* 0x0000000215147825 */ /* 0x000fc600078e0212 */
[----:B------:R-:W-:Y:S04]  /*8e50*/  LDS.U16 R34, [UR7+0x16] ;  /* 0x00001607ff227984 */ /* 0x000fe80008000400 */
[----:B------:R2:W-:Y:S04]  /*8e60*/  STG.E.U16 desc[UR10][R20.64], R23 ;  /* 0x0000001714007986 */ /* 0x0005e8000c10150a */
[----:B------:R3:W-:Y:S04]  /*8e70*/  STG.E.U16 desc[UR10][R28.64], R25 ;  /* 0x000000191c007986 */ /* 0x0007e8000c10150a */
[----:B------:R-:W5:Y:S01]  /*8e80*/  LDS.U16 R28, [UR7+0x1c] ;  /* 0x00001c07ff1c7984 */ /* 0x000f620008000400 */
[----:B--2---:R-:W-:Y:S01]  /*8e90*/  IMAD R23, R26, R3, R0 ;  /* 0x000000031a177224 */ /* 0x004fe200078e0200 */
[----:B------:R-:W-:-:S02]  /*8ea0*/  PRMT R21, R30, 0x7632, R21 ;  /* 0x000076321e157816 */ /* 0x000fc40000000015 */
[----:B------:R-:W-:Y:S01]  /*8eb0*/  LDS.U16 R26, [UR7+0x1a] ;  /* 0x00001a07ff1a7984 */ /* 0x000fe20008000400 */
[----:B------:R-:W-:Y:S01]  /*8ec0*/  IMAD.WIDE R22, R23, 0x2, R18 ;  /* 0x0000000217167825 */ /* 0x000fe200078e0212 */
[----:B---3--:R-:W-:Y:S02]  /*8ed0*/  PRMT R29, R12, 0x7610, R29 ;  /* 0x000076100c1d7816 */ /* 0x008fe4000000001d */
[----:B------:R-:W2:Y:S01]  /*8ee0*/  LDS.U16 R30, [UR7+0x18] ;  /* 0x00001807ff1e7984 */ /* 0x000ea20008000400 */
[----:B----4-:R-:W-:Y:S01]  /*8ef0*/  IMAD R25, R33, R3, R0 ;  /* 0x0000000321197224 */ /* 0x010fe200078e0200 */
[----:B------:R-:W-:Y:S02]  /*8f00*/  PRMT R33, R13, 0x7632, R33 ;  /* 0x000076320d217816 */ /* 0x000fe40000000021 */
[----:B------:R3:W-:Y:S01]  /*8f10*/  STG.E.U16 desc[UR10][R22.64], R21 ;  /* 0x0000001516007986 */ /* 0x0007e2000c10150a */
[----:B------:R-:W-:-:S04]  /*8f20*/  IMAD.WIDE R24, R25, 0x2, R18 ;  /* 0x0000000219187825 */ /* 0x000fc800078e0212 */
[-CC-:B0-----:R-:W-:Y:S02]  /*8f30*/  IMAD R37, R37, R3.reuse, R0.reuse ;  /* 0x0000000325257224 */ /* 0x181fe400078e0200 */
[-CC-:B-1----:R-:W-:Y:S02]  /*8f40*/  IMAD R31, R31, R3.reuse, R0.reuse ;  /* 0x000000031f1f7224 */ /* 0x182fe400078e0200 */
[-CC-:B---3--:R-:W-:Y:S02]  /*8f50*/  IMAD R21, R27, R3.reuse, R0.reuse ;  /* 0x000000031b157224 */ /* 0x188fe400078e0200 */
[----:B------:R-:W0:Y:S01]  /*8f60*/  LDS.U16 R27, [UR7+0x1e] ;  /* 0x00001e07ff1b7984 */ /* 0x000e220008000400 */
[----:B------:R-:W-:Y:S02]  /*8f70*/  IMAD R23, R32, R3, R0 ;  /* 0x0000000320177224 */ /* 0x000fe400078e0200 */
[----:B------:R-:W-:-:S04]  /*8f80*/  IMAD.WIDE R20, R21, 0x2, R18 ;  /* 0x0000000215147825 */ /* 0x000fc800078e0212 */
[----:B------:R-:W-:Y:S01]  /*8f90*/  IMAD.WIDE R22, R23, 0x2, R18 ;  /* 0x0000000217167825 */ /* 0x000fe200078e0212 */
[----:B------:R1:W-:Y:S04]  /*8fa0*/  STG.E.U16 desc[UR10][R20.64], R13 ;  /* 0x0000000d14007986 */ /* 0x0003e8000c10150a */
[----:B------:R3:W-:Y:S01]  /*8fb0*/  STG.E.U16 desc[UR10][R24.64], R33 ;  /* 0x0000002118007986 */ /* 0x0007e2000c10150a */
[----:B-----5:R-:W-:-:S03]  /*8fc0*/  IMAD R28, R28, R3, R0 ;  /* 0x000000031c1c7224 */ /* 0x020fc600078e0200 */
[----:B------:R4:W-:Y:S01]  /*8fd0*/  STG.E.U16 desc[UR10][R22.64], R9 ;  /* 0x0000000916007986 */ /* 0x0009e2000c10150a */
[-CC-:B-1----:R-:W-:Y:S02]  /*8fe0*/  IMAD R13, R36, R3.reuse, R0.reuse ;  /* 0x00000003240d7224 */ /* 0x182fe400078e0200 */
[----:B------:R-:W-:Y:S02]  /*8ff0*/  IMAD R21, R35, R3, R0 ;  /* 0x0000000323157224 */ /* 0x000fe400078e0200 */
[----:B---3--:R-:W-:Y:S01]  /*9000*/  IMAD.WIDE R32, R31, 0x2, R18 ;  /* 0x000000021f207825 */ /* 0x008fe200078e0212 */
[----:B----4-:R-:W-:-:S03]  /*9010*/  PRMT R9, R9, 0x7632, R9 ;  /* 0x0000763209097816 */ /* 0x010fc60000000009 */
[----:B------:R-:W-:Y:S01]  /*9020*/  IMAD.WIDE R24, R13, 0x2, R18 ;  /* 0x000000020d187825 */ /* 0x000fe200078e0212 */
[----:B------:R-:W-:-:S03]  /*9030*/  PRMT R23, R12, 0x7632, R23 ;  /* 0x000076320c177816 */ /* 0x000fc60000000017 */
[--C-:B------:R-:W-:Y:S01]  /*9040*/  IMAD.WIDE R20, R21, 0x2, R18.reuse ;  /* 0x0000000215147825 */ /* 0x100fe200078e0212 */
[----:B------:R1:W-:Y:S03]  /*9050*/  STG.E.U16 desc[UR10][R32.64], R9 ;  /* 0x0000000920007986 */ /* 0x0003e6000c10150a */
[----:B------:R-:W-:Y:S01]  /*9060*/  IMAD.WIDE R12, R37, 0x2, R18 ;  /* 0x00000002250c7825 */ /* 0x000fe200078e0212 */
[----:B------:R-:W-:Y:S03]  /*9070*/  STG.E.U16 desc[UR10][R24.64], R29 ;  /* 0x0000001d18007986 */ /* 0x000fe6000c10150a */
[-CC-:B------:R-:W-:Y:S01]  /*9080*/  IMAD R31, R34, R3.reuse, R0.reuse ;  /* 0x00000003221f7224 */ /* 0x180fe200078e0200 */
[----:B------:R-:W-:Y:S01]  /*9090*/  STG.E.U16 desc[UR10][R20.64], R23 ;  /* 0x0000001714007986 */ /* 0x000fe2000c10150a */
[----:B--2---:R-:W-:-:S02]  /*90a0*/  IMAD R35, R30, R3, R0 ;  /* 0x000000031e237224 */ /* 0x004fc400078e0200 */
[-CC-:B------:R-:W-:Y:S01]  /*90b0*/  IMAD R37, R26, R3.reuse, R0.reuse ;  /* 0x000000031a257224 */ /* 0x180fe200078e0200 */
[----:B------:R2:W-:Y:S01]  /*90c0*/  STG.E.U16 desc[UR10][R12.64], R11 ;  /* 0x0000000b0c007986 */ /* 0x0005e2000c10150a */
[----:B0-----:R-:W-:Y:S01]  /*90d0*/  IMAD R22, R27, R3, R0 ;  /* 0x000000031b167224 */ /* 0x001fe200078e0200 */
[----:B-1----:R-:W-:Y:S01]  /*90e0*/  PRMT R9, R10, 0x7632, R9 ;  /* 0x000076320a097816 */ /* 0x002fe20000000009 */
[----:B------:R-:W-:-:S04]  /*90f0*/  IMAD.WIDE R26, R31, 0x2, R18 ;  /* 0x000000021f1a7825 */ /* 0x000fc800078e0212 */
[----:B------:R-:W-:-:S04]  /*9100*/  IMAD.WIDE R30, R35, 0x2, R18 ;  /* 0x00000002231e7825 */ /* 0x000fc800078e0212 */
[----:B------:R-:W-:Y:S01]  /*9110*/  IMAD.WIDE R32, R37, 0x2, R18 ;  /* 0x0000000225207825 */ /* 0x000fe200078e0212 */
[----:B--2---:R-:W-:Y:S02]  /*9120*/  PRMT R13, R11, 0x7632, R13 ;  /* 0x000076320b0d7816 */ /* 0x004fe4000000000d */
[----:B------:R-:W-:Y:S01]  /*9130*/  PRMT R11, R7, 0x7632, R11 ;  /* 0x00007632070b7816 */ /* 0x000fe2000000000b */
[--C-:B------:R-:W-:Y:S02]  /*9140*/  IMAD.WIDE R24, R28, 0x2, R18.reuse ;  /* 0x000000021c187825 */ /* 0x100fe400078e0212 */
[----:B------:R0:W-:Y:S02]  /*9150*/  STG.E.U16 desc[UR10][R26.64], R13 ;  /* 0x0000000d1a007986 */ /* 0x0001e4000c10150a */
[----:B------:R-:W-:Y:S02]  /*9160*/  IMAD.WIDE R18, R22, 0x2, R18 ;  /* 0x0000000216127825 */ /* 0x000fe400078e0212 */
[----:B------:R0:W-:Y:S04]  /*9170*/  STG.E.U16 desc[UR10][R30.64], R10 ;  /* 0x0000000a1e007986 */ /* 0x0001e8000c10150a */
[----:B------:R0:W-:Y:S04]  /*9180*/  STG.E.U16 desc[UR10][R32.64], R9 ;  /* 0x0000000920007986 */ /* 0x0001e8000c10150a */
[----:B------:R0:W-:Y:S04]  /*9190*/  STG.E.U16 desc[UR10][R24.64], R7 ;  /* 0x0000000718007986 */ /* 0x0001e8000c10150a */
[----:B------:R0:W-:Y:S02]  /*91a0*/  STG.E.U16 desc[UR10][R18.64], R11 ;  /* 0x0000000b12007986 */ /* 0x0001e4000c10150a */
.L_x_35:
        /* <DEDUP_REMOVED lines=12> */
.L_x_32:
[----:B------:R-:W3:Y:S02]  /*9270*/  LDCU UR8, c[0x0][0x3d4] ;  /* 0x00007a80ff0877ac */ /* 0x000ee40008000800 */
[----:B---3--:R-:W-:-:S04]  /*9280*/  UISETP.LT.AND UP0, UPT, UR6, UR8, UPT ;  /* 0x000000080600728c */ /* 0x008fc8000bf01270 */
[----:B------:R-:W-:-:S04]  /*9290*/  USEL UR8, UR6, UR8, UP0 ;  /* 0x0000000806087287 */ /* 0x000fc80008000000 */
[----:B------:R-:W-:-:S06]  /*92a0*/  UISETP.GT.AND UP0, UPT, UR8, UR5, UPT ;  /* 0x000000050800728c */ /* 0x000fcc000bf04270 */
[----:B------:R-:W-:-:S13]  /*92b0*/  PLOP3.LUT P0, PT, PT, PT, UP0, 0x80, 0x8 ;  /* 0x000000000008781c */ /* 0x000fda0003f0f008 */
[----:B------:R-:W-:Y:S05]  /*92c0*/  @!P0 EXIT ;  /* 0x000000000000894d */ /* 0x000fea0003800000 */
[----:B------:R-:W3:Y:S01]  /*92d0*/  S2R R6, SR_TID.X ;  /* 0x0000000000067919 */ /* 0x000ee20000002100 */
[----:B------:R-:W4:Y:S01]  /*92e0*/  S2UR UR12, SR_CgaCtaId ;  /* 0x00000000000c79c3 */ /* 0x000f220000008800 */
[----:B------:R-:W5:Y:S01]  /*92f0*/  LDCU.64 UR6, c[0x0][0x3a0] ;  /* 0x00007400ff0677ac */ /* 0x000f620008000a00 */
[----:B------:R-:W0:Y:S01]  /*9300*/  S2R R8, SR_CTAID.X ;  /* 0x0000000000087919 */ /* 0x000e220000002500 */
        /* <DEDUP_REMOVED lines=8> */
[----:B---3--:R-:W-:Y:S01]  /*9390*/  IMAD R3, R3, UR4, R6 ;  /* 0x0000000403037c24 */ /* 0x008fe2000f8e0206 */
[----:B------:R-:W-:-:S04]  /*93a0*/  UIADD3 UR6, UPT, UPT, UR6, 0x10, URZ ;  /* 0x0000001006067890 */ /* 0x000fc8000fffe0ff */
[----:B0-----:R-:W-:-:S08]  /*93b0*/  LEA R3, R8, R3, 0x7 ;  /* 0x0000000308037211 */ /* 0x001fd000078e38ff */
.L_x_40:
[----:B---3--:R-:W3:Y:S01]  /*93c0*/  LDG.E.CONSTANT R7, desc[UR10][R12.64] ;  /* 0x0000000a0c077981 */ /* 0x008ee2000c1e9900 */
[----:B-12---:R-:W-:Y:S01]  /*93d0*/  MOV R29, 0x3400 ;  /* 0x00003400001d7802 */ /* 0x006fe20000000f00 */
[----:B--2---:R-:W-:Y:S01]  /*93e0*/  IMAD.MOV.U32 R26, RZ, RZ, 0x2c00 ;  /* 0x00002c00ff1a7424 */ /* 0x004fe200078e00ff */
[----:B------:R-:W-:Y:S01]  /*93f0*/  ISETP.NE.AND P0, PT, R5, UR5, PT ;  /* 0x0000000505007c0c */ /* 0x000fe2000bf05270 */
[----:B------:R-:W-:Y:S01]  /*9400*/  UISETP.NE.U32.AND UP0, UPT, UR14, URZ, UPT ;  /* 0x000000ff0e00728c */ /* 0x000fe2000bf05070 */
[----:B------:R-:W-:-:S03]  /*9410*/  HFMA2 R15, -RZ, RZ, 0, 0.015625 ;  /* 0x00002400ff0f7431 */ /* 0x000fc600000001ff */
[----:B------:R-:W-:Y:S01]  /*9420*/  UISETP.NE.AND.EX UP0, UPT, UR15, URZ, UPT, UP0 ;  /* 0x000000ff0f00728c */ /* 0x000fe2000bf05300 */
[----:B---3--:R-:W-:Y:S02]  /*9430*/  SHF.R.U32.HI R10, RZ, 0x8, R7 ;  /* 0x00000008ff0a7819 */ /* 0x008fe40000011607 */
[C---:B------:R-:W-:Y:S02]  /*9440*/  LOP3.LUT R8, R7.reuse, 0xc000c, RZ, 0xc0, !PT ;  /* 0x000c000c07087812 */ /* 0x040fe400078ec0ff */
[----:B------:R-:W-:Y:S02]  /*9450*/  LOP3.LUT R9, R7, 0x300030, RZ, 0xc0, !PT ;  /* 0x0030003007097812 */ /* 0x000fe400078ec0ff */
[----:B------:R-:W-:Y:S02]  /*9460*/  LOP3.LUT R11, R10, 0xc000c, RZ, 0xc0, !PT ;  /* 0x000c000c0a0b7812 */ /* 0x000fe400078ec0ff */
[----:B------:R-:W-:Y:S02]  /*9470*/  LOP3.LUT R8, R8, 0x64006400, RZ, 0xfc, !PT ;  /* 0x6400640008087812 */ /* 0x000fe400078efcff */
[----:B------:R-:W-:-:S02]  /*9480*/  LOP3.LUT R9, R9, 0x64006400, RZ, 0xfc, !PT ;  /* 0x6400640009097812 */ /* 0x000fc400078efcff */
[----:B------:R-:W-:Y:S01]  /*9490*/  LOP3.LUT R11, R11, 0x64006400, RZ, 0xfc, !PT ;  /* 0x640064000b0b7812 */ /* 0x000fe200078efcff */
[-C--:B------:R-:W-:Y:S01]  /*94a0*/  HFMA2 R8, R8, R29.reuse.H0_H0, -258, -258 ;  /* 0xdc08dc0808087431 */ /* 0x080fe2000004001d */
[C---:B------:R-:W-:Y:S01]  /*94b0*/  LOP3.LUT R14, R10.reuse, 0x300030, RZ, 0xc0, !PT ;  /* 0x003000300a0e7812 */ /* 0x040fe200078ec0ff */
[----:B------:R-:W-:Y:S01]  /*94c0*/  HFMA2 R31, R9, R26.H0_H0, -66, -66 ;  /* 0xd420d420091f7431 */ /* 0x000fe2000004001a */
[C---:B------:R-:W-:Y:S01]  /*94d0*/  LOP3.LUT R9, R7.reuse, 0xc000c0, RZ, 0xc0, !PT ;  /* 0x00c000c007097812 */ /* 0x040fe200078ec0ff */
[----:B------:R-:W-:Y:S01]  /*94e0*/  HFMA2 R29, R11, R29.H0_H0, -258, -258 ;  /* 0xdc08dc080b1d7431 */ /* 0x000fe2000004001d */
[----:B------:R-:W-:Y:S02]  /*94f0*/  LOP3.LUT R11, R10, 0xc000c0, RZ, 0xc0, !PT ;  /* 0x00c000c00a0b7812 */ /* 0x000fe400078ec0ff */
[----:B------:R-:W-:Y:S02]  /*9500*/  LOP3.LUT R7, R7, 0x30003, RZ, 0xc0, !PT ;  /* 0x0003000307077812 */ /* 0x000fe400078ec0ff */
[----:B------:R-:W-:-:S02]  /*9510*/  LOP3.LUT R9, R9, 0x64006400, RZ, 0xfc, !PT ;  /* 0x6400640009097812 */ /* 0x000fc400078efcff */
[----:B------:R-:W-:Y:S02]  /*9520*/  LOP3.LUT R14, R14, 0x64006400, RZ, 0xfc, !PT ;  /* 0x640064000e0e7812 */ /* 0x000fe400078efcff */
[----:B------:R-:W-:Y:S01]  /*9530*/  LOP3.LUT R11, R11, 0x64006400, RZ, 0xfc, !PT ;  /* 0x640064000b0b7812 */ /* 0x000fe200078efcff */
[-C--:B------:R-:W-:Y:S01]  /*9540*/  HFMA2 R30, R9, R15.reuse.H0_H0, -18, -18 ;  /* 0xcc80cc80091e7431 */ /* 0x080fe2000004000f */
[----:B------:R-:W-:Y:S01]  /*9550*/  LOP3.LUT R18, R7, 0x64006400, RZ, 0xfc, !PT ;  /* 0x6400640007127812 */ /* 0x000fe200078efcff */
[----:B------:R-:W-:Y:S01]  /*9560*/  HFMA2 R26, R14, R26.H0_H0, -66, -66 ;  /* 0xd420d4200e1a7431 */ /* 0x000fe2000004001a */
[----:B------:R-:W-:Y:S01]  /*9570*/  LOP3.LUT R7, R10, 0x30003, RZ, 0xc0, !PT ;  /* 0x000300030a077812 */ /* 0x000fe200078ec0ff */
[----:B------:R-:W-:Y:S02]  /*9580*/  HFMA2 R9, R11, R15.H0_H0, -18, -18 ;  /* 0xcc80cc800b097431 */ /* 0x000fe4000004000f */
[----:B------:R-:W-:Y:S01]  /*9590*/  HADD2 R18, R18, -1026, -1026 ;  /* 0xe402e40212127430 */ /* 0x000fe20000000000 */
[----:B------:R-:W-:Y:S01]  /*95a0*/  LOP3.LUT R7, R7, 0x64006400, RZ, 0xfc, !PT ;  /* 0x6400640007077812 */ /* 0x000fe200078efcff */
[----:B------:R-:W-:Y:S06]  /*95b0*/  @P0 BRA `(.L_x_37) ;  /* 0x00000000006c0947 */ /* 0x000fec0003800000 */
[----:B------:R-:W0:Y:S01]  /*95c0*/  LDC R11, c[0x0][0x3ac] ;  /* 0x0000eb00ff0b7b82 */ /* 0x000e220000000800 */
[----:B------:R-:W-:-:S04]  /*95d0*/  SHF.R.S32.HI R15, RZ, 0x1f, R0 ;  /* 0x0000001fff0f7819 */ /* 0x000fc80000011400 */
[----:B------:R-:W-:-:S03]  /*95e0*/  LEA.HI R15, R15, R0, RZ, 0x3 ;  /* 0x000000000f0f7211 */ /* 0x000fc600078f18ff */
[----:B------:R-:W1:Y:S01]  /*95f0*/  LDC.64 R4, c[0x0][0x390] ;  /* 0x0000e400ff047b82 */ /* 0x000e620000000a00 */
[----:B------:R-:W-:Y:S01]  /*9600*/  SHF.R.S32.HI R15, RZ, 0x3, R15 ;  /* 0x00000003ff0f7819 */ /* 0x000fe2000001140f */
[----:B0-----:R-:W-:-:S05]  /*9610*/  IMAD R11, R2, R11, R11 ;  /* 0x0000000b020b7224 */ /* 0x001fca00078e020b */
[----:B------:R-:W-:-:S04]  /*9620*/  SHF.R.S32.HI R10, RZ, 0x1f, R11 ;  /* 0x0000001fff0a7819 */ /* 0x000fc8000001140b */
[----:B------:R-:W-:-:S04]  /*9630*/  LEA.HI R10, R10, R11, RZ, 0x3 ;  /* 0x0000000b0a0a7211 */ /* 0x000fc800078f18ff */
[----:B------:R-:W-:Y:S02]  /*9640*/  LEA.HI.SX32 R11, R10, R15, 0x1d ;  /* 0x0000000f0a0b7211 */ /* 0x000fe400078feaff */
[----:B------:R-:W0:Y:S03]  /*9650*/  LDC.64 R14, c[0x0][0x398] ;  /* 0x0000e600ff0e7b82 */ /* 0x000e260000000a00 */
[----:B-1----:R-:W-:-:S06]  /*9660*/  IMAD.WIDE R10, R11, 0x4, R4 ;  /* 0x000000040b0a7825 */ /* 0x002fcc00078e0204 */
[----:B------:R-:W2:Y:S01]  /*9670*/  LDG.E.CONSTANT R10, desc[UR10][R10.64] ;  /* 0x0000000a0a0a7981 */ /* 0x000ea2000c1e9900 */
[----:B------:R-:W-:Y:S02]  /*9680*/  MOV R5, UR7 ;  /* 0x0000000700057c02 */ /* 0x000fe40008000f00 */
        /* <DEDUP_REMOVED lines=10> */
[----:B------:R-:W-:-:S06]  /*9730*/  IADD3 R11, PT, PT, R16, 0x1, R11 ;  /* 0x00000001100b7810 */ /* 0x000fcc0007ffe00b */
[----:B------:R-:W4:Y:S01]  /*9740*/  I2F.F16 R11, R11 ;  /* 0x0000000b000b7306 */ /* 0x000f220000200c00 */
[----:B---3--:R-:W-:Y:S01]  /*9750*/  IADD3 R5, PT, PT, R5, UR5, RZ ;  /* 0x0000000505057c10 */ /* 0x008fe2000fffe0ff */
[----:B----4-:R-:W-:-:S07]  /*9760*/  HMUL2 R4, R11.H0_H0, R14.H0_H0 ;  /* 0x2000000e0b047232 */ /* 0x010fce0000000800 */
.L_x_37:
[----:B------:R-:W-:Y:S02]  /*9770*/  HADD2 R32, R7, -1026, -1026 ;  /* 0xe402e40207207430 */ /* 0x000fe40000000000 */
[-C--:B------:R-:W-:Y:S02]  /*9780*/  HFMA2 R18, R18, R4.reuse, -RZ ;  /* 0x0000000412127231 */ /* 0x080fe400001000ff */
[-C--:B------:R-:W-:Y:S02]  /*9790*/  HMUL2 R8, R8, R4.reuse ;  /* 0x0000000408087232 */ /* 0x080fe40000000000 */
[-C--:B------:R-:W-:Y:S02]  /*97a0*/  HFMA2 R31, R31, R4.reuse, -RZ ;  /* 0x000000041f1f7231 */ /* 0x080fe400001000ff */
[-C--:B------:R-:W-:Y:S02]  /*97b0*/  HMUL2 R30, R30, R4.reuse ;  /* 0x000000041e1e7232 */ /* 0x080fe40000000000 */
[----:B------:R-:W-:-:S02]  /*97c0*/  HFMA2 R29, R29, R4, -RZ ;  /* 0x000000041d1d7231 */ /* 0x000fc400001000ff */
[-C--:B------:R-:W-:Y:S02]  /*97d0*/  HMUL2 R26, R26, R4.reuse ;  /* 0x000000041a1a7232 */ /* 0x080fe40000000000 */
[-C--:B------:R-:W-:Y:S02]  /*97e0*/  HFMA2 R32, R32, R4.reuse, -RZ ;  /* 0x0000000420207231 */ /* 0x080fe400001000ff */
[----:B------:R-:W-:Y:S01]  /*97f0*/  HMUL2 R9, R9, R4 ;  /* 0x0000000409097232 */ /* 0x000fe20000000000 */
[----:B------:R-:W-:Y:S06]  /*9800*/  BRA.U UP0, `(.L_x_38) ;  /* 0x0000000100b47547 */ /* 0x000fec000b800000 */
[----:B------:R-:W0:Y:S01]  /*9810*/  LDC.64 R16, c[0x0][0x3b8] ;  /* 0x0000ee00ff107b82 */ /* 0x000e220000000a00 */
[----:B------:R-:W-:Y:S02]  /*9820*/  MOV R7, UR13 ;  /* 0x0000000d00077c02 */ /* 0x000fe40008000f00 */
[C---:B------:R-:W-:Y:S02]  /*9830*/  PRMT R19, R18.reuse, 0x7610, R19 ;  /* 0x0000761012137816 */ /* 0x040fe40000000013 */
[----:B------:R-:W-:Y:S02]  /*9840*/  PRMT R27, R18, 0x7632, R27 ;  /* 0x00007632121b7816 */ /* 0x000fe4000000001b */
[----:B------:R-:W-:Y:S02]  /*9850*/  PRMT R28, R8, 0x7632, R28 ;  /* 0x00007632081c7816 */ /* 0x000fe4000000001c */
[----:B------:R-:W-:Y:S01]  /*9860*/  PRMT R33, R31, 0x7632, R33 ;  /* 0x000076321f217816 */ /* 0x000fe20000000021 */
[----:B0-----:R-:W-:-:S05]  /*9870*/  IMAD.WIDE R16, R3, 0x2, R16 ;  /* 0x0000000203107825 */ /* 0x001fca00078e0210 */
[----:B------:R-:W-:Y:S01]  /*9880*/  STG.E.U16 desc[UR10][R16.64], R19 ;  /* 0x0000001310007986 */ /* 0x000fe2000c10150a */
[----:B------:R-:W-:-:S05]  /*9890*/  IMAD.WIDE R36, R7, 0x2, R16 ;  /* 0x0000000207247825 */ /* 0x000fca00078e0210 */
[----:B------:R-:W-:Y:S01]  /*98a0*/  STG.E.U16 desc[UR10][R36.64], R27 ;  /* 0x0000001b24007986 */ /* 0x000fe2000c10150a */
[----:B------:R-:W-:-:S05]  /*98b0*/  IMAD.WIDE R34, R7, 0x2, R36 ;  /* 0x0000000207227825 */ /* 0x000fca00078e0224 */
[----:B------:R0:W-:Y:S01]  /*98c0*/  STG.E.U16 desc[UR10][R34.64], R8 ;  /* 0x0000000822007986 */ /* 0x0001e2000c10150a */
[----:B------:R-:W-:-:S05]  /*98d0*/  IMAD.WIDE R24, R7, 0x2, R34 ;  /* 0x0000000207187825 */ /* 0x000fca00078e0222 */
[----:B------:R-:W-:Y:S01]  /*98e0*/  STG.E.U16 desc[UR10][R24.64], R28 ;  /* 0x0000001c18007986 */ /* 0x000fe2000c10150a */
[----:B------:R-:W-:-:S05]  /*98f0*/  IMAD.WIDE R22, R7, 0x2, R24 ;  /* 0x0000000207167825 */ /* 0x000fca00078e0218 */
[----:B------:R-:W-:Y:S01]  /*9900*/  STG.E.U16 desc[UR10][R22.64], R31 ;  /* 0x0000001f16007986 */ /* 0x000fe2000c10150a */
[----:B------:R-:W-:Y:S01]  /*9910*/  IMAD.WIDE R20, R7, 0x2, R22 ;  /* 0x0000000207147825 */ /* 0x000fe200078e0216 */
[----:B0-----:R-:W-:-:S04]  /*9920*/  PRMT R8, R30, 0x7632, R8 ;  /* 0x000076321e087816 */ /* 0x001fc80000000008 */
[----:B------:R-:W-:Y:S01]  /*9930*/  STG.E.U16 desc[UR10][R20.64], R33 ;  /* 0x0000002114007986 */ /* 0x000fe2000c10150a */
[----:B------:R-:W-:-:S05]  /*9940*/  IMAD.WIDE R10, R7, 0x2, R20 ;  /* 0x00000002070a7825 */ /* 0x000fca00078e0214 */
[----:B------:R0:W-:Y:S01]  /*9950*/  STG.E.U16 desc[UR10][R10.64], R30 ;  /* 0x0000001e0a007986 */ /* 0x0001e2000c10150a */
[----:B------:R-:W-:-:S05]  /*9960*/  IMAD.WIDE R14, R7, 0x2, R10 ;  /* 0x00000002070e7825 */ /* 0x000fca00078e020a */
[----:B------:R1:W-:Y:S01]  /*9970*/  STG.E.U16 desc[UR10][R14.64], R8 ;  /* 0x000000080e007986 */ /* 0x0003e2000c10150a */
[----:B------:R-:W-:Y:S01]  /*9980*/  IMAD.WIDE R16, R7, 0x2, R14 ;  /* 0x0000000207107825 */ /* 0x000fe200078e020e */
[----:B0-----:R-:W-:-:S03]  /*9990*/  PRMT R11, R32, 0x7632, R11 ;  /* 0x00007632200b7816 */ /* 0x001fc6000000000b */
[----:B------:R-:W-:Y:S01]  /*99a0*/  IMAD.WIDE R18, R7, 0x2, R16 ;  /* 0x0000000207127825 */ /* 0x000fe200078e0210 */
[----:B------:R0:W-:Y:S01]  /*99b0*/  STG.E.U16 desc[UR10][R16.64], R32 ;  /* 0x0000002010007986 */ /* 0x0001e2000c10150a */
[----:B------:R-:W-:Y:S02]  /*99c0*/  PRMT R10, R26, 0x7632, R10 ;  /* 0x000076321a0a7816 */ /* 0x000fe4000000000a */
[----:B-1----:R-:W-:Y:S01]  /*99d0*/  PRMT R15, R29, 0x7632, R15 ;  /* 0x000076321d0f7816 */ /* 0x002fe2000000000f */
[C---:B------:R-:W-:Y:S01]  /*99e0*/  IMAD.WIDE R34, R7.reuse, 0x2, R18 ;  /* 0x0000000207227825 */ /* 0x040fe200078e0212 */
[----:B------:R1:W-:Y:S04]  /*99f0*/  STG.E.U16 desc[UR10][R18.64], R11 ;  /* 0x0000000b12007986 */ /* 0x0003e8000c10150a */
[----:B------:R2:W-:Y:S01]  /*9a00*/  STG.E.U16 desc[UR10][R34.64], R29 ;  /* 0x0000001d22007986 */ /* 0x0005e2000c10150a */
[----:B------:R-:W-:Y:S01]  /*9a10*/  IMAD.WIDE R24, R7, 0x2, R34 ;  /* 0x0000000207187825 */ /* 0x000fe200078e0222 */
[----:B0-----:R-:W-:-:S04]  /*9a20*/  PRMT R17, R9, 0x7610, R17 ;  /* 0x0000761009117816 */ /* 0x001fc80000000011 */
[----:B------:R2:W-:Y:S01]  /*9a30*/  STG.E.U16 desc[UR10][R24.64], R15 ;  /* 0x0000000f18007986 */ /* 0x0005e2000c10150a */
[----:B------:R-:W-:Y:S01]  /*9a40*/  IMAD.WIDE R36, R7, 0x2, R24 ;  /* 0x0000000207247825 */ /* 0x000fe200078e0218 */
[----:B-1----:R-:W-:-:S04]  /*9a50*/  PRMT R19, R9, 0x7632, R19 ;  /* 0x0000763209137816 */ /* 0x002fc80000000013 */
[----:B------:R2:W-:Y:S01]  /*9a60*/  STG.E.U16 desc[UR10][R36.64], R26 ;  /* 0x0000001a24007986 */ /* 0x0005e2000c10150a */
[----:B------:R-:W-:-:S05]  /*9a70*/  IMAD.WIDE R30, R7, 0x2, R36 ;  /* 0x00000002071e7825 */ /* 0x000fca00078e0224 */
[----:B------:R2:W-:Y:S01]  /*9a80*/  STG.E.U16 desc[UR10][R30.64], R10 ;  /* 0x0000000a1e007986 */ /* 0x0005e2000c10150a */
[----:B------:R-:W-:-:S05]  /*9a90*/  IMAD.WIDE R20, R7, 0x2, R30 ;  /* 0x0000000207147825 */ /* 0x000fca00078e021e */
[----:B------:R2:W-:Y:S01]  /*9aa0*/  STG.E.U16 desc[UR10][R20.64], R17 ;  /* 0x0000001114007986 */ /* 0x0005e2000c10150a */
[----:B------:R-:W-:-:S05]  /*9ab0*/  IMAD.WIDE R8, R7, 0x2, R20 ;  /* 0x0000000207087825 */ /* 0x000fca00078e0214 */
[----:B------:R2:W-:Y:S01]  /*9ac0*/  STG.E.U16 desc[UR10][R8.64], R19 ;  /* 0x0000001308007986 */ /* 0x0005e2000c10150a */
[----:B------:R-:W-:Y:S05]  /*9ad0*/  BRA `(.L_x_39) ;  /* 0x0000000400307947 */ /* 0x000fea0003800000 */
.L_x_38:
[----:B------:R-:W0:Y:S01]  /*9ae0*/  LDS.U16 R10, [UR6+-0x10] ;  /* 0xfffff006ff0a7984 */ /* 0x000e220008000400 */
[----:B------:R-:W0:Y:S01]  /*9af0*/  LDC R7, c[0x0][0x3ac] ;  /* 0x0000eb00ff077b82 */ /* 0x000e220000000800 */
[C---:B------:R-:W-:Y:S02]  /*9b00*/  PRMT R21, R18.reuse, 0x7610, R21 ;  /* 0x0000761012157816 */ /* 0x040fe40000000015 */
[----:B------:R-:W1:Y:S01]  /*9b10*/  LDS.U16 R16, [UR6+-0xe] ;  /* 0xfffff206ff107984 */ /* 0x000e620008000400 */
[----:B------:R-:W-:-:S03]  /*9b20*/  PRMT R36, R18, 0x7632, R36 ;  /* 0x0000763212247816 */ /* 0x000fc60000000024 */
[----:B------:R-:W2:Y:S01]  /*9b30*/  LDS.U16 R17, [UR6+-0xc] ;  /* 0xfffff406ff117984 */ /* 0x000ea20008000400 */
[----:B------:R-:W3:Y:S03]  /*9b40*/  LDC.64 R14, c[0x0][0x3b8] ;  /* 0x0000ee00ff0e7b82 */ /* 0x000ee60000000a00 */
[----:B------:R-:W-:Y:S04]  /*9b50*/  LDS.U16 R20, [UR6+-0xa] ;  /* 0xfffff606ff147984 */ /* 0x000fe80008000400 */
[----:B------:R-:W4:Y:S04]  /*9b60*/  LDS.U16 R33, [UR6+-0x8] ;  /* 0xfffff806ff217984 */ /* 0x000f280008000400 */
[----:B------:R-:W5:Y:S04]  /*9b70*/  LDS.U16 R35, [UR6+-0x6] ;  /* 0xfffffa06ff237984 */ /* 0x000f680008000400 */
[----:B------:R-:W-:Y:S04]  /*9b80*/  LDS.U16 R22, [UR6+-0x4] ;  /* 0xfffffc06ff167984 */ /* 0x000fe80008000400 */
[----:B------:R-:W5:Y:S04]  /*9b90*/  LDS.U16 R24, [UR6+-0x2] ;  /* 0xfffffe06ff187984 */ /* 0x000f680008000400 */
[----:B------:R-:W5:Y:S04]  /*9ba0*/  LDS.U16 R23, [UR6] ;  /* 0x00000006ff177984 */ /* 0x000f680008000400 */
[----:B------:R-:W5:Y:S01]  /*9bb0*/  LDS.U16 R34, [UR6+0x2] ;  /* 0x00000206ff227984 */ /* 0x000f620008000400 */
[----:B0-----:R-:W-:-:S03]  /*9bc0*/  IMAD R11, R10, R7, R0 ;  /* 0x000000070a0b7224 */ /* 0x001fc600078e0200 */
[----:B------:R-:W0:Y:S01]  /*9bd0*/  LDS.U16 R25, [UR6+0x4] ;  /* 0x00000406ff197984 */ /* 0x000e220008000400 */
[----:B-1----:R-:W-:-:S03]  /*9be0*/  IMAD R19, R16, R7, R0 ;  /* 0x0000000710137224 */ /* 0x002fc600078e0200 */
[----:B------:R-:W-:Y:S01]  /*9bf0*/  LDS.U16 R28, [UR6+0x6] ;  /* 0x00000606ff1c7984 */ /* 0x000fe20008000400 */
[----:B---3--:R-:W-:-:S03]  /*9c00*/  IMAD.WIDE R10, R11, 0x2, R14 ;  /* 0x000000020b0a7825 */ /* 0x008fc600078e020e */
[----:B------:R-:W1:Y:S01]  /*9c10*/  LDS.U16 R27, [UR6+0x8] ;  /* 0x00000806ff1b7984 */ /* 0x000e620008000400 */
[-C--:B--2---:R-:W-:Y:S02]  /*9c20*/  IMAD R17, R17, R7.reuse, R0 ;  /* 0x0000000711117224 */ /* 0x084fe400078e0200 */
[--C-:B------:R-:W-:Y:S01]  /*9c30*/  IMAD.WIDE R18, R19, 0x2, R14.reuse ;  /* 0x0000000213127825 */ /* 0x100fe200078e020e */
[----:B------:R2:W-:Y:S03]  /*9c40*/  STG.E.U16 desc[UR10][R10.64], R21 ;  /* 0x000000150a007986 */ /* 0x0005e6000c10150a */
[----:B------:R-:W-:Y:S01]  /*9c50*/  IMAD.WIDE R16, R17, 0x2, R14 ;  /* 0x0000000211107825 */ /* 0x000fe200078e020e */
[----:B------:R3:W-:Y:S03]  /*9c60*/  STG.E.U16 desc[UR10][R18.64], R36 ;  /* 0x0000002412007986 */ /* 0x0007e6000c10150a */
[-CC-:B----4-:R-:W-:Y:S01]  /*9c70*/  IMAD R33, R33, R7.reuse, R0.reuse ;  /* 0x0000000721217224 */ /* 0x190fe200078e0200 */
[----:B------:R4:W-:Y:S04]  /*9c80*/  STG.E.U16 desc[UR10][R16.64], R8 ;  /* 0x0000000810007986 */ /* 0x0009e8000c10150a */
[----:B------:R-:W-:Y:S01]  /*9c90*/  LDS.U16 R11, [UR6+0xc] ;  /* 0x00000c06ff0b7984 */ /* 0x000fe20008000400 */
[----:B--2---:R-:W-:-:S03]  /*9ca0*/  IMAD R21, R20, R7, R0 ;  /* 0x0000000714157224 */ /* 0x004fc600078e0200 */
[----:B------:R-:W-:Y:S01]  /*9cb0*/  LDS.U16 R10, [UR6+0xe] ;  /* 0x00000e06ff0a7984 */ /* 0x000fe20008000400 */
[----:B------:R-:W-:Y:S01]  /*9cc0*/  IMAD.WIDE R20, R21, 0x2, R14 ;  /* 0x0000000215147825 */ /* 0x000fe200078e020e */
[----:B---3--:R-:W-:Y:S02]  /*9cd0*/  PRMT R36, R31, 0x7610, R36 ;  /* 0x000076101f247816 */ /* 0x008fe40000000024 */
[----:B----4-:R-:W-:Y:S01]  /*9ce0*/  PRMT R17, R8, 0x7632, R17 ;  /* 0x0000763208117816 */ /* 0x010fe20000000011 */
[-CC-:B-----5:R-:W-:Y:S01]  /*9cf0*/  IMAD R19, R35, R7.reuse, R0.reuse ;  /* 0x0000000723137224 */ /* 0x1a0fe200078e0200 */
[----:B------:R-:W2:Y:S01]  /*9d00*/  LDS.U16 R8, [UR6+0xa] ;  /* 0x00000a06ff087984 */ /* 0x000ea20008000400 */
[-C--:B------:R-:W-:Y:S02]  /*9d10*/  IMAD R35, R24, R7.reuse, R0 ;  /* 0x0000000718237224 */ /* 0x080fe400078e0200 */
[----:B------:R-:W-:Y:S01]  /*9d20*/  IMAD.WIDE R18, R19, 0x2, R14 ;  /* 0x0000000213127825 */ /* 0x000fe200078e020e */
[----:B------:R3:W-:Y:S03]  /*9d30*/  STG.E.U16 desc[UR10][R20.64], R17 ;  /* 0x0000001114007986 */ /* 0x0007e6000c10150a */
[----:B------:R-:W-:-:S02]  /*9d40*/  IMAD R23, R23, R7, R0 ;  /* 0x0000000717177224 */ /* 0x000fc400078e0200 */
[-CC-:B------:R-:W-:Y:S02]  /*9d50*/  IMAD R37, R34, R7.reuse, R0.reuse ;  /* 0x0000000722257224 */ /* 0x180fe400078e0200 */
[-CC-:B0-----:R-:W-:Y:S02]  /*9d60*/  IMAD R25, R25, R7.reuse, R0.reuse ;  /* 0x0000000719197224 */ /* 0x181fe400078e0200 */
[-C--:B-1----:R-:W-:Y:S02]  /*9d70*/  IMAD R27, R27, R7.reuse, R0 ;  /* 0x000000071b1b7224 */ /* 0x082fe400078e0200 */
[----:B---3--:R-:W-:Y:S01]  /*9d80*/  IMAD.WIDE R16, R33, 0x2, R14 ;  /* 0x0000000221107825 */ /* 0x008fe200078e020e */
[----:B------:R-:W-:Y:S02]  /*9d90*/  PRMT R20, R31, 0x7632, R20 ;  /* 0x000076321f147816 */ /* 0x000fe40000000014 */
[----:B------:R-:W-:Y:S01]  /*9da0*/  PRMT R31, R30, 0x7632, R31 ;  /* 0x000076321e1f7816 */ /* 0x000fe2000000001f */
[----:B------:R-:W-:Y:S01]  /*9db0*/  IMAD R21, R22, R7, R0 ;  /* 0x0000000716157224 */ /* 0x000fe200078e0200 */
[----:B------:R0:W-:Y:S01]  /*9dc0*/  STG.E.U16 desc[UR10][R16.64], R36 ;  /* 0x0000002410007986 */ /* 0x0001e2000c10150a */
[----:B------:R-:W-:Y:S01]  /*9dd0*/  PRMT R33, R32, 0x7632, R33 ;  /* 0x0000763220217816 */ /* 0x000fe20000000021 */
[----:B------:R-:W-:-:S02]  /*9de0*/  IMAD.WIDE R24, R25, 0x2, R14 ;  /* 0x0000000219187825 */ /* 0x000fc400078e020e */
[----:B------:R1:W-:Y:S02]  /*9df0*/  STG.E.U16 desc[UR10][R18.64], R20 ;  /* 0x0000001412007986 */ /* 0x0003e4000c10150a */
[----:B0-----:R-:W-:-:S04]  /*9e00*/  IMAD.WIDE R16, R21, 0x2, R14 ;  /* 0x0000000215107825 */ /* 0x001fc800078e020e */
[--C-:B-1----:R-:W-:Y:S01]  /*9e10*/  IMAD.WIDE R18, R35, 0x2, R14.reuse ;  /* 0x0000000223127825 */ /* 0x102fe200078e020e */
[----:B------:R-:W-:Y:S03]  /*9e20*/  STG.E.U16 desc[UR10][R16.64], R30 ;  /* 0x0000001e10007986 */ /* 0x000fe6000c10150a */
[--C-:B------:R-:W-:Y:S01]  /*9e30*/  IMAD.WIDE R20, R23, 0x2, R14.reuse ;  /* 0x0000000217147825 */ /* 0x100fe200078e020e */
[----:B------:R-:W-:Y:S03]  /*9e40*/  STG.E.U16 desc[UR10][R18.64], R31 ;  /* 0x0000001f12007986 */ /* 0x000fe6000c10150a */
[----:B------:R-:W-:Y:S01]  /*9e50*/  IMAD.WIDE R22, R37, 0x2, R14 ;  /* 0x0000000225167825 */ /* 0x000fe200078e020e */
[----:B------:R0:W-:Y:S03]  /*9e60*/  STG.E.U16 desc[UR10][R20.64], R32 ;  /* 0x0000002014007986 */ /* 0x0001e6000c10150a */
[-CC-:B--2---:R-:W-:Y:S01]  /*9e70*/  IMAD R37, R8, R7.reuse, R0.reuse ;  /* 0x0000000708257224 */ /* 0x184fe200078e0200 */
[----:B------:R1:W-:Y:S01]  /*9e80*/  STG.E.U16 desc[UR10][R22.64], R33 ;  /* 0x0000002116007986 */ /* 0x0003e2000c10150a */
[----:B------:R-:W-:-:S02]  /*9e90*/  IMAD R8, R11, R7, R0 ;  /* 0x000000070b087224 */ /* 0x000fc400078e0200 */
[-CC-:B------:R-:W-:Y:S01]  /*9ea0*/  IMAD R35, R28, R7.reuse, R0.reuse ;  /* 0x000000071c237224 */ /* 0x180fe200078e0200 */
[----:B------:R3:W-:Y:S01]  /*9eb0*/  STG.E.U16 desc[UR10][R24.64], R29 ;  /* 0x0000001d18007986 */ /* 0x0007e2000c10150a */
[----:B------:R-:W-:Y:S02]  /*9ec0*/  IMAD R28, R10, R7, R0 ;  /* 0x000000070a1c7224 */ /* 0x000fe400078e0200 */
[----:B------:R-:W-:-:S04]  /*9ed0*/  IMAD.WIDE R10, R35, 0x2, R14 ;  /* 0x00000002230a7825 */ /* 0x000fc800078e020e */
[----:B0-----:R-:W-:Y:S01]  /*9ee0*/  IMAD.WIDE R20, R8, 0x2, R14 ;  /* 0x0000000208147825 */ /* 0x001fe200078e020e */
[----:B------:R-:W-:Y:S02]  /*9ef0*/  PRMT R8, R29, 0x7632, R8 ;  /* 0x000076321d087816 */ /* 0x000fe40000000008 */
[----:B-1----:R-:W-:Y:S01]  /*9f00*/  PRMT R22, R26, 0x7632, R22 ;  /* 0x000076321a167816 */ /* 0x002fe20000000016 */
[----:B------:R-:W-:Y:S01]  /*9f10*/  IMAD.WIDE R16, R27, 0x2, R14 ;  /* 0x000000021b107825 */ /* 0x000fe200078e020e */
[----:B------:R-:W-:Y:S01]  /*9f20*/  PRMT R23, R9, 0x7632, R23 ;  /* 0x0000763209177816 */ /* 0x000fe20000000017 */
[----:B------:R3:W-:Y:S02]  /*9f30*/  STG.E.U16 desc[UR10][R10.64], R8 ;  /* 0x000000080a007986 */ /* 0x0007e4000c10150a */
[--C-:B------:R-:W-:Y:S02]  /*9f40*/  IMAD.WIDE R18, R37, 0x2, R14.reuse ;  /* 0x0000000225127825 */ /* 0x100fe400078e020e */
[----:B------:R3:W-:Y:S02]  /*9f50*/  STG.E.U16 desc[UR10][R16.64], R26 ;  /* 0x0000001a10007986 */ /* 0x0007e4000c10150a */
[----:B------:R-:W-:-:S02]  /*9f60*/  IMAD.WIDE R14, R28, 0x2, R14 ;  /* 0x000000021c0e7825 */ /* 0x000fc400078e020e */
[----:B------:R3:W-:Y:S04]  /*9f70*/  STG.E.U16 desc[UR10][R18.64], R22 ;  /* 0x0000001612007986 */ /* 0x0007e8000c10150a */
[----:B------:R3:W-:Y:S04]  /*9f80*/  STG.E.U16 desc[UR10][R20.64], R9 ;  /* 0x0000000914007986 */ /* 0x0007e8000c10150a */
[----:B------:R3:W-:Y:S02]  /*9f90*/  STG.E.U16 desc[UR10][R14.64], R23 ;  /* 0x000000170e007986 */ /* 0x0007e4000c10150a */
.L_x_39:
[----:B------:R-:W-:Y:S01]  /*9fa0*/  UIADD3 UR12, UP0, UPT, UR12, 0x40, URZ ;  /* 0x000000400c0c7890 */ /* 0x000fe2000ff1e0ff */
[C---:B------:R-:W-:Y:S01]  /*9fb0*/  LEA R3, R7.reuse, R3, 0x4 ;  /* 0x0000000307037211 */ /* 0x040fe200078e20ff */
[----:B------:R-:W-:Y:S01]  /*9fc0*/  UIADD3 UR5, UPT, UPT, UR5, 0x10, URZ ;  /* 0x0000001005057890 */ /* 0x000fe2000fffe0ff */
[----:B------:R-:W-:Y:S01]  /*9fd0*/  IMAD.WIDE R12, R7, 0x4, R12 ;  /* 0x00000004070c7825 */ /* 0x000fe200078e020c */
[----:B------:R-:W-:Y:S02]  /*9fe0*/  UIADD3.X UR7, UPT, UPT, URZ, UR7, URZ, UP0, !UPT ;  /* 0x00000007ff077290 */ /* 0x000fe400087fe4ff */
[----:B------:R-:W-:Y:S02]  /*9ff0*/  UISETP.GE.AND UP0, UPT, UR5, UR8, UPT ;  /* 0x000000080500728c */ /* 0x000fe4000bf06270 */
[----:B------:R-:W-:-:S07]  /*a000*/  UIADD3 UR6, UPT, UPT, UR6, 0x20, URZ ;  /* 0x0000002006067890 */ /* 0x000fce000fffe0ff */
[----:B------:R-:W-:Y:S05]  /*a010*/  BRA.U !UP0, `(.L_x_40) ;  /* 0xfffffff108e87547 */ /* 0x000fea000b83ffff */
[----:B------:R-:W-:Y:S05]  /*a020*/  EXIT ;  /* 0x000000000000794d */ /* 0x000fea0003800000 */
.L_x_41:
        /* <DEDUP_REMOVED lines=13> */
.L_x_68:


//--------------------- .text._Z23reconstruct_gptq_kernelPKjPKtS0_PK6__halfiiiiPS3_iii --------------------------
	.section	.text._Z23reconstruct_gptq_kernelPKjPKtS0_PK6__halfiiiiPS3_iii,"ax",@progbits
	.align	128
        .global         _Z23reconstruct_gptq_kernelPKjPKtS0_PK6__halfiiiiPS3_iii
        .type           _Z23reconstruct_gptq_kernelPKjPKtS0_PK6__halfiiiiPS3_iii,@function
        .size           _Z23reconstruct_gptq_kernelPKjPKtS0_PK6__halfiiiiPS3_iii,(.L_x_69 - _Z23reconstruct_gptq_kernelPKjPKtS0_PK6__halfiiiiPS3_iii)
        .other          _Z23reconstruct_gptq_kernelPKjPKtS0_PK6__halfiiiiPS3_iii,@"STO_CUDA_ENTRY STV_DEFAULT"
_Z23reconstruct_gptq_kernelPKjPKtS0_PK6__halfiiiiPS3_iii:
.text._Z23reconstruct_gptq_kernelPKjPKtS0_PK6__halfiiiiPS3_iii:
        /* <DEDUP_REMOVED lines=10> */
[----:B0-----:R-:W-:-:S05]  /*00a0*/  VIADD R5, R3, UR6 ;  /* 0x0000000603057c36 */ /* 0x001fca0008000000 */
[----:B----4-:R-:W-:-:S04]  /*00b0*/  ISETP.GE.AND P0, PT, R5, R4, PT ;  /* 0x000000040500720c */ /* 0x010fc80003f06270 */
[----:B------:R-:W-:-:S13]  /*00c0*/  ISETP.EQ.OR.EX P0, PT, RZ, UR17, P0, P1 ;  /* 0x00000011ff007c0c */ /* 0x000fda0008702710 */
[----:B------:R-:W0:Y:S02]  /*00d0*/  @!P0 LDC.64 R6, c[0x0][0x388] ;  /* 0x0000e200ff068b82 */ /* 0x000e240000000a00 */
[----:B0-----:R-:W-:-:S06]  /*00e0*/  @!P0 IMAD.WIDE.U32 R6, R5, 0x2, R6 ;  /* 0x0000000205068825 */ /* 0x001fcc00078e0006 */
[----:B---3--:R-:W2:Y:S01]  /*00f0*/  @!P0 LDG.E.U16.CONSTANT R6, desc[UR12][R6.64] ;  /* 0x0000000c06068981 */ /* 0x008ea2000c1e9500 */
[----:B------:R-:W-:Y:S01]  /*0100*/  @!P0 MOV R2, 0x400 ;  /* 0x0000040000028802 */ /* 0x000fe20000000f00 */
[----:B-----5:R-:W-:Y:S01]  /*0110*/  IMAD R0, R0, 0x80, R3 ;  /* 0x0000008000007824 */ /* 0x020fe200078e0203 */
[----:B------:R-:W0:Y:S03]  /*0120*/  @!P0 S2R R5, SR_CgaCtaId ;  /* 0x0000000000058919 */ /* 0x000e260000008800 */
[----:B------:R-:W-:-:S05]  /*0130*/  IMAD.SHL.U32 R0, R0, 0x4, RZ ;  /* 0x0000000400007824 */ /* 0x000fca00078e00ff */
[----:B------:R-:W-:Y:S02]  /*0140*/  ISETP.GE.AND P1, PT, R0, UR10, PT ;  /* 0x0000000a00007c0c */ /* 0x000fe4000bf26270 */
[----:B0-----:R-:W-:-:S05]  /*0150*/  @!P0 LEA R2, R5, R2, 0x18 ;  /* 0x0000000205028211 */ /* 0x001fca00078ec0ff */
[----:B------:R-:W-:-:S05]  /*0160*/  @!P0 IMAD R5, R3, 0x2, R2 ;  /* 0x0000000203058824 */ /* 0x000fca00078e0202 */
[----:B--2---:R0:W-:Y:S01]  /*0170*/  @!P0 STS.U16 [R5], R6 ;  /* 0x0000000605008388 */ /* 0x0041e20000000400 */
[----:B------:R-:W-:Y:S06]  /*0180*/  BAR.SYNC.DEFER_BLOCKING 0x0 ;  /* 0x0000000000007b1d */ /* 0x000fec0000010000 */
[----:B------:R-:W-:Y:S05]  /*0190*/  @P1 EXIT ;  /* 0x000000000000194d */ /* 0x000fea0003800000 */
[----:B------:R-:W1:Y:S01]  /*01a0*/  LDCU UR8, c[0x0][0x3a8] ;  /* 0x00007500ff0877ac */ /* 0x000e620008000800 */
[----:B------:R-:W-:Y:S01]  /*01b0*/  IABS R10, UR6 ;  /* 0x00000006000a7c13 */ /* 0x000fe20008000000 */
[----:B------:R-:W2:Y:S01]  /*01c0*/  LDC.64 R12, c[0x0][0x398] ;  /* 0x0000e600ff0c7b82 */ /* 0x000ea20000000a00 */
[----:B------:R-:W-:Y:S01]  /*01d0*/  IMAD.SHL.U32 R3, R3, 0x10, RZ ;  /* 0x0000001003037824 */ /* 0x000fe200078e00ff */
[----:B------:R-:W-:Y:S01]  /*01e0*/  I2F.F16 R15, -0x40 ;  /* 0xffffffc0000f7906 */ /* 0x000fe20000200c00 */
[----:B------:R-:W3:Y:S01]  /*01f0*/  LDCU.64 UR18, c[0x0][0x380] ;  /* 0x00007000ff1277ac */ /* 0x000ee20008000a00 */
[----:B-1----:R-:W-:-:S05]  /*0200*/  IMAD.U32 R2, RZ, RZ, UR8 ;  /* 0x00000008ff027e24 */ /* 0x002fca000f8e00ff */
[----:B0-----:R-:W-:-:S04]  /*0210*/  IABS R5, R2 ;  /* 0x0000000200057213 */ /* 0x001fc80000000000 */
[----:B------:R-:W0:Y:S08]  /*0220*/  I2F.RP R2, R5 ;  /* 0x0000000500027306 */ /* 0x000e300000209400 */
[----:B0-----:R-:W0:Y:S02]  /*0230*/  MUFU.RCP R2, R2 ;  /* 0x0000000200027308 */ /* 0x001e240000001000 */
[----:B0-----:R-:W-:-:S06]  /*0240*/  VIADD R6, R2, 0xffffffe ;  /* 0x0ffffffe02067836 */ /* 0x001fcc0000000000 */
[----:B------:R0:W1:Y:S02]  /*0250*/  F2I.FTZ.U32.TRUNC.NTZ R7, R6 ;  /* 0x0000000600077305 */ /* 0x000064000021f000 */
[----:B0-----:R-:W-:-:S05]  /*0260*/  IMAD.MOV.U32 R6, RZ, RZ, RZ ;  /* 0x000000ffff067224 */ /* 0x001fca00078e00ff */
[----:B------:R-:W-:Y:S01]  /*0270*/  R2UR UR4, R6 ;  /* 0x00000000060472ca */ /* 0x000fe200000e0000 */
[----:B-1----:R-:W-:Y:S01]  /*0280*/  IMAD.MOV R8, RZ, RZ, -R7 ;  /* 0x000000ffff087224 */ /* 0x002fe200078e0a07 */
[----:B------:R-:W-:-:S03]  /*0290*/  R2UR UR5, R7 ;  /* 0x00000000070572ca */ /* 0x000fc600000e0000 */
[----:B------:R-:W-:Y:S02]  /*02a0*/  IMAD R9, R8, R5, RZ ;  /* 0x0000000508097224 */ /* 0x000fe400078e02ff */
[----:B------:R-:W-:Y:S02]  /*02b0*/  IMAD.MOV.U32 R8, RZ, RZ, R10 ;  /* 0x000000ffff087224 */ /* 0x000fe400078e000a */
[----:B------:R-:W0:Y:S03]  /*02c0*/  LDC.64 R10, c[0x0][0x390] ;  /* 0x0000e400ff0a7b82 */ /* 0x000e260000000a00 */
[----:B------:R-:W-:-:S03]  /*02d0*/  R2UR UR7, R8 ;  /* 0x00000000080772ca */ /* 0x000fc600000e0000 */
[----:B------:R-:W-:-:S05]  /*02e0*/  IMAD.HI.U32 R9, R7, R9, UR4 ;  /* 0x0000000407097e27 */ /* 0x000fca000f8e0009 */
[----:B------:R-:W-:-:S13]  /*02f0*/  R2UR UR4, R9 ;  /* 0x00000000090472ca */ /* 0x000fda00000e0000 */
[----:B------:R-:W-:Y:S02]  /*0300*/  UIMAD.WIDE.U32 UR4, UR4, UR7, URZ ;  /* 0x00000007040472a5 */ /* 0x000fe4000f8e00ff */
[----:B------:R-:W-:-:S04]  /*0310*/  ULOP3.LUT UR4, UR6, UR8, URZ, 0x3c, !UPT ;  /* 0x0000000806047292 */ /* 0x000fc8000f8e3cff */
[----:B------:R-:W-:-:S04]  /*0320*/  IMAD R2, RZ, RZ, -UR5 ;  /* 0x80000005ff027e24 */ /* 0x000fc8000f8e02ff */
[----:B------:R-:W-:-:S05]  /*0330*/  IMAD R2, R5, R2, UR7 ;  /* 0x0000000705027e24 */ /* 0x000fca000f8e0202 */
[----:B------:R-:W-:-:S13]  /*0340*/  ISETP.GT.U32.AND P0, PT, R5, R2, PT ;  /* 0x000000020500720c */ /* 0x000fda0003f04070 */
[----:B------:R-:W-:Y:S01]  /*0350*/  VOTEU.ANY UP0, P0 ;  /* 0x0000000000ff7886 */ /* 0x000fe20000000100 */
[----:B------:R-:W-:-:S04]  /*0360*/  PLOP3.LUT P0, PT, PT, PT, UP0, 0x80, 0x8 ;  /* 0x000000000008781c */ /* 0x000fc80003f0f008 */
[----:B------:R-:W-:Y:S02]  /*0370*/  @!UP0 UIADD3 UR5, UPT, UPT, UR5, 0x1, URZ ;  /* 0x0000000105058890 */ /* 0x000fe4000fffe0ff */
[----:B------:R-:W-:-:S07]  /*0380*/  UISETP.GE.AND UP0, UPT, UR4, URZ, UPT ;  /* 0x000000ff0400728c */ /* 0x000fce000bf06270 */
[----:B------:R-:W-:-:S05]  /*0390*/  @!P0 IMAD.IADD R2, R2, 0x1, -R5 ;  /* 0x0000000102028824 */ /* 0x000fca00078e0a05 */
[----:B------:R-:W-:Y:S02]  /*03a0*/  ISETP.GE.U32.AND P0, PT, R2, R5, PT ;  /* 0x000000050200720c */ /* 0x000fe40003f06070 */
[----:B------:R-:W-:-:S04]  /*03b0*/  SHF.R.S32.HI R5, RZ, 0x1f, R0 ;  /* 0x0000001fff057819 */ /* 0x000fc80000011400 */
[----:B------:R-:W-:-:S04]  /*03c0*/  LEA.HI R2, R5, R0, RZ, 0x3 ;  /* 0x0000000005027211 */ /* 0x000fc800078f18ff */
[----:B------:R-:W-:-:S03]  /*03d0*/  SHF.R.S32.HI R2, RZ, 0x3, R2 ;  /* 0x00000003ff027819 */ /* 0x000fc60000011402 */
[----:B------:R-:W-:-:S05]  /*03e0*/  VOTEU.ANY UP1, P0 ;  /* 0x0000000000ff7886 */ /* 0x000fca0000020100 */
[----:B------:R-:W-:Y:S02]  /*03f0*/  @UP1 UIADD3 UR5, UPT, UPT, UR5, 0x1, URZ ;  /* 0x0000000105051890 */ /* 0x000fe4000fffe0ff */
[----:B------:R-:W-:Y:S02]  /*0400*/  UISETP.NE.AND UP1, UPT, UR8, URZ, UPT ;  /* 0x000000ff0800728c */ /* 0x000fe4000bf25270 */
[----:B------:R-:W-:-:S09]  /*0410*/  @!UP0 UIADD3 UR5, UPT, UPT, -UR5, URZ, URZ ;  /* 0x000000ff05058290 */ /* 0x000fd2000fffe1ff */
[----:B------:R-:W-:-:S04]  /*0420*/  @!UP1 ULOP3.LUT UR5, URZ, UR8, URZ, 0x33, !UPT ;  /* 0x00000008ff059292 */ /* 0x000fc8000f8e33ff */
[----:B------:R-:W-:-:S04]  /*0430*/  UIMAD UR7, UR5, UR10, URZ ;  /* 0x0000000a050772a4 */ /* 0x000fc8000f8e02ff */
[----:B------:R-:W-:-:S04]  /*0440*/  USHF.R.S32.HI UR4, URZ, 0x1f, UR7 ;  /* 0x0000001fff047899 */ /* 0x000fc80008011407 */
[----:B------:R-:W-:-:S06]  /*0450*/  ULEA.HI UR4, UR4, UR7, URZ, 0x3 ;  /* 0x0000000704047291 */ /* 0x000fcc000f8f18ff */
[----:B------:R-:W-:-:S05]  /*0460*/  IMAD.U32 R5, RZ, RZ, UR4 ;  /* 0x00000004ff057e24 */ /* 0x000fca000f8e00ff */
[----:B------:R-:W-:-:S05]  /*0470*/  LEA.HI.SX32 R5, R5, R2, 0x1d ;  /* 0x0000000205057211 */ /* 0x000fca00078feaff */
[----:B0-----:R-:W-:-:S06]  /*0480*/  IMAD.WIDE R10, R5, 0x4, R10 ;  /* 0x00000004050a7825 */ /* 0x001fcc00078e020a */
[----:B------:R-:W4:Y:S01]  /*0490*/  LDG.E.CONSTANT R10, desc[UR12][R10.64] ;  /* 0x0000000c0a0a7981 */ /* 0x000f22000c1e9900 */
[----:B------:R-:W-:Y:S01]  /*04a0*/  LOP3.LUT R3, R3, 0x10, RZ, 0xc0, !PT ;  /* 0x0000001003037812 */ /* 0x000fe200078ec0ff */
[----:B------:R-:W-:Y:S01]  /*04b0*/  VIADD R5, R0, UR7 ;  /* 0x0000000700057c36 */ /* 0x000fe20008000000 */
[----:B------:R-:W-:-:S03]  /*04c0*/  UIMAD UR4, UR9, UR10, URZ ;  /* 0x0000000a090472a4 */ /* 0x000fc6000f8e02ff */
[----:B--2---:R-:W-:Y:S01]  /*04d0*/  IMAD.WIDE R12, R5, 0x2, R12 ;  /* 0x00000002050c7825 */ /* 0x004fe200078e020c */
[----:B------:R-:W-:-:S04]  /*04e0*/  USHF.L.U32 UR4, UR4, 0x4, URZ ;  /* 0x0000000404047899 */ /* 0x000fc800080006ff */
[----:B------:R-:W5:Y:S04]  /*04f0*/  LDG.E.CONSTANT R6, desc[UR12][R12.64] ;  /* 0x0000000c0c067981 */ /* 0x000f68000c1e9900 */
[----:B------:R0:W5:Y:S01]  /*0500*/  LDG.E.CONSTANT R5, desc[UR12][R12.64+0x4] ;  /* 0x0000040c0c057981 */ /* 0x000162000c1e9900 */
[----:B------:R-:W-:Y:S01]  /*0510*/  R2UR UR14, R15 ;  /* 0x000000000f0e72ca */ /* 0x000fe200000e0000 */
[----:B------:R-:W-:Y:S01]  /*0520*/  IMAD.U32 R18, RZ, RZ, UR4 ;  /* 0x00000004ff127e24 */ /* 0x000fe2000f8e00ff */
[----:B------:R-:W-:Y:S02]  /*0530*/  SHF.R.S32.HI R15, RZ, 0x1f, R0 ;  /* 0x0000001fff0f7819 */ /* 0x000fe40000011400 */
[----:B------:R-:W-:-:S04]  /*0540*/  IADD3 R16, P0, PT, R0, UR4, RZ ;  /* 0x0000000400107c10 */ /* 0x000fc8000ff1e0ff */
[----:B------:R-:W-:Y:S02]  /*0550*/  LEA.HI.X.SX32 R15, R18, R15, 0x1, P0 ;  /* 0x0000000f120f7211 */ /* 0x000fe400000f0eff */
[----:B------:R-:W-:Y:S02]  /*0560*/  ISETP.LE.AND P0, PT, R4, UR6, PT ;  /* 0x0000000604007c0c */ /* 0x000fe4000bf03270 */
[----:B---3--:R-:W-:-:S04]  /*0570*/  LEA R18, P1, R16, UR18, 0x2 ;  /* 0x0000001210127c11 */ /* 0x008fc8000f8210ff */
[----:B------:R-:W-:Y:S02]  /*0580*/  LEA.HI.X R19, R16, UR19, R15, 0x2, P1 ;  /* 0x0000001310137c11 */ /* 0x000fe400088f140f */
[----:B----4-:R-:W-:-:S04]  /*0590*/  SHF.R.U32.HI R9, RZ, R3, R10 ;  /* 0x00000003ff097219 */ /* 0x010fc8000001160a */
[----:B------:R-:W-:Y:S02]  /*05a0*/  LOP3.LUT R8, R9, 0xf, RZ, 0xc0, !PT ;  /* 0x0000000f09087812 */ /* 0x000fe400078ec0ff */
[--C-:B------:R-:W-:Y:S02]  /*05b0*/  SHF.R.U32.HI R7, RZ, 0x4, R9.reuse ;  /* 0x00000004ff077819 */ /* 0x100fe40000011609 */
[--C-:B------:R-:W-:Y:S01]  /*05c0*/  SHF.R.U32.HI R10, RZ, 0x8, R9.reuse ;  /* 0x00000008ff0a7819 */ /* 0x100fe20000011609 */
[----:B------:R-:W-:Y:S01]  /*05d0*/  VIADD R11, R8, 0x1 ;  /* 0x00000001080b7836 */ /* 0x000fe20000000000 */
[----:B------:R-:W-:Y:S02]  /*05e0*/  SHF.R.U32.HI R9, RZ, 0xc, R9 ;  /* 0x0000000cff097819 */ /* 0x000fe40000011609 */
[----:B------:R-:W-:Y:S02]  /*05f0*/  LOP3.LUT R7, R7, 0xf, RZ, 0xc0, !PT ;  /* 0x0000000f07077812 */ /* 0x000fe400078ec0ff */
[----:B------:R-:W-:Y:S01]  /*0600*/  LOP3.LUT R10, R10, 0xf, RZ, 0xc0, !PT ;  /* 0x0000000f0a0a7812 */ /* 0x000fe200078ec0ff */
[----:B------:R-:W1:Y:S01]  /*0610*/  I2F.F16 R11, R11 ;  /* 0x0000000b000b7306 */ /* 0x000e620000200c00 */
[----:B------:R-:W-:Y:S01]  /*0620*/  LOP3.LUT R9, R9, 0xf, RZ, 0xc0, !PT ;  /* 0x0000000f09097812 */ /* 0x000fe200078ec0ff */
[----:B0-----:R-:W-:-:S02]  /*0630*/  VIADD R12, R7, 0x1 ;  /* 0x00000001070c7836 */ /* 0x001fc40000000000 */
[----:B------:R-:W-:Y:S02]  /*0640*/  VIADD R13, R10, 0x1 ;  /* 0x000000010a0d7836 */ /* 0x000fe40000000000 */
[----:B------:R-:W-:Y:S02]  /*0650*/  VIADD R14, R9, 0x1 ;  /* 0x00000001090e7836 */ /* 0x000fe40000000000 */
[----:B------:R-:W0:Y:S01]  /*0660*/  I2F.F16 R12, R12 ;  /* 0x0000000c000c7306 */ /* 0x000e220000200c00 */
[----:B-1----:R-:W-:-:S07]  /*0670*/  HADD2 R11, -R11.H0_H0, UR14.H0_H0 ;  /* 0x2000000e0b0b7e30 */ /* 0x002fce0008000900 */
[----:B------:R-:W1:Y:S01]  /*0680*/  I2F.F16 R13, R13 ;  /* 0x0000000d000d7306 */ /* 0x000e620000200c00 */
[----:B0-----:R-:W-:-:S07]  /*0690*/  HADD2 R12, -R12.H0_H0, UR14.H0_H0 ;  /* 0x2000000e0c0c7e30 */ /* 0x001fce0008000900 */
[----:B------:R-:W0:Y:S01]  /*06a0*/  I2F.F16 R14, R14 ;  /* 0x0000000e000e7306 */ /* 0x000e220000200c00 */
[----:B-1----:R-:W-:Y:S02]  /*06b0*/  HADD2 R13, -R13.H0_H0, UR14.H0_H0 ;  /* 0x2000000e0d0d7e30 */ /* 0x002fe40008000900 */
[----:B0-----:R-:W-:Y:S01]  /*06c0*/  HADD2 R15, -R14.H0_H0, UR14.H0_H0 ;  /* 0x2000000e0e0f7e30 */ /* 0x001fe20008000900 */
[----:B------:R-:W-:Y:S06]  /*06d0*/  @P0 EXIT ;  /* 0x000000000000094d */ /* 0x000fec0003800000 */
[----:B------:R-:W-:Y:S01]  /*06e0*/  UISETP.NE.U32.AND UP0, UPT, UR16, URZ, UPT ;  /* 0x000000ff1000728c */ /* 0x000fe2000bf05070 */
[----:B------:R-:W-:Y:S01]  /*06f0*/  IMAD.U32 R17, RZ, RZ, UR6 ;  /* 0x00000006ff117e24 */ /* 0x000fe2000f8e00ff */
[----:B-----5:R-:W-:Y:S01]  /*0700*/  PRMT R16, R6, 0x5410, R6 ;  /* 0x0000541006107816 */ /* 0x020fe20000000006 */
[----:B------:R-:W-:Y:S01]  /*0710*/  VIADD R10, R10, 0xe401 ;  /* 0x0000e4010a0a7836 */ /* 0x000fe20000000000 */
[----:B------:R-:W-:Y:S01]  /*0720*/  UISETP.NE.AND.EX UP0, UPT, UR17, URZ, UPT, UP0 ;  /* 0x000000ff1100728c */ /* 0x000fe2000bf05300 */
[----:B------:R-:W-:Y:S01]  /*0730*/  VIADD R7, R7, 0xe401 ;  /* 0x0000e40107077836 */ /* 0x000fe20000000000 */
[----:B------:R-:W-:Y:S01]  /*0740*/  VIADDMNMX R17, R17, 0x80, R4, PT ;  /* 0x0000008011117846 */ /* 0x000fe20003800104 */
[----:B------:R-:W-:Y:S01]  /*0750*/  VIADD R8, R8, 0xe401 ;  /* 0x0000e40108087836 */ /* 0x000fe20000000000 */
[----:B------:R-:W-:Y:S01]  /*0760*/  PRMT R10, R10, 0x5410, R10 ;  /* 0x000054100a0a7816 */ /* 0x000fe2000000000a */
[----:B------:R-:W-:Y:S01]  /*0770*/  VIADD R9, R9, 0xe401 ;  /* 0x0000e40109097836 */ /* 0x000fe20000000000 */
[----:B------:R-:W-:Y:S01]  /*0780*/  R2UR UR11, R17 ;  /* 0x00000000110b72ca */ /* 0x000fe200000e0000 */
[----:B------:R-:W-:Y:S01]  /*0790*/  UIADD3 UR8, UPT, UPT, UR6, UR8, URZ ;  /* 0x0000000806087290 */ /* 0x000fe2000fffe0ff */
[----:B------:R-:W-:Y:S01]  /*07a0*/  PRMT R17, R6, 0x7632, R6 ;  /* 0x0000763206117816 */ /* 0x000fe20000000006 */
[----:B------:R-:W-:Y:S01]  /*07b0*/  UMOV UR7, UR5 ;  /* 0x0000000500077c82 */ /* 0x000fe20008000000 */
[----:B------:R-:W-:Y:S01]  /*07c0*/  PRMT R6, R7, 0x5410, R7 ;  /* 0x0000541007067816 */ /* 0x000fe20000000007 */
[----:B------:R-:W-:Y:S01]  /*07d0*/  IMAD.MOV.U32 R7, RZ, RZ, R12 ;  /* 0x000000ffff077224 */ /* 0x000fe200078e000c */
[C-C-:B------:R-:W-:Y:S01]  /*07e0*/  PRMT R26, R5.reuse, 0x5410, R5.reuse ;  /* 0x00005410051a7816 */ /* 0x140fe20000000005 */
[----:B------:R-:W-:Y:S01]  /*07f0*/  IMAD.MOV.U32 R12, RZ, RZ, R10 ;  /* 0x000000ffff0c7224 */ /* 0x000fe200078e000a */
[----:B------:R-:W-:Y:S01]  /*0800*/  PRMT R27, R5, 0x7632, R5 ;  /* 0x00007632051b7816 */ /* 0x000fe20000000005 */
[----:B------:R-:W-:Y:S01]  /*0810*/  IMAD.MOV.U32 R5, RZ, RZ, R11 ;  /* 0x000000ffff057224 */ /* 0x000fe200078e000b */
[----:B------:R-:W-:-:S02]  /*0820*/  PRMT R4, R8, 0x5410, R8 ;  /* 0x0000541008047816 */ /* 0x000fc40000000008 */
[----:B------:R-:W-:Y:S01]  /*0830*/  PRMT R14, R9, 0x5410, R9 ;  /* 0x00005410090e7816 */ /* 0x000fe20000000009 */
[----:B------:R-:W-:Y:S06]  /*0840*/  BRA.U !UP0, `(.L_x_42) ;  /* 0x0000000d08047547 */ /* 0x000fec000b800000 */
[----:B------:R-:W-:-:S05]  /*0850*/  UMOV UR4, URZ ;  /* 0x000000ff00047c82 */ /* 0x000fca0008000000 */
.L_x_45:
[----:B------:R-:W-:Y:S01]  /*0860*/  UISETP.NE.AND UP0, UPT, UR6, UR8, UPT ;  /* 0x000000080600728c */ /* 0x000fe2000bf05270 */
[----:B------:R-:W0:Y:S08]  /*0870*/  LDCU UR15, c[0x0][0x3a4] ;  /* 0x00007480ff0f77ac */ /* 0x000e300008000800 */
[----:B-1----:R-:W-:Y:S05]  /*0880*/  BRA.U UP0, `(.L_x_43) ;  /* 0x0000000100c07547 */ /* 0x002fea000b800000 */
[----:B------:R-:W1:Y:S01]  /*0890*/  LDC R9, c[0x0][0x3a4] ;  /* 0x0000e900ff097b82 */ /* 0x000e620000000800 */
[----:B------:R-:W2:Y:S07]  /*08a0*/  LDCU UR8, c[0x0][0x3a8] ;  /* 0x00007500ff0877ac */ /* 0x000eae0008000800 */
[----:B------:R-:W3:Y:S01]  /*08b0*/  LDC.64 R4, c[0x0][0x390] ;  /* 0x0000e400ff047b82 */ /* 0x000ee20000000a00 */
[----:B-1----:R-:W-:-:S05]  /*08c0*/  IMAD R9, R9, UR7, R9 ;  /* 0x0000000709097c24 */ /* 0x002fca000f8e0209 */
[----:B------:R-:W-:-:S04]  /*08d0*/  SHF.R.S32.HI R6, RZ, 0x1f, R9 ;  /* 0x0000001fff067819 */ /* 0x000fc80000011409 */
[----:B------:R-:W-:-:S04]  /*08e0*/  LEA.HI R7, R6, R9, RZ, 0x3 ;  /* 0x0000000906077211 */ /* 0x000fc800078f18ff */
[----:B------:R-:W-:-:S05]  /*08f0*/  LEA.HI.SX32 R7, R7, R2, 0x1d ;  /* 0x0000000207077211 */ /* 0x000fca00078feaff */
[----:B---3--:R-:W-:Y:S02]  /*0900*/  IMAD.WIDE R4, R7, 0x4, R4 ;  /* 0x0000000407047825 */ /* 0x008fe400078e0204 */
[----:B------:R-:W1:Y:S04]  /*0910*/  LDC.64 R6, c[0x0][0x398] ;  /* 0x0000e600ff067b82 */ /* 0x000e680000000a00 */
[----:B------:R-:W3:Y:S01]  /*0920*/  LDG.E.CONSTANT R4, desc[UR12][R4.64] ;  /* 0x0000000c04047981 */ /* 0x000ee2000c1e9900 */
[----:B------:R-:W-:-:S04]  /*0930*/  IMAD.IADD R9, R0, 0x1, R9 ;  /* 0x0000000100097824 */ /* 0x000fc800078e0209 */
[----:B-1----:R-:W-:-:S05]  /*0940*/  IMAD.WIDE R6, R9, 0x2, R6 ;  /* 0x0000000209067825 */ /* 0x002fca00078e0206 */
[----:B------:R-:W4:Y:S04]  /*0950*/  LDG.E.CONSTANT R17, desc[UR12][R6.64] ;  /* 0x0000000c06117981 */ /* 0x000f28000c1e9900 */
[----:B------:R1:W5:Y:S01]  /*0960*/  LDG.E.CONSTANT R27, desc[UR12][R6.64+0x4] ;  /* 0x0000040c061b7981 */ /* 0x000362000c1e9900 */
[----:B------:R-:W-:Y:S02]  /*0970*/  UIADD3 UR7, UPT, UPT, UR7, 0x1, URZ ;  /* 0x0000000107077890 */ /* 0x000fe4000fffe0ff */
[----:B--2---:R-:W-:Y:S01]  /*0980*/  UIADD3 UR8, UPT, UPT, UR6, UR8, URZ ;  /* 0x0000000806087290 */ /* 0x004fe2000fffe0ff */
[----:B---3--:R-:W-:-:S04]  /*0990*/  SHF.R.U32.HI R8, RZ, R3, R4 ;  /* 0x00000003ff087219 */ /* 0x008fc80000011604 */
[----:B------:R-:W-:Y:S02]  /*09a0*/  LOP3.LUT R9, R8, 0xf, RZ, 0xc0, !PT ;  /* 0x0000000f08097812 */ /* 0x000fe400078ec0ff */
[--C-:B------:R-:W-:Y:S02]  /*09b0*/  SHF.R.U32.HI R10, RZ, 0x4, R8.reuse ;  /* 0x00000004ff0a7819 */ /* 0x100fe40000011608 */
[--C-:B------:R-:W-:Y:S01]  /*09c0*/  SHF.R.U32.HI R4, RZ, 0x8, R8.reuse ;  /* 0x00000008ff047819 */ /* 0x100fe20000011608 */
[C---:B------:R-:W-:Y:S01]  /*09d0*/  VIADD R11, R9.reuse, 0x1 ;  /* 0x00000001090b7836 */ /* 0x040fe20000000000 */
[----:B------:R-:W-:Y:S01]  /*09e0*/  SHF.R.U32.HI R8, RZ, 0xc, R8 ;  /* 0x0000000cff087819 */ /* 0x000fe20000011608 */
[----:B------:R-:W-:Y:S01]  /*09f0*/  VIADD R9, R9, 0xe401 ;  /* 0x0000e40109097836 */ /* 0x000fe20000000000 */
[----:B------:R-:W-:Y:S01]  /*0a00*/  LOP3.LUT R4, R4, 0xf, RZ, 0xc0, !PT ;  /* 0x0000000f04047812 */ /* 0x000fe200078ec0ff */
[----:B------:R-:W2:Y:S01]  /*0a10*/  I2F.F16 R5, R11 ;  /* 0x0000000b00057306 */ /* 0x000ea20000200c00 */
[----:B------:R-:W-:-:S02]  /*0a20*/  LOP3.LUT R8, R8, 0xf, RZ, 0xc0, !PT ;  /* 0x0000000f08087812 */ /* 0x000fc400078ec0ff */
[----:B------:R-:W-:Y:S01]  /*0a30*/  LOP3.LUT R10, R10, 0xf, RZ, 0xc0, !PT ;  /* 0x0000000f0a0a7812 */ /* 0x000fe200078ec0ff */
[----:B------:R-:W-:Y:S02]  /*0a40*/  VIADD R13, R4, 0x1 ;  /* 0x00000001040d7836 */ /* 0x000fe40000000000 */
[----:B------:R-:W-:Y:S02]  /*0a50*/  VIADD R14, R8, 0x1 ;  /* 0x00000001080e7836 */ /* 0x000fe40000000000 */
[C---:B------:R-:W-:Y:S02]  /*0a60*/  VIADD R12, R10.reuse, 0x1 ;  /* 0x000000010a0c7836 */ /* 0x040fe40000000000 */
[----:B------:R-:W3:Y:S01]  /*0a70*/  I2F.F16 R13, R13 ;  /* 0x0000000d000d7306 */ /* 0x000ee20000200c00 */
[----:B-1----:R-:W-:Y:S01]  /*0a80*/  VIADD R6, R10, 0xe401 ;  /* 0x0000e4010a067836 */ /* 0x002fe20000000000 */
[C-C-:B----4-:R-:W-:Y:S01]  /*0a90*/  PRMT R16, R17.reuse, 0x5410, R17.reuse ;  /* 0x0000541011107816 */ /* 0x150fe20000000011 */
[----:B------:R-:W-:Y:S01]  /*0aa0*/  VIADD R8, R8, 0xe401 ;  /* 0x0000e40108087836 */ /* 0x000fe20000000000 */
[----:B------:R-:W-:Y:S01]  /*0ab0*/  PRMT R17, R17, 0x7632, R17 ;  /* 0x0000763211117816 */ /* 0x000fe20000000011 */
[----:B--2---:R-:W-:Y:S01]  /*0ac0*/  HADD2 R5, -R5.H0_H0, UR14.H0_H0 ;  /* 0x2000000e05057e30 */ /* 0x004fe20008000900 */
[----:B-----5:R-:W-:-:S02]  /*0ad0*/  PRMT R26, R27, 0x5410, R27 ;  /* 0x000054101b1a7816 */ /* 0x020fc4000000001b */
[----:B------:R-:W1:Y:S01]  /*0ae0*/  I2F.F16 R14, R14 ;  /* 0x0000000e000e7306 */ /* 0x000e620000200c00 */
[----:B------:R-:W-:Y:S02]  /*0af0*/  PRMT R27, R27, 0x7632, R27 ;  /* 0x000076321b1b7816 */ /* 0x000fe4000000001b */
[----:B------:R-:W-:Y:S01]  /*0b00*/  PRMT R6, R6, 0x5410, R6 ;  /* 0x0000541006067816 */ /* 0x000fe20000000006 */
[----:B---3--:R-:W-:-:S04]  /*0b10*/  HADD2 R13, -R13.H0_H0, UR14.H0_H0 ;  /* 0x2000000e0d0d7e30 */ /* 0x008fc80008000900 */
[----:B------:R2:W3:Y:S01]  /*0b20*/  I2F.F16 R7, R12 ;  /* 0x0000000c00077306 */ /* 0x0004e20000200c00 */
[----:B-1----:R-:W-:Y:S01]  /*0b30*/  HADD2 R15, -R14.H0_H0, UR14.H0_H0 ;  /* 0x2000000e0e0f7e30 */ /* 0x002fe20008000900 */
[----:B------:R-:W-:Y:S01]  /*0b40*/  PRMT R14, R8, 0x5410, R8 ;  /* 0x00005410080e7816 */ /* 0x000fe20000000008 */
[----:B--2---:R-:W-:Y:S01]  /*0b50*/  VIADD R12, R4, 0xe401 ;  /* 0x0000e401040c7836 */ /* 0x004fe20000000000 */
[----:B------:R-:W-:-:S04]  /*0b60*/  PRMT R4, R9, 0x5410, R9 ;  /* 0x0000541009047816 */ /* 0x000fc80000000009 */
[----:B------:R-:W-:Y:S01]  /*0b70*/  PRMT R12, R12, 0x5410, R12 ;  /* 0x000054100c0c7816 */ /* 0x000fe2000000000c */
[----:B---3--:R-:W-:-:S07]  /*0b80*/  HADD2 R7, -R7.H0_H0, UR14.H0_H0 ;  /* 0x2000000e07077e30 */ /* 0x008fce0008000900 */
.L_x_43:
[----:B------:R-:W-:-:S05]  /*0b90*/  UMOV UR5, URZ ;  /* 0x000000ff00057c82 */ /* 0x000fca0008000000 */
.L_x_44:
[----:B-1----:R-:W2:Y:S01]  /*0ba0*/  LDG.E.128.CONSTANT R8, desc[UR12][R18.64] ;  /* 0x0000000c12087981 */ /* 0x002ea2000c1e9d00 */
[----:B------:R-:W1:Y:S01]  /*0bb0*/  S2UR UR10, SR_CgaCtaId ;  /* 0x00000000000a79c3 */ /* 0x000e620000008800 */
[----:B------:R-:W-:Y:S01]  /*0bc0*/  UMOV UR9, 0x400 ;  /* 0x0000040000097882 */ /* 0x000fe20000000000 */
[----:B------:R-:W-:-:S04]  /*0bd0*/  UIADD3 UR5, UPT, UPT, UR5, 0x1, URZ ;  /* 0x0000000105057890 */ /* 0x000fc8000fffe0ff */
[----:B------:R-:W-:Y:S02]  /*0be0*/  UISETP.NE.AND UP0, UPT, UR5, 0x4, UPT ;  /* 0x000000040500788c */ /* 0x000fe4000bf05270 */
[----:B------:R-:W3:Y:S01]  /*0bf0*/  LDC.64 R20, c[0x0][0x3b0] ;  /* 0x0000ec00ff147b82 */ /* 0x000ee20000000a00 */
[----:B-1----:R-:W-:-:S04]  /*0c00*/  ULEA UR9, UR10, UR9, 0x18 ;  /* 0x000000090a097291 */ /* 0x002fc8000f8ec0ff */
[----:B------:R-:W-:Y:S02]  /*0c10*/  ULEA UR9, UR4, UR9, 0x1 ;  /* 0x0000000904097291 */ /* 0x000fe4000f8e08ff */
[----:B------:R-:W-:-:S07]  /*0c20*/  UIADD3 UR4, UPT, UPT, UR4, 0x8, URZ ;  /* 0x0000000804047890 */ /* 0x000fce000fffe0ff */
[----:B------:R-:W0:Y:S04]  /*0c30*/  LDS.U16 R23, [UR9] ;  /* 0x00000009ff177984 */ /* 0x000e280008000400 */
[----:B------:R-:W1:Y:S04]  /*0c40*/  LDS.U16 R25, [UR9+0x2] ;  /* 0x00000209ff197984 */ /* 0x000e680008000400 */
[----:B------:R-:W-:Y:S04]  /*0c50*/  LDS.U16 R33, [UR9+0x4] ;  /* 0x00000409ff217984 */ /* 0x000fe80008000400 */
[----:B------:R-:W4:Y:S01]  /*0c60*/  LDS.U16 R35, [UR9+0x6] ;  /* 0x00000609ff237984 */ /* 0x000f220008000400 */
[----:B0-----:R-:W-:-:S02]  /*0c70*/  IMAD R23, R23, UR15, R0 ;  /* 0x0000000f17177c24 */ /* 0x001fc4000f8e0200 */
[--C-:B-1----:R-:W-:Y:S02]  /*0c80*/  IMAD R25, R25, UR15, R0.reuse ;  /* 0x0000000f19197c24 */ /* 0x102fe4000f8e0200 */
[----:B----4-:R-:W-:Y:S01]  /*0c90*/  IMAD R35, R35, UR15, R0 ;  /* 0x0000000f23237c24 */ /* 0x010fe2000f8e0200 */
[----:B--2---:R-:W-:Y:S02]  /*0ca0*/  LOP3.LUT R22, R8, 0xf000f, RZ, 0xc0, !PT ;  /* 0x000f000f08167812 */ /* 0x004fe400078ec0ff */
[----:B------:R-:W-:Y:S02]  /*0cb0*/  LOP3.LUT R24, R9, 0xf000f, RZ, 0xc0, !PT ;  /* 0x000f000f09187812 */ /* 0x000fe400078ec0ff */
[----:B------:R-:W-:Y:S02]  /*0cc0*/  LOP3.LUT R28, R10, 0xf000f, RZ, 0xc0, !PT ;  /* 0x000f000f0a1c7812 */ /* 0x000fe400078ec0ff */
[----:B------:R-:W-:Y:S02]  /*0cd0*/  LOP3.LUT R29, R22, 0x64006400, RZ, 0xfc, !PT ;  /* 0x64006400161d7812 */ /* 0x000fe400078efcff */
[----:B------:R-:W-:Y:S01]  /*0ce0*/  LOP3.LUT R31, R24, 0x64006400, RZ, 0xfc, !PT ;  /* 0x64006400181f7812 */ /* 0x000fe200078efcff */
[----:B---3--:R-:W-:Y:S01]  /*0cf0*/  IMAD.WIDE R24, R25, 0x2, R20 ;  /* 0x0000000219187825 */ /* 0x008fe200078e0214 */
[----:B------:R-:W-:-:S02]  /*0d00*/  LOP3.LUT R30, R11, 0xf000f, RZ, 0xc0, !PT ;  /* 0x000f000f0b1e7812 */ /* 0x000fc400078ec0ff */
[----:B------:R-:W-:Y:S01]  /*0d10*/  LOP3.LUT R37, R28, 0x64006400, RZ, 0xfc, !PT ;  /* 0x640064001c257812 */ /* 0x000fe200078efcff */
[----:B------:R-:W-:Y:S02]  /*0d20*/  HFMA2 R28, R29, 1, 1, R4 ;  /* 0x3c003c001d1c7831 */ /* 0x000fe40000000004 */
[----:B------:R-:W-:Y:S01]  /*0d30*/  HADD2 R29, R31, R6 ;  /* 0x000000061f1d7230 */ /* 0x000fe20000000000 */
[----:B------:R-:W-:Y:S01]  /*0d40*/  LOP3.LUT R22, R30, 0x64006400, RZ, 0xfc, !PT ;  /* 0x640064001e167812 */ /* 0x000fe200078efcff */
[----:B------:R-:W-:Y:S02]  /*0d50*/  HMUL2 R28, R16, R28 ;  /* 0x0000001c101c7232 */ /* 0x000fe40000000000 */
[----:B------:R-:W-:Y:S01]  /*0d60*/  HFMA2 R29, R17, R29, -RZ ;  /* 0x0000001d111d7231 */ /* 0x000fe200001000ff */
[----:B------:R-:W-:Y:S01]  /*0d70*/  SHF.R.U32.HI R36, RZ, 0x8, R10 ;  /* 0x00000008ff247819 */ /* 0x000fe2000001160a */
[----:B------:R-:W-:Y:S02]  /*0d80*/  HFMA2 R30, R37, 1, 1, R12 ;  /* 0x3c003c00251e7831 */ /* 0x000fe4000000000c */
[----:B------:R-:W-:-:S02]  /*0d90*/  HADD2 R31, R22, R14 ;  /* 0x0000000e161f7230 */ /* 0x000fc40000000000 */
[----:B------:R-:W-:Y:S01]  /*0da0*/  IMAD.WIDE R22, R23, 0x2, R20 ;  /* 0x0000000217167825 */ /* 0x000fe200078e0214 */
[----:B------:R-:W-:-:S03]  /*0db0*/  PRMT R37, R28, 0x5410, R29 ;  /* 0x000054101c257816 */ /* 0x000fc6000000001d */
[----:B------:R-:W-:Y:S02]  /*0dc0*/  HMUL2 R30, R26, R30 ;  /* 0x0000001e1a1e7232 */ /* 0x000fe40000000000 */
[----:B------:R-:W-:Y:S01]  /*0dd0*/  HFMA2 R31, R27, R31, -RZ ;  /* 0x0000001f1b1f7231 */ /* 0x000fe200001000ff */
[----:B------:R0:W-:Y:S04]  /*0de0*/  STG.E desc[UR12][R22.64], R37 ;  /* 0x0000002516007986 */ /* 0x0001e8000c10190c */
[----:B0-----:R-:W-:-:S05]  /*0df0*/  PRMT R37, R30, 0x5410, R31 ;  /* 0x000054101e257816 */ /* 0x001fca000000001f */
[----:B------:R0:W-:Y:S02]  /*0e00*/  STG.E desc[UR12][R22.64+0x4], R37 ;  /* 0x0000042516007986 */ /* 0x0001e4000c10190c */
[----:B0-----:R-:W-:Y:S02]  /*0e10*/  PRMT R23, R28, 0x7632, R29 ;  /* 0x000076321c177816 */ /* 0x001fe4000000001d */
[----:B------:R-:W-:Y:S02]  /*0e20*/  LOP3.LUT R28, R8, 0xf000f0, RZ, 0xc0, !PT ;  /* 0x00f000f0081c7812 */ /* 0x000fe400078ec0ff */
[----:B------:R-:W-:Y:S01]  /*0e30*/  LOP3.LUT R29, R9, 0xf000f0, RZ, 0xc0, !PT ;  /* 0x00f000f0091d7812 */ /* 0x000fe200078ec0ff */
[----:B------:R0:W-:Y:S01]  /*0e40*/  STG.E desc[UR12][R24.64], R23 ;  /* 0x0000001718007986 */ /* 0x0001e2000c10190c */
[----:B------:R-:W-:Y:S02]  /*0e50*/  LOP3.LUT R28, R28, 0x64006400, RZ, 0xfc, !PT ;  /* 0x640064001c1c7812 */ /* 0x000fe400078efcff */
[----:B------:R-:W-:-:S02]  /*0e60*/  LOP3.LUT R32, R29, 0x64006400, RZ, 0xfc, !PT ;  /* 0x640064001d207812 */ /* 0x000fc400078efcff */
[----:B------:R-:W-:Y:S01]  /*0e70*/  LDS.U16 R29, [UR9+0x8] ;  /* 0x00000809ff1d7984 */ /* 0x000fe20008000400 */
[----:B------:R-:W-:Y:S02]  /*0e80*/  SHF.R.U32.HI R37, RZ, 0x8, R11 ;  /* 0x00000008ff257819 */ /* 0x000fe4000001160b */
[----:B------:R-:W-:Y:S01]  /*0e90*/  HFMA2 R32, R32, 0.0625, 0.0625, R7 ;  /* 0x2c002c0020207831 */ /* 0x000fe20000000007 */
[----:B0-----:R-:W-:-:S03]  /*0ea0*/  PRMT R23, R30, 0x7632, R31 ;  /* 0x000076321e177816 */ /* 0x001fc6000000001f */
[----:B------:R-:W-:Y:S01]  /*0eb0*/  HFMA2 R32, R17, R32, -RZ ;  /* 0x0000002011207231 */ /* 0x000fe200001000ff */
[----:B------:R-:W-:Y:S02]  /*0ec0*/  LOP3.LUT R30, R10, 0xf000f0, RZ, 0xc0, !PT ;  /* 0x00f000f00a1e7812 */ /* 0x000fe400078ec0ff */
[----:B------:R-:W-:Y:S01]  /*0ed0*/  LOP3.LUT R31, R11, 0xf000f0, RZ, 0xc0, !PT ;  /* 0x00f000f00b1f7812 */ /* 0x000fe200078ec0ff */
[----:B------:R0:W-:Y:S01]  /*0ee0*/  STG.E desc[UR12][R24.64+0x4], R23 ;  /* 0x0000041718007986 */ /* 0x0001e2000c10190c */
[----:B------:R-:W-:Y:S01]  /*0ef0*/  LOP3.LUT R22, R30, 0x64006400, RZ, 0xfc, !PT ;  /* 0x640064001e167812 */ /* 0x000fe200078efcff */
[----:B------:R-:W-:Y:S01]  /*0f00*/  HFMA2 R30, R28, 0.0625, 0.0625, R5 ;  /* 0x2c002c001c1e7831 */ /* 0x000fe20000000005 */
[----:B------:R-:W-:Y:S02]  /*0f10*/  LOP3.LUT R34, R31, 0x64006400, RZ, 0xfc, !PT ;  /* 0x640064001f227812 */ /* 0x000fe400078efcff */
[----:B------:R-:W1:Y:S01]  /*0f20*/  LDS.U16 R31, [UR9+0xa] ;  /* 0x00000a09ff1f7984 */ /* 0x000e620008000400 */
[----:B------:R-:W-:-:S02]  /*0f30*/  HMUL2 R30, R16, R30 ;  /* 0x0000001e101e7232 */ /* 0x000fc40000000000 */
[----:B------:R-:W-:Y:S02]  /*0f40*/  HFMA2 R22, R22, 0.0625, 0.0625, R13 ;  /* 0x2c002c0016167831 */ /* 0x000fe4000000000d */
[----:B------:R-:W-:Y:S01]  /*0f50*/  HFMA2 R34, R34, 0.0625, 0.0625, R15 ;  /* 0x2c002c0022227831 */ /* 0x000fe2000000000f */
[----:B------:R-:W-:Y:S02]  /*0f60*/  SHF.R.U32.HI R28, RZ, 0x8, R8 ;  /* 0x00000008ff1c7819 */ /* 0x000fe40000011608 */
[----:B------:R-:W-:Y:S01]  /*0f70*/  LOP3.LUT R10, R36, 0xf000f, RZ, 0xc0, !PT ;  /* 0x000f000f240a7812 */ /* 0x000fe200078ec0ff */
[----:B0-----:R-:W-:Y:S01]  /*0f80*/  IMAD R25, R33, UR15, R0 ;  /* 0x0000000f21197c24 */ /* 0x001fe2000f8e0200 */
[----:B------:R-:W-:Y:S01]  /*0f90*/  PRMT R23, R30, 0x5410, R32 ;  /* 0x000054101e177816 */ /* 0x000fe20000000020 */
[----:B------:R-:W-:Y:S02]  /*0fa0*/  HMUL2 R33, R26, R22 ;  /* 0x000000161a217232 */ /* 0x000fe40000000000 */
[----:B------:R-:W-:-:S02]  /*0fb0*/  HFMA2 R34, R27, R34, -RZ ;  /* 0x000000221b227231 */ /* 0x000fc400001000ff */
[----:B------:R-:W-:Y:S01]  /*0fc0*/  IMAD.WIDE R24, R25, 0x2, R20 ;  /* 0x0000000219187825 */ /* 0x000fe200078e0214 */
[----:B------:R-:W-:Y:S02]  /*0fd0*/  PRMT R32, R30, 0x7632, R32 ;  /* 0x000076321e207816 */ /* 0x000fe40000000020 */
[C---:B------:R-:W-:Y:S01]  /*0fe0*/  LOP3.LUT R8, R28.reuse, 0xf000f, RZ, 0xc0, !PT ;  /* 0x000f000f1c087812 */ /* 0x040fe200078ec0ff */
[----:B------:R-:W-:Y:S01]  /*0ff0*/  LDS.U16 R30, [UR9+0xe] ;  /* 0x00000e09ff1e7984 */ /* 0x000fe20008000400 */
[----:B------:R-:W-:Y:S02]  /*1000*/  LOP3.LUT R28, R28, 0xf000f0, RZ, 0xc0, !PT ;  /* 0x00f000f01c1c7812 */ /* 0x000fe400078ec0ff */
[----:B------:R-:W-:Y:S01]  /*1010*/  LOP3.LUT R11, R8, 0x64006400, RZ, 0xfc, !PT ;  /* 0x64006400080b7812 */ /* 0x000fe200078efcff */
[----:B------:R0:W-:Y:S01]  /*1020*/  STG.E desc[UR12][R24.64], R23 ;  /* 0x0000001718007986 */ /* 0x0001e2000c10190c */
[----:B------:R-:W-:Y:S02]  /*1030*/  LOP3.LUT R36, R36, 0xf000f0, RZ, 0xc0, !PT ;  /* 0x00f000f024247812 */ /* 0x000fe400078ec0ff */
[----:B------:R-:W-:Y:S01]  /*1040*/  LOP3.LUT R28, R28, 0x64006400, RZ, 0xfc, !PT ;  /* 0x640064001c1c7812 */ /* 0x000fe200078efcff */
[----:B------:R-:W-:Y:S01]  /*1050*/  HADD2 R8, R11, R4 ;  /* 0x000000040b087230 */ /* 0x000fe20000000000 */
[----:B------:R-:W-:-:S02]  /*1060*/  LOP3.LUT R36, R36, 0x64006400, RZ, 0xfc, !PT ;  /* 0x6400640024247812 */ /* 0x000fc400078efcff */
[C-C-:B0-----:R-:W-:Y:S02]  /*1070*/  PRMT R23, R33.reuse, 0x5410, R34.reuse ;  /* 0x0000541021177816 */ /* 0x141fe40000000022 */
[----:B------:R-:W-:Y:S02]  /*1080*/  PRMT R34, R33, 0x7632, R34 ;  /* 0x0000763221227816 */ /* 0x000fe40000000022 */
[----:B------:R-:W-:Y:S01]  /*1090*/  LOP3.LUT R33, R10, 0x64006400, RZ, 0xfc, !PT ;  /* 0x640064000a217812 */ /* 0x000fe200078efcff */
[----:B------:R0:W-:Y:S01]  /*10a0*/  STG.E desc[UR12][R24.64+0x4], R23 ;  /* 0x0000041718007986 */ /* 0x0001e2000c10190c */
[----:B-1----:R-:W-:-:S04]  /*10b0*/  IMAD R11, R31, UR15, R0 ;  /* 0x0000000f1f0b7c24 */ /* 0x002fc8000f8e0200 */
[----:B------:R-:W-:-:S04]  /*10c0*/  IMAD.WIDE R10, R11, 0x2, R20 ;  /* 0x000000020b0a7825 */ /* 0x000fc800078e0214 */
[----:B0-----:R-:W-:Y:S01]  /*10d0*/  IMAD.WIDE R22, R35, 0x2, R20 ;  /* 0x0000000223167825 */ /* 0x001fe200078e0214 */
[----:B------:R-:W-:Y:S02]  /*10e0*/  SHF.R.U32.HI R35, RZ, 0x8, R9 ;  /* 0x00000008ff237819 */ /* 0x000fe40000011609 */
[----:B------:R-:W-:Y:S02]  /*10f0*/  LOP3.LUT R24, R37, 0xf000f, RZ, 0xc0, !PT ;  /* 0x000f000f25187812 */ /* 0x000fe400078ec0ff */
[----:B------:R-:W-:Y:S01]  /*1100*/  STG.E desc[UR12][R22.64], R32 ;  /* 0x0000002016007986 */ /* 0x000fe2000c10190c */
[----:B------:R-:W-:Y:S02]  /*1110*/  LOP3.LUT R9, R35, 0xf000f, RZ, 0xc0, !PT ;  /* 0x000f000f23097812 */ /* 0x000fe400078ec0ff */
[----:B------:R-:W-:Y:S01]  /*1120*/  LOP3.LUT R24, R24, 0x64006400, RZ, 0xfc, !PT ;  /* 0x6400640018187812 */ /* 0x000fe200078efcff */
[----:B------:R-:W0:Y:S01]  /*1130*/  LDS.U16 R32, [UR9+0xc] ;  /* 0x00000c09ff207984 */ /* 0x000e220008000400 */
[----:B------:R-:W-:Y:S01]  /*1140*/  LOP3.LUT R25, R9, 0x64006400, RZ, 0xfc, !PT ;  /* 0x6400640009197812 */ /* 0x000fe200078efcff */
[----:B------:R-:W-:Y:S01]  /*1150*/  IMAD R9, R29, UR15, R0 ;  /* 0x0000000f1d097c24 */ /* 0x000fe2000f8e0200 */
[----:B------:R-:W-:Y:S01]  /*1160*/  LOP3.LUT R35, R35, 0xf000f0, RZ, 0xc0, !PT ;  /* 0x00f000f023237812 */ /* 0x000fe200078ec0ff */
[----:B------:R1:W-:Y:S01]  /*1170*/  STG.E desc[UR12][R22.64+0x4], R34 ;  /* 0x0000042216007986 */ /* 0x0003e2000c10190c */
[----:B------:R-:W-:Y:S01]  /*1180*/  LOP3.LUT R37, R37, 0xf000f0, RZ, 0xc0, !PT ;  /* 0x00f000f025257812 */ /* 0x000fe200078ec0ff */
[----:B------:R-:W-:-:S04]  /*1190*/  HFMA2 R25, R25, 1, 1, R6 ;  /* 0x3c003c0019197831 */ /* 0x000fc80000000006 */
[----:B------:R-:W-:Y:S02]  /*11a0*/  HFMA2 R25, R17, R25, -RZ ;  /* 0x0000001911197231 */ /* 0x000fe400001000ff */
[----:B-1----:R-:W-:Y:S02]  /*11b0*/  HFMA2 R23, R24, 1, 1, R14 ;  /* 0x3c003c0018177831 */ /* 0x002fe4000000000e */
[----:B------:R-:W-:Y:S02]  /*11c0*/  HMUL2 R24, R16, R8 ;  /* 0x0000000810187232 */ /* 0x000fe40000000000 */
[----:B------:R-:W-:-:S04]  /*11d0*/  IMAD.WIDE R8, R9, 0x2, R20 ;  /* 0x0000000209087825 */ /* 0x000fc800078e0214 */
[----:B------:R-:W-:Y:S02]  /*11e0*/  HADD2 R22, R33, R12 ;  /* 0x0000000c21167230 */ /* 0x000fe40000000000 */
[C---:B------:R-:W-:Y:S01]  /*11f0*/  HFMA2 R23, R27.reuse, R23, -RZ ;  /* 0x000000171b177231 */ /* 0x040fe200001000ff */
[----:B------:R-:W-:Y:S02]  /*1200*/  LOP3.LUT R34, R37, 0x64006400, RZ, 0xfc, !PT ;  /* 0x6400640025227812 */ /* 0x000fe400078efcff */
[----:B------:R-:W-:Y:S01]  /*1210*/  PRMT R29, R24, 0x5410, R25 ;  /* 0x00005410181d7816 */ /* 0x000fe20000000019 */
[----:B------:R-:W-:Y:S02]  /*1220*/  HMUL2 R22, R26, R22 ;  /* 0x000000161a167232 */ /* 0x000fe40000000000 */
[----:B------:R-:W-:Y:S02]  /*1230*/  HFMA2 R34, R34, 0.0625, 0.0625, R15 ;  /* 0x2c002c0022227831 */ /* 0x000fe4000000000f */
[----:B------:R1:W-:Y:S02]  /*1240*/  STG.E desc[UR12][R8.64], R29 ;  /* 0x0000001d08007986 */ /* 0x0003e4000c10190c */
[----:B------:R-:W-:Y:S01]  /*1250*/  HFMA2 R34, R27, R34, -RZ ;  /* 0x000000221b227231 */ /* 0x000fe200001000ff */
[----:B-1----:R-:W-:-:S02]  /*1260*/  PRMT R29, R22, 0x5410, R23 ;  /* 0x00005410161d7816 */ /* 0x002fc40000000017 */
[----:B------:R-:W-:-:S03]  /*1270*/  PRMT R23, R22, 0x7632, R23 ;  /* 0x0000763216177816 */ /* 0x000fc60000000017 */
[----:B------:R1:W-:Y:S04]  /*1280*/  STG.E desc[UR12][R8.64+0x4], R29 ;  /* 0x0000041d08007986 */ /* 0x0003e8000c10190c */
[----:B------:R-:W-:Y:S01]  /*1290*/  STG.E desc[UR12][R10.64+0x4], R23 ;  /* 0x000004170a007986 */ /* 0x000fe2000c10190c */
[----:B-1----:R-:W-:Y:S01]  /*12a0*/  PRMT R29, R24, 0x7632, R25 ;  /* 0x00007632181d7816 */ /* 0x002fe20000000019 */
[----:B------:R-:W-:Y:S01]  /*12b0*/  HFMA2 R8, R28, 0.0625, 0.0625, R5 ;  /* 0x2c002c001c087831 */ /* 0x000fe20000000005 */
[----:B------:R-:W-:Y:S01]  /*12c0*/  LOP3.LUT R24, R35, 0x64006400, RZ, 0xfc, !PT ;  /* 0x6400640023187812 */ /* 0x000fe200078efcff */
[--C-:B0-----:R-:W-:Y:S02]  /*12d0*/  IMAD R9, R32, UR15, R0.reuse ;  /* 0x0000000f20097c24 */ /* 0x101fe4000f8e0200 */
[----:B------:R0:W-:Y:S01]  /*12e0*/  STG.E desc[UR12][R10.64], R29 ;  /* 0x0000001d0a007986 */ /* 0x0001e2000c10190c */
[----:B------:R-:W-:-:S02]  /*12f0*/  IMAD R25, R30, UR15, R0 ;  /* 0x0000000f1e197c24 */ /* 0x000fc4000f8e0200 */
[----:B------:R-:W-:Y:S02]  /*1300*/  HFMA2 R28, R24, 0.0625, 0.0625, R7 ;  /* 0x2c002c00181c7831 */ /* 0x000fe40000000007 */
[----:B------:R-:W-:Y:S02]  /*1310*/  HMUL2 R24, R16, R8 ;  /* 0x0000000810187232 */ /* 0x000fe40000000000 */
[----:B------:R-:W-:-:S04]  /*1320*/  IMAD.WIDE R8, R9, 0x2, R20 ;  /* 0x0000000209087825 */ /* 0x000fc800078e0214 */
[----:B------:R-:W-:Y:S02]  /*1330*/  HFMA2 R28, R17, R28, -RZ ;  /* 0x0000001c111c7231 */ /* 0x000fe400001000ff */
[----:B------:R-:W-:-:S04]  /*1340*/  IMAD.WIDE R20, R25, 0x2, R20 ;  /* 0x0000000219147825 */ /* 0x000fc800078e0214 */
[----:B0-----:R-:W-:Y:S01]  /*1350*/  HFMA2 R29, R36, 0.0625, 0.0625, R13 ;  /* 0x2c002c00241d7831 */ /* 0x001fe2000000000d */
[C-C-:B------:R-:W-:Y:S01]  /*1360*/  PRMT R11, R24.reuse, 0x5410, R28.reuse ;  /* 0x00005410180b7816 */ /* 0x140fe2000000001c */
[----:B------:R-:W-:Y:S01]  /*1370*/  IMAD.U32 R25, RZ, RZ, UR15 ;  /* 0x0000000fff197e24 */ /* 0x000fe2000f8e00ff */
[----:B------:R-:W-:Y:S01]  /*1380*/  PRMT R28, R24, 0x7632, R28 ;  /* 0x00007632181c7816 */ /* 0x000fe2000000001c */
[----:B------:R-:W-:Y:S02]  /*1390*/  HMUL2 R29, R26, R29 ;  /* 0x0000001d1a1d7232 */ /* 0x000fe40000000000 */
[----:B------:R1:W-:Y:S01]  /*13a0*/  STG.E desc[UR12][R8.64], R11 ;  /* 0x0000000b08007986 */ /* 0x0003e2000c10190c */
[----:B------:R-:W-:Y:S02]  /*13b0*/  IMAD.WIDE R18, R25, 0x4, R18 ;  /* 0x0000000419127825 */ /* 0x000fe400078e0212 */
[C-C-:B------:R-:W-:Y:S02]  /*13c0*/  PRMT R23, R29.reuse, 0x5410, R34.reuse ;  /* 0x000054101d177816 */ /* 0x140fe40000000022 */
[----:B------:R-:W-:-:S03]  /*13d0*/  PRMT R34, R29, 0x7632, R34 ;  /* 0x000076321d227816 */ /* 0x000fc60000000022 */
[----:B------:R1:W-:Y:S04]  /*13e0*/  STG.E desc[UR12][R8.64+0x4], R23 ;  /* 0x0000041708007986 */ /* 0x0003e8000c10190c */
[----:B------:R1:W-:Y:S04]  /*13f0*/  STG.E desc[UR12][R20.64], R28 ;  /* 0x0000001c14007986 */ /* 0x0003e8000c10190c */
[----:B------:R1:W-:Y:S01]  /*1400*/  STG.E desc[UR12][R20.64+0x4], R34 ;  /* 0x0000042214007986 */ /* 0x0003e2000c10190c */
[----:B------:R-:W-:Y:S05]  /*1410*/  BRA.U UP0, `(.L_x_44) ;  /* 0xfffffff500e07547 */ /* 0x000fea000b83ffff */
[----:B------:R-:W-:-:S04]  /*1420*/  UIADD3 UR6, UPT, UPT, UR6, 0x20, URZ ;  /* 0x0000002006067890 */ /* 0x000fc8000fffe0ff */
[----:B------:R-:W-:-:S09]  /*1430*/  UISETP.GE.AND UP0, UPT, UR6, UR11, UPT ;  /* 0x0000000b0600728c */ /* 0x000fd2000bf06270 */
[----:B------:R-:W-:Y:S05]  /*1440*/  BRA.U !UP0, `(.L_x_45) ;  /* 0xfffffff508047547 */ /* 0x000fea000b83ffff */
[----:B------:R-:W-:Y:S05]  /*1450*/  EXIT ;  /* 0x000000000000794d */ /* 0x000fea0003800000 */
.L_x_42:
[----:B------:R-:W-:-:S05]  /*1460*/  UMOV UR4, URZ ;  /* 0x000000ff00047c82 */ /* 0x000fca0008000000 */
.L_x_48:
[----:B0-----:R-:W0:Y:S01]  /*1470*/  LDC R29, c[0x0][0x3a4] ;  /* 0x0000e900ff1d7b82 */ /* 0x001e220000000800 */
[----:B------:R-:W-:Y:S02]  /*1480*/  UISETP.NE.AND UP0, UPT, UR6, UR8, UPT ;  /* 0x000000080600728c */ /* 0x000fe4000bf05270 */
[----:B------:R-:W-:-:S07]  /*1490*/  ULEA UR5, UR9, UR4, 0x7 ;  /* 0x0000000409057291 */ /* 0x000fce000f8e38ff */
[----:B------:R-:W-:Y:S05]  /*14a0*/  BRA.U UP0, `(.L_x_46) ;  /* 0x0000000100c07547 */ /* 0x000fea000b800000 */
        /* <DEDUP_REMOVED lines=48> */
.L_x_46:
[----:B0-----:R-:W-:Y:S01]  /*17b0*/  IMAD R25, R29, UR5, R0 ;  /* 0x000000051d197c24 */ /* 0x001fe2000f8e0200 */
[----:B------:R-:W-:-:S06]  /*17c0*/  UMOV UR5, URZ ;  /* 0x000000ff00057c82 */ /* 0x000fcc0008000000 */
.L_x_47:
[----:B0-----:R0:W2:Y:S01]  /*17d0*/  LDG.E.128.CONSTANT R8, desc[UR12][R18.64] ;  /* 0x0000000c12087981 */ /* 0x0010a2000c1e9d00 */
[----:B------:R-:W1:Y:S01]  /*17e0*/  LDC.64 R20, c[0x0][0x3b0] ;  /* 0x0000ec00ff147b82 */ /* 0x000e620000000a00 */
[----:B------:R-:W-:-:S04]  /*17f0*/  UIADD3 UR5, UPT, UPT, UR5, 0x1, URZ ;  /* 0x0000000105057890 */ /* 0x000fc8000fffe0ff */
[----:B------:R-:W-:Y:S01]  /*1800*/  UISETP.NE.AND UP0, UPT, UR5, 0x4, UPT ;  /* 0x000000040500788c */ /* 0x000fe2000bf05270 */
[----:B0-----:R-:W-:-:S04]  /*1810*/  IMAD.WIDE R18, R29, 0x4, R18 ;  /* 0x000000041d127825 */ /* 0x001fc800078e0212 */
[----:B-1----:R-:W-:-:S04]  /*1820*/  IMAD.WIDE R20, R25, 0x2, R20 ;  /* 0x0000000219147825 */ /* 0x002fc800078e0214 */
[----:B------:R-:W-:Y:S01]  /*1830*/  IMAD R25, R29, 0x8, R25 ;  /* 0x000000081d197824 */ /* 0x000fe200078e0219 */
[----:B--2---:R-:W-:Y:S02]  /*1840*/  LOP3.LUT R22, R8, 0xf000f, RZ, 0xc0, !PT ;  /* 0x000f000f08167812 */ /* 0x004fe400078ec0ff */
[----:B------:R-:W-:Y:S02]  /*1850*/  LOP3.LUT R24, R9, 0xf000f, RZ, 0xc0, !PT ;  /* 0x000f000f09187812 */ /* 0x000fe400078ec0ff */
[----:B------:R-:W-:Y:S02]  /*1860*/  LOP3.LUT R28, R10, 0xf000f, RZ, 0xc0, !PT ;  /* 0x000f000f0a1c7812 */ /* 0x000fe400078ec0ff */
[----:B------:R-:W-:Y:S02]  /*1870*/  LOP3.LUT R30, R11, 0xf000f, RZ, 0xc0, !PT ;  /* 0x000f000f0b1e7812 */ /* 0x000fe400078ec0ff */
[----:B------:R-:W-:Y:S02]  /*1880*/  LOP3.LUT R23, R22, 0x64006400, RZ, 0xfc, !PT ;  /* 0x6400640016177812 */ /* 0x000fe400078efcff */
[----:B------:R-:W-:-:S02]  /*1890*/  LOP3.LUT R31, R24, 0x64006400, RZ, 0xfc, !PT ;  /* 0x64006400181f7812 */ /* 0x000fc400078efcff */
[----:B------:R-:W-:Y:S01]  /*18a0*/  LOP3.LUT R33, R28, 0x64006400, RZ, 0xfc, !PT ;  /* 0x640064001c217812 */ /* 0x000fe200078efcff */
[----:B------:R-:W-:Y:S01]  /*18b0*/  HFMA2 R23, R23, 1, 1, R4 ;  /* 0x3c003c0017177831 */ /* 0x000fe20000000004 */
[----:B------:R-:W-:Y:S01]  /*18c0*/  LOP3.LUT R35, R30, 0x64006400, RZ, 0xfc, !PT ;  /* 0x640064001e237812 */ /* 0x000fe200078efcff */
[----:B------:R-:W-:Y:S01]  /*18d0*/  HADD2 R31, R31, R6 ;  /* 0x000000061f1f7230 */ /* 0x000fe20000000000 */
[----:B------:R-:W-:Y:S01]  /*18e0*/  LOP3.LUT R30, R8, 0xf000f0, RZ, 0xc0, !PT ;  /* 0x00f000f0081e7812 */ /* 0x000fe200078ec0ff */
[----:B------:R-:W-:Y:S02]  /*18f0*/  HFMA2 R33, R33, 1, 1, R12 ;  /* 0x3c003c0021217831 */ /* 0x000fe4000000000c */
[----:B------:R-:W-:Y:S02]  /*1900*/  HMUL2 R24, R16, R23 ;  /* 0x0000001710187232 */ /* 0x000fe40000000000 */
[----:B------:R-:W-:Y:S02]  /*1910*/  HFMA2 R31, R17, R31, -RZ ;  /* 0x0000001f111f7231 */ /* 0x000fe400001000ff */
[----:B------:R-:W-:-:S02]  /*1920*/  HADD2 R35, R35, R14 ;  /* 0x0000000e23237230 */ /* 0x000fc40000000000 */
[----:B------:R-:W-:-:S04]  /*1930*/  IMAD.WIDE R22, R29, 0x2, R20 ;  /* 0x000000021d167825 */ /* 0x000fc800078e0214 */
[----:B------:R-:W-:Y:S01]  /*1940*/  HMUL2 R33, R26, R33 ;  /* 0x000000211a217232 */ /* 0x000fe20000000000 */
[----:B------:R-:W-:Y:S01]  /*1950*/  SHF.R.U32.HI R28, RZ, 0x8, R9 ;  /* 0x00000008ff1c7819 */ /* 0x000fe20000011609 */
[----:B------:R-:W-:Y:S01]  /*1960*/  HFMA2 R35, R27, R35, -RZ ;  /* 0x000000231b237231 */ /* 0x000fe200001000ff */
[----:B------:R-:W-:Y:S02]  /*1970*/  PRMT R37, R24, 0x5410, R31 ;  /* 0x0000541018257816 */ /* 0x000fe4000000001f */
[----:B------:R-:W-:Y:S02]  /*1980*/  LOP3.LUT R30, R30, 0x64006400, RZ, 0xfc, !PT ;  /* 0x640064001e1e7812 */ /* 0x000fe400078efcff */
[C-C-:B------:R-:W-:Y:S01]  /*1990*/  PRMT R32, R33.reuse, 0x5410, R35.reuse ;  /* 0x0000541021207816 */ /* 0x140fe20000000023 */
[----:B------:R-:W-:Y:S01]  /*19a0*/  STG.E desc[UR12][R20.64], R37 ;  /* 0x0000002514007986 */ /* 0x000fe2000c10190c */
[----:B------:R-:W-:Y:S01]  /*19b0*/  PRMT R35, R33, 0x7632, R35 ;  /* 0x0000763221237816 */ /* 0x000fe20000000023 */
[----:B------:R-:W-:-:S02]  /*19c0*/  HFMA2 R30, R30, 0.0625, 0.0625, R5 ;  /* 0x2c002c001e1e7831 */ /* 0x000fc40000000005 */
[----:B------:R0:W-:Y:S02]  /*19d0*/  STG.E desc[UR12][R20.64+0x4], R32 ;  /* 0x0000042014007986 */ /* 0x0001e4000c10190c */
[----:B------:R-:W-:Y:S02]  /*19e0*/  HMUL2 R30, R16, R30 ;  /* 0x0000001e101e7232 */ /* 0x000fe40000000000 */
[----:B------:R-:W-:Y:S01]  /*19f0*/  STG.E desc[UR12][R22.64+0x4], R35 ;  /* 0x0000042316007986 */ /* 0x000fe2000c10190c */
[----:B0-----:R-:W-:Y:S02]  /*1a00*/  PRMT R21, R24, 0x7632, R31 ;  /* 0x0000763218157816 */ /* 0x001fe4000000001f */
[----:B------:R-:W-:Y:S02]  /*1a10*/  SHF.R.U32.HI R24, RZ, 0x8, R8 ;  /* 0x00000008ff187819 */ /* 0x000fe40000011608 */
[----:B------:R-:W-:Y:S01]  /*1a20*/  LOP3.LUT R8, R9, 0xf000f0, RZ, 0xc0, !PT ;  /* 0x00f000f009087812 */ /* 0x000fe200078ec0ff */
[----:B------:R0:W-:Y:S01]  /*1a30*/  STG.E desc[UR12][R22.64], R21 ;  /* 0x0000001516007986 */ /* 0x0001e2000c10190c */
[----:B------:R-:W-:-:S02]  /*1a40*/  LOP3.LUT R9, R10, 0xf000f0, RZ, 0xc0, !PT ;  /* 0x00f000f00a097812 */ /* 0x000fc400078ec0ff */
[----:B------:R-:W-:Y:S02]  /*1a50*/  LOP3.LUT R31, R11, 0xf000f0, RZ, 0xc0, !PT ;  /* 0x00f000f00b1f7812 */ /* 0x000fe400078ec0ff */
[----:B------:R-:W-:Y:S02]  /*1a60*/  LOP3.LUT R20, R8, 0x64006400, RZ, 0xfc, !PT ;  /* 0x6400640008147812 */ /* 0x000fe400078efcff */
[----:B------:R-:W-:Y:S01]  /*1a70*/  LOP3.LUT R32, R9, 0x64006400, RZ, 0xfc, !PT ;  /* 0x6400640009207812 */ /* 0x000fe200078efcff */
[----:B------:R-:W-:Y:S01]  /*1a80*/  IMAD.WIDE R8, R29, 0x2, R22 ;  /* 0x000000021d087825 */ /* 0x000fe200078e0216 */
[----:B------:R-:W-:-:S03]  /*1a90*/  LOP3.LUT R34, R31, 0x64006400, RZ, 0xfc, !PT ;  /* 0x640064001f227812 */ /* 0x000fc600078efcff */
[----:B------:R-:W-:Y:S02]  /*1aa0*/  HFMA2 R20, R20, 0.0625, 0.0625, R7 ;  /* 0x2c002c0014147831 */ /* 0x000fe40000000007 */
[----:B0-----:R-:W-:Y:S01]  /*1ab0*/  HFMA2 R22, R32, 0.0625, 0.0625, R13 ;  /* 0x2c002c0020167831 */ /* 0x001fe2000000000d */
[----:B------:R-:W-:Y:S01]  /*1ac0*/  SHF.R.U32.HI R23, RZ, 0x8, R11 ;  /* 0x00000008ff177819 */ /* 0x000fe2000001160b */
[----:B------:R-:W-:Y:S02]  /*1ad0*/  HFMA2 R21, R34, 0.0625, 0.0625, R15 ;  /* 0x2c002c0022157831 */ /* 0x000fe4000000000f */
[----:B------:R-:W-:Y:S02]  /*1ae0*/  HFMA2 R31, R17, R20, -RZ ;  /* 0x00000014111f7231 */ /* 0x000fe400001000ff */
[----:B------:R-:W-:Y:S01]  /*1af0*/  HMUL2 R22, R26, R22 ;  /* 0x000000161a167232 */ /* 0x000fe20000000000 */
[----:B------:R-:W-:Y:S01]  /*1b00*/  SHF.R.U32.HI R20, RZ, 0x8, R10 ;  /* 0x00000008ff147819 */ /* 0x000fe2000001160a */
[----:B------:R-:W-:-:S02]  /*1b10*/  HFMA2 R21, R27, R21, -RZ ;  /* 0x000000151b157231 */ /* 0x000fc400001000ff */
[----:B------:R-:W-:Y:S01]  /*1b20*/  IMAD.WIDE R10, R29, 0x2, R8 ;  /* 0x000000021d0a7825 */ /* 0x000fe200078e0208 */
[----:B------:R-:W-:Y:S02]  /*1b30*/  PRMT R37, R30, 0x5410, R31 ;  /* 0x000054101e257816 */ /* 0x000fe4000000001f */
[----:B------:R-:W-:Y:S02]  /*1b40*/  LOP3.LUT R32, R28, 0xf000f, RZ, 0xc0, !PT ;  /* 0x000f000f1c207812 */ /* 0x000fe400078ec0ff */
[----:B------:R-:W-:Y:S01]  /*1b50*/  PRMT R36, R22, 0x5410, R21 ;  /* 0x0000541016247816 */ /* 0x000fe20000000015 */
[----:B------:R0:W-:Y:S01]  /*1b60*/  STG.E desc[UR12][R8.64], R37 ;  /* 0x0000002508007986 */ /* 0x0001e2000c10190c */
[----:B------:R-:W-:Y:S02]  /*1b70*/  LOP3.LUT R35, R32, 0x64006400, RZ, 0xfc, !PT ;  /* 0x6400640020237812 */ /* 0x000fe400078efcff */
[----:B------:R-:W-:Y:S01]  /*1b80*/  LOP3.LUT R33, R20, 0xf000f, RZ, 0xc0, !PT ;  /* 0x000f000f14217812 */ /* 0x000fe200078ec0ff */
[----:B------:R1:W-:Y:S01]  /*1b90*/  STG.E desc[UR12][R8.64+0x4], R36 ;  /* 0x0000042408007986 */ /* 0x0003e2000c10190c */
[----:B------:R-:W-:-:S02]  /*1ba0*/  LOP3.LUT R34, R23, 0xf000f, RZ, 0xc0, !PT ;  /* 0x000f000f17227812 */ /* 0x000fc400078ec0ff */
[----:B------:R-:W-:Y:S02]  /*1bb0*/  LOP3.LUT R28, R28, 0xf000f0, RZ, 0xc0, !PT ;  /* 0x00f000f01c1c7812 */ /* 0x000fe400078ec0ff */
[----:B------:R-:W-:Y:S02]  /*1bc0*/  LOP3.LUT R34, R34, 0x64006400, RZ, 0xfc, !PT ;  /* 0x6400640022227812 */ /* 0x000fe400078efcff */
[----:B------:R-:W-:Y:S02]  /*1bd0*/  LOP3.LUT R20, R20, 0xf000f0, RZ, 0xc0, !PT ;  /* 0x00f000f014147812 */ /* 0x000fe400078ec0ff */
[----:B0-----:R-:W-:Y:S02]  /*1be0*/  LOP3.LUT R37, R33, 0x64006400, RZ, 0xfc, !PT ;  /* 0x6400640021257812 */ /* 0x001fe400078efcff */
[----:B------:R-:W-:Y:S01]  /*1bf0*/  PRMT R33, R22, 0x7632, R21 ;  /* 0x0000763216217816 */ /* 0x000fe20000000015 */
[----:B------:R-:W-:Y:S01]  /*1c00*/  HFMA2 R22, R34, 1, 1, R14 ;  /* 0x3c003c0022167831 */ /* 0x000fe2000000000e */
[----:B-1----:R-:W-:Y:S01]  /*1c10*/  PRMT R9, R30, 0x7632, R31 ;  /* 0x000076321e097816 */ /* 0x002fe2000000001f */
[----:B------:R-:W-:Y:S01]  /*1c20*/  HADD2 R21, R37, R12 ;  /* 0x0000000c25157230 */ /* 0x000fe20000000000 */
[C---:B------:R-:W-:Y:S01]  /*1c30*/  LOP3.LUT R30, R24.reuse, 0xf000f, RZ, 0xc0, !PT ;  /* 0x000f000f181e7812 */ /* 0x040fe200078ec0ff */
[----:B------:R-:W-:Y:S01]  /*1c40*/  STG.E desc[UR12][R10.64+0x4], R33 ;  /* 0x000004210a007986 */ /* 0x000fe2000c10190c */
[----:B------:R-:W-:Y:S01]  /*1c50*/  LOP3.LUT R24, R24, 0xf000f0, RZ, 0xc0, !PT ;  /* 0x00f000f018187812 */ /* 0x000fe200078ec0ff */
[----:B------:R-:W-:Y:S01]  /*1c60*/  HMUL2 R21, R26, R21 ;  /* 0x000000151a157232 */ /* 0x000fe20000000000 */
[----:B------:R-:W-:Y:S01]  /*1c70*/  LOP3.LUT R31, R30, 0x64006400, RZ, 0xfc, !PT ;  /* 0x640064001e1f7812 */ /* 0x000fe200078efcff */
[----:B------:R0:W-:Y:S01]  /*1c80*/  STG.E desc[UR12][R10.64], R9 ;  /* 0x000000090a007986 */ /* 0x0001e2000c10190c */
[----:B------:R-:W-:Y:S01]  /*1c90*/  LOP3.LUT R23, R23, 0xf000f0, RZ, 0xc0, !PT ;  /* 0x00f000f017177812 */ /* 0x000fe200078ec0ff */
[----:B------:R-:W-:Y:S01]  /*1ca0*/  HFMA2 R22, R27, R22, -RZ ;  /* 0x000000161b167231 */ /* 0x000fe200001000ff */
[----:B------:R-:W-:Y:S01]  /*1cb0*/  LOP3.LUT R24, R24, 0x64006400, RZ, 0xfc, !PT ;  /* 0x6400640018187812 */ /* 0x000fe200078efcff */
[----:B------:R-:W-:-:S02]  /*1cc0*/  HADD2 R8, R31, R4 ;  /* 0x000000041f087230 */ /* 0x000fc40000000000 */
[----:B------:R-:W-:Y:S01]  /*1cd0*/  HFMA2 R31, R35, 1, 1, R6 ;  /* 0x3c003c00231f7831 */ /* 0x000fe20000000006 */
[----:B------:R-:W-:Y:S01]  /*1ce0*/  LOP3.LUT R28, R28, 0x64006400, RZ, 0xfc, !PT ;  /* 0x640064001c1c7812 */ /* 0x000fe200078efcff */
[----:B------:R-:W-:Y:S02]  /*1cf0*/  HMUL2 R30, R16, R8 ;  /* 0x00000008101e7232 */ /* 0x000fe40000000000 */
[C---:B------:R-:W-:Y:S01]  /*1d00*/  HFMA2 R31, R17.reuse, R31, -RZ ;  /* 0x0000001f111f7231 */ /* 0x040fe200001000ff */
[----:B------:R-:W-:Y:S01]  /*1d10*/  LOP3.LUT R20, R20, 0x64006400, RZ, 0xfc, !PT ;  /* 0x6400640014147812 */ /* 0x000fe200078efcff */
[----:B------:R-:W-:Y:S02]  /*1d20*/  HFMA2 R28, R28, 0.0625, 0.0625, R7 ;  /* 0x2c002c001c1c7831 */ /* 0x000fe40000000007 */
[----:B0-----:R-:W-:Y:S01]  /*1d30*/  IMAD.WIDE R8, R29, 0x2, R10 ;  /* 0x000000021d087825 */ /* 0x001fe200078e020a */
[--C-:B------:R-:W-:Y:S02]  /*1d40*/  PRMT R33, R21, 0x5410, R22.reuse ;  /* 0x0000541015217816 */ /* 0x100fe40000000016 */
[C-C-:B------:R-:W-:Y:S01]  /*1d50*/  PRMT R11, R30.reuse, 0x5410, R31.reuse ;  /* 0x000054101e0b7816 */ /* 0x140fe2000000001f */
[----:B------:R-:W-:Y:S01]  /*1d60*/  HFMA2 R20, R20, 0.0625, 0.0625, R13 ;  /* 0x2c002c0014147831 */ /* 0x000fe2000000000d */
[----:B------:R-:W-:Y:S01]  /*1d70*/  PRMT R31, R30, 0x7632, R31 ;  /* 0x000076321e1f7816 */ /* 0x000fe2000000001f */
[----:B------:R-:W-:Y:S01]  /*1d80*/  STG.E desc[UR12][R8.64+0x4], R33 ;  /* 0x0000042108007986 */ /* 0x000fe2000c10190c */
[----:B------:R-:W-:Y:S01]  /*1d90*/  LOP3.LUT R30, R23, 0x64006400, RZ, 0xfc, !PT ;  /* 0x64006400171e7812 */ /* 0x000fe200078efcff */
[----:B------:R-:W-:Y:S01]  /*1da0*/  HFMA2 R23, R24, 0.0625, 0.0625, R5 ;  /* 0x2c002c0018177831 */ /* 0x000fe20000000005 */
[----:B------:R-:W-:Y:S01]  /*1db0*/  PRMT R22, R21, 0x7632, R22 ;  /* 0x0000763215167816 */ /* 0x000fe20000000016 */
[----:B------:R0:W-:Y:S01]  /*1dc0*/  STG.E desc[UR12][R8.64], R11 ;  /* 0x0000000b08007986 */ /* 0x0001e2000c10190c */
[----:B------:R-:W-:-:S02]  /*1dd0*/  HFMA2 R28, R17, R28, -RZ ;  /* 0x0000001c111c7231 */ /* 0x000fc400001000ff */
[----:B------:R-:W-:Y:S02]  /*1de0*/  HFMA2 R30, R30, 0.0625, 0.0625, R15 ;  /* 0x2c002c001e1e7831 */ /* 0x000fe4000000000f */
[----:B------:R-:W-:Y:S02]  /*1df0*/  HMUL2 R23, R16, R23 ;  /* 0x0000001710177232 */ /* 0x000fe40000000000 */
[----:B------:R-:W-:Y:S02]  /*1e00*/  HMUL2 R24, R26, R20 ;  /* 0x000000141a187232 */ /* 0x000fe40000000000 */
[----:B------:R-:W-:Y:S02]  /*1e10*/  HFMA2 R30, R27, R30, -RZ ;  /* 0x0000001e1b1e7231 */ /* 0x000fe400001000ff */
[----:B0-----:R-:W-:-:S05]  /*1e20*/  IMAD.WIDE R10, R29, 0x2, R8 ;  /* 0x000000021d0a7825 */ /* 0x001fca00078e0208 */
[----:B------:R0:W-:Y:S01]  /*1e30*/  STG.E desc[UR12][R10.64], R31 ;  /* 0x0000001f0a007986 */ /* 0x0001e2000c10190c */
[----:B------:R-:W-:-:S03]  /*1e40*/  IMAD.WIDE R8, R29, 0x2, R10 ;  /* 0x000000021d087825 */ /* 0x000fc600078e020a */
[----:B------:R1:W-:Y:S01]  /*1e50*/  STG.E desc[UR12][R10.64+0x4], R22 ;  /* 0x000004160a007986 */ /* 0x0003e2000c10190c */
[----:B------:R-:W-:Y:S01]  /*1e60*/  IMAD.WIDE R20, R29, 0x2, R8 ;  /* 0x000000021d147825 */ /* 0x000fe200078e0208 */
[C-C-:B0-----:R-:W-:Y:S02]  /*1e70*/  PRMT R31, R24.reuse, 0x5410, R30.reuse ;  /* 0x00005410181f7816 */ /* 0x141fe4000000001e */
[----:B------:R-:W-:Y:S02]  /*1e80*/  PRMT R30, R24, 0x7632, R30 ;  /* 0x00007632181e7816 */ /* 0x000fe4000000001e */
[C-C-:B-1----:R-:W-:Y:S01]  /*1e90*/  PRMT R11, R23.reuse, 0x5410, R28.reuse ;  /* 0x00005410170b7816 */ /* 0x142fe2000000001c */
[----:B------:R0:W-:Y:S01]  /*1ea0*/  STG.E desc[UR12][R8.64+0x4], R31 ;  /* 0x0000041f08007986 */ /* 0x0001e2000c10190c */
[----:B------:R-:W-:-:S03]  /*1eb0*/  PRMT R28, R23, 0x7632, R28 ;  /* 0x00007632171c7816 */ /* 0x000fc6000000001c */
[----:B------:R0:W-:Y:S04]  /*1ec0*/  STG.E desc[UR12][R8.64], R11 ;  /* 0x0000000b08007986 */ /* 0x0001e8000c10190c */
[----:B------:R0:W-:Y:S04]  /*1ed0*/  STG.E desc[UR12][R20.64], R28 ;  /* 0x0000001c14007986 */ /* 0x0001e8000c10190c */
[----:B------:R0:W-:Y:S01]  /*1ee0*/  STG.E desc[UR12][R20.64+0x4], R30 ;  /* 0x0000041e14007986 */ /* 0x0001e2000c10190c */
[----:B------:R-:W-:Y:S05]  /*1ef0*/  BRA.U UP0, `(.L_x_47) ;  /* 0xfffffff900347547 */ /* 0x000fea000b83ffff */
[----:B------:R-:W-:Y:S02]  /*1f00*/  UIADD3 UR6, UPT, UPT, UR6, 0x20, URZ ;  /* 0x0000002006067890 */ /* 0x000fe4000fffe0ff */
[----:B------:R-:W-:Y:S02]  /*1f10*/  UIADD3 UR4, UPT, UPT, UR4, 0x20, URZ ;  /* 0x0000002004047890 */ /* 0x000fe4000fffe0ff */
[----:B------:R-:W-:-:S09]  /*1f20*/  UISETP.GE.AND UP0, UPT, UR6, UR11, UPT ;  /* 0x0000000b0600728c */ /* 0x000fd2000bf06270 */
[----:B------:R-:W-:Y:S05]  /*1f30*/  BRA.U !UP0, `(.L_x_48) ;  /* 0xfffffff5084c7547 */ /* 0x000fea000b83ffff */
[----:B------:R-:W-:Y:S05]  /*1f40*/  EXIT ;  /* 0x000000000000794d */ /* 0x000fea0003800000 */
.L_x_49:
        /* <DEDUP_REMOVED lines=11> */
.L_x_69:


//--------------------- .text._Z14shuffle_kernelPjiiiiiiii --------------------------
	.section	.text._Z14shuffle_kernelPjiiiiiiii,"ax",@progbits
	.align	128
        .global         _Z14shuffle_kernelPjiiiiiiii
        .type           _Z14shuffle_kernelPjiiiiiiii,@function
        .size           _Z14shuffle_kernelPjiiiiiiii,(.L_x_70 - _Z14shuffle_kernelPjiiiiiiii)
        .other          _Z14shuffle_kernelPjiiiiiiii,@"STO_CUDA_ENTRY STV_DEFAULT"
_Z14shuffle_kernelPjiiiiiiii:
.text._Z14shuffle_kernelPjiiiiiiii:
[----:B------:R-:W-:Y:S01]  /*0000*/  LDC R1, c[0x0][0x37c] ;  /* 0x0000df00ff017b82 */ /* 0x000fe20000000800 */
[----:B------:R-:W0:Y:S07]  /*0010*/  S2R R4, SR_CTAID.X ;  /* 0x0000000000047919 */ /* 0x000e2e0000002500 */
[----:B------:R-:W1:Y:S01]  /*0020*/  LDC R5, c[0x0][0x38c] ;  /* 0x0000e300ff057b82 */ /* 0x000e620000000800 */
[----:B------:R-:W0:Y:S02]  /*0030*/  S2R R3, SR_TID.X ;  /* 0x0000000000037919 */ /* 0x000e240000002100 */
[----:B0-----:R-:W-:-:S05]  /*0040*/  IMAD R4, R4, 0x20, R3 ;  /* 0x0000002004047824 */ /* 0x001fca00078e0203 */
[----:B-1----:R-:W-:-:S13]  /*0050*/  ISETP.GE.AND P0, PT, R4, R5, PT ;  /* 0x000000050400720c */ /* 0x002fda0003f06270 */
[----:B------:R-:W-:Y:S05]  /*0060*/  @P0 EXIT ;  /* 0x000000000000094d */ /* 0x000fea0003800000 */
[----:B------:R-:W0:Y:S01]  /*0070*/  LDCU UR4, c[0x0][0x390] ;  /* 0x00007200ff0477ac */ /* 0x000e220008000800 */
[----:B------:R-:W1:Y:S01]  /*0080*/  LDC.64 R2, c[0x0][0x380] ;  /* 0x0000e000ff027b82 */ /* 0x000e620000000a00 */
[----:B------:R-:W-:Y:S01]  /*0090*/  IMAD.MOV.U32 R0, RZ, RZ, RZ ;  /* 0x000000ffff007224 */ /* 0x000fe200078e00ff */
[----:B0-----:R-:W-:Y:S01]  /*00a0*/  UISETP.GE.AND UP0, UPT, UR4, 0x1, UPT ;  /* 0x000000010400788c */ /* 0x001fe2000bf06270 */
[----:B-1----:R-:W-:-:S08]  /*00b0*/  IMAD.WIDE R2, R4, 0x4, R2 ;  /* 0x0000000404027825 */ /* 0x002fd000078e0202 */
[----:B------:R-:W-:Y:S05]  /*00c0*/  BRA.U !UP0, `(.L_x_50) ;  /* 0x00000001082c7547 */ /* 0x000fea000b800000 */
[----:B------:R-:W-:Y:S01]  /*00d0*/  UIADD3 UR4, UPT, UPT, UR4, -0x1, URZ ;  /* 0xffffffff04047890 */ /* 0x000fe2000fffe0ff */
[----:B------:R-:W-:-:S03]  /*00e0*/  SHF.R.S32.HI R0, RZ, 0x1f, R5 ;  /* 0x0000001fff007819 */ /* 0x000fc60000011405 */
[----:B------:R-:W-:-:S04]  /*00f0*/  ULOP3.LUT UR4, UR4, 0xfffffffc, URZ, 0xc0, !UPT ;  /* 0xfffffffc04047892 */ /* 0x000fc8000f8ec0ff */
[----:B------:R-:W-:Y:S02]  /*0100*/  UIADD3 UR5, UP0, UPT, UR4, 0x4, URZ ;  /* 0x0000000404057890 */ /* 0x000fe4000ff1e0ff */
[----:B------:R-:W-:Y:S02]  /*0110*/  UIADD3 UR4, UPT, UPT, UR4, 0x4, URZ ;  /* 0x0000000404047890 */ /* 0x000fe4000fffe0ff */
[----:B------:R-:W-:Y:S02]  /*0120*/  UIADD3.X UR6, UPT, UPT, URZ, URZ, URZ, UP0, !UPT ;  /* 0x000000ffff067290 */ /* 0x000fe400087fe4ff */
[----:B------:R-:W-:-:S04]  /*0130*/  IMAD.WIDE.U32 R2, R5, UR5, R2 ;  /* 0x0000000505027c25 */ /* 0x000fc8000f8e0002 */
[----:B------:R-:W-:-:S04]  /*0140*/  IMAD R7, R5, UR6, RZ ;  /* 0x0000000605077c24 */ /* 0x000fc8000f8e02ff */
[----:B------:R-:W-:Y:S02]  /*0150*/  IMAD R7, R0, UR5, R7 ;  /* 0x0000000500077c24 */ /* 0x000fe4000f8e0207 */
[----:B------:R-:W-:Y:S02]  /*0160*/  IMAD.U32 R0, RZ, RZ, UR4 ;  /* 0x00000004ff007e24 */ /* 0x000fe4000f8e00ff */
[----:B------:R-:W-:-:S07]  /*0170*/  IMAD.IADD R3, R3, 0x1, R7 ;  /* 0x0000000103037824 */ /* 0x000fce00078e0207 */
.L_x_50:
[----:B------:R-:W0:Y:S01]  /*0180*/  LDCU UR6, c[0x0][0x394] ;  /* 0x00007280ff0677ac */ /* 0x000e220008000800 */
[----:B------:R-:W1:Y:S01]  /*0190*/  LDCU.64 UR4, c[0x0][0x358] ;  /* 0x00006b00ff0477ac */ /* 0x000e620008000a00 */
[----:B0-----:R-:W-:-:S13]  /*01a0*/  ISETP.GE.AND P0, PT, R0, UR6, PT ;  /* 0x0000000600007c0c */ /* 0x001fda000bf06270 */
[----:B-1----:R-:W-:Y:S05]  /*01b0*/  @P0 BRA `(.L_x_51) ;  /* 0x00000008007c0947 */ /* 0x002fea0003800000 */
[----:B------:R-:W-:Y:S01]  /*01c0*/  VIADD R4, R0, 0x10 ;  /* 0x0000001000047836 */ /* 0x000fe20000000000 */
[----:B------:R-:W-:Y:S01]  /*01d0*/  LOP3.LUT R7, RZ, R0, RZ, 0x33, !PT ;  /* 0x00000000ff077212 */ /* 0x000fe200078e33ff */
[----:B------:R-:W-:-:S03]  /*01e0*/  IMAD.MOV.U32 R10, RZ, RZ, R0 ;  /* 0x000000ffff0a7224 */ /* 0x000fc600078e0000 */
[----:B------:R-:W-:-:S05]  /*01f0*/  VIMNMX R6, PT, PT, R4, UR6, !PT ;  /* 0x0000000604067c48 */ /* 0x000fca000ffe0100 */
[----:B------:R-:W-:-:S05]  /*0200*/  IMAD.IADD R6, R6, 0x1, R7 ;  /* 0x0000000106067824 */ /* 0x000fca00078e0207 */
[C---:B------:R-:W-:Y:S02]  /*0210*/  LOP3.LUT P0, RZ, R6.reuse, 0x10, RZ, 0xc0, !PT ;  /* 0x0000001006ff7812 */ /* 0x040fe4000780c0ff */
[----:B------:R-:W-:-:S11]  /*0220*/  ISETP.GE.U32.AND P1, PT, R6, 0x10, PT ;  /* 0x000000100600780c */ /* 0x000fd60003f26070 */
[----:B------:R-:W-:Y:S05]  /*0230*/  @P0 BRA `(.L_x_52) ;  /* 0x0000000000c40947 */ /* 0x000fea0003800000 */
[C---:B------:R-:W-:Y:S01]  /*0240*/  IMAD.WIDE R8, R5.reuse, 0x4, R2 ;  /* 0x0000000405087825 */ /* 0x040fe200078e0202 */
[----:B------:R-:W2:Y:S04]  /*0250*/  LDG.E R10, desc[UR4][R2.64] ;  /* 0x00000004020a7981 */ /* 0x000ea8000c1e1900 */
[----:B------:R-:W3:Y:S01]  /*0260*/  LDG.E R11, desc[UR4][R8.64] ;  /* 0x00000004080b7981 */ /* 0x000ee2000c1e1900 */
[----:B------:R-:W-:-:S05]  /*0270*/  IMAD.WIDE R6, R5, 0x4, R8 ;  /* 0x0000000405067825 */ /* 0x000fca00078e0208 */
[----:B------:R-:W4:Y:S01]  /*0280*/  LDG.E R0, desc[UR4][R6.64] ;  /* 0x0000000406007981 */ /* 0x000f22000c1e1900 */
[C---:B--2---:R-:W-:Y:S01]  /*0290*/  IMAD.SHL.U32 R14, R10.reuse, 0x400, RZ ;  /* 0x000004000a0e7824 */ /* 0x044fe200078e00ff */
[--C-:B------:R-:W-:Y:S02]  /*02a0*/  SHF.R.U32.HI R12, RZ, 0x18, R10.reuse ;  /* 0x00000018ff0c7819 */ /* 0x100fe4000001160a */
[--C-:B---3--:R-:W-:Y:S02]  /*02b0*/  SHF.L.W.U32.HI R13, R10, 0x2, R11.reuse ;  /* 0x000000020a0d7819 */ /* 0x108fe40000010e0b */
[----:B------:R-:W-:Y:S02]  /*02c0*/  LOP3.LUT R15, R14, 0x3f0000, RZ, 0xc0, !PT ;  /* 0x003f00000e0f7812 */ /* 0x000fe400078ec0ff */
[----:B------:R-:W-:Y:S01]  /*02d0*/  SHF.R.U32.HI R14, RZ, 0x6, R10 ;  /* 0x00000006ff0e7819 */ /* 0x000fe2000001160a */
[----:B------:R-:W-:Y:S01]  /*02e0*/  IMAD R16, R13, 0x10000, R12 ;  /* 0x000100000d107824 */ /* 0x000fe200078e020c */
[----:B------:R-:W-:Y:S01]  /*02f0*/  LOP3.LUT R15, R15, 0x3f, R10, 0xf8, !PT ;  /* 0x0000003f0f0f7812 */ /* 0x000fe200078ef80a */
[----:B------:R-:W-:Y:S01]  /*0300*/  IMAD.SHL.U32 R12, R11, 0x4, RZ ;  /* 0x000000040b0c7824 */ /* 0x000fe200078e00ff */
[----:B------:R-:W-:Y:S01]  /*0310*/  SHF.R.U32.HI R13, RZ, 0x10, R11 ;  /* 0x00000010ff0d7819 */ /* 0x000fe2000001160b */
[----:B------:R-:W-:Y:S01]  /*0320*/  IMAD.SHL.U32 R10, R10, 0x10, RZ ;  /* 0x000000100a0a7824 */ /* 0x000fe200078e00ff */
[----:B------:R-:W-:-:S02]  /*0330*/  LOP3.LUT R15, R15, 0xfc0, R14, 0xf8, !PT ;  /* 0x00000fc00f0f7812 */ /* 0x000fc400078ef80e */
[----:B------:R-:W-:Y:S02]  /*0340*/  LOP3.LUT R17, R16, 0x3f003f, RZ, 0xc0, !PT ;  /* 0x003f003f10117812 */ /* 0x000fe400078ec0ff */
[C---:B----4-:R-:W-:Y:S02]  /*0350*/  SHF.L.W.U32.HI R14, R11.reuse, 0x4, R0 ;  /* 0x000000040b0e7819 */ /* 0x050fe40000010e00 */
[----:B------:R-:W-:Y:S01]  /*0360*/  SHF.R.U32.HI R18, RZ, 0x6, R11 ;  /* 0x00000006ff127819 */ /* 0x000fe2000001160b */
[----:B------:R-:W-:Y:S01]  /*0370*/  IMAD.SHL.U32 R11, R11, 0x1000, RZ ;  /* 0x000010000b0b7824 */ /* 0x000fe200078e00ff */
[----:B------:R-:W-:Y:S01]  /*0380*/  LOP3.LUT R13, R13, 0x3f, RZ, 0xc0, !PT ;  /* 0x0000003f0d0d7812 */ /* 0x000fe200078ec0ff */
[----:B------:R-:W-:Y:S01]  /*0390*/  IMAD.SHL.U32 R14, R14, 0x40, RZ ;  /* 0x000000400e0e7824 */ /* 0x000fe200078e00ff */
[----:B------:R-:W-:Y:S02]  /*03a0*/  LOP3.LUT R12, R17, 0xfc0, R12, 0xf8, !PT ;  /* 0x00000fc0110c7812 */ /* 0x000fe400078ef80c */
[----:B------:R-:W-:-:S02]  /*03b0*/  LOP3.LUT R13, R13, 0x3f0000, R18, 0xf8, !PT ;  /* 0x003f00000d0d7812 */ /* 0x000fc400078ef812 */
[----:B------:R-:W-:Y:S01]  /*03c0*/  LOP3.LUT R11, R12, 0xfc00000, R11, 0xf8, !PT ;  /* 0x0fc000000c0b7812 */ /* 0x000fe200078ef80b */
[C---:B------:R-:W-:Y:S01]  /*03d0*/  IMAD.SHL.U32 R12, R0.reuse, 0x100000, RZ ;  /* 0x00100000000c7824 */ /* 0x040fe200078e00ff */
[----:B------:R-:W-:Y:S02]  /*03e0*/  LOP3.LUT R13, R13, 0xfc0, R14, 0xf8, !PT ;  /* 0x00000fc00d0d7812 */ /* 0x000fe400078ef80e */
[----:B------:R-:W-:Y:S02]  /*03f0*/  SHF.R.U32.HI R16, RZ, 0xa, R0 ;  /* 0x0000000aff107819 */ /* 0x000fe40000011600 */
[----:B------:R-:W-:Y:S01]  /*0400*/  LOP3.LUT R15, R15, 0xfc00000, R10, 0xf8, !PT ;  /* 0x0fc000000f0f7812 */ /* 0x000fe200078ef80a */
[C---:B------:R-:W-:Y:S01]  /*0410*/  IMAD.SHL.U32 R10, R0.reuse, 0x10, RZ ;  /* 0x00000010000a7824 */ /* 0x040fe200078e00ff */
[----:B------:R-:W-:Y:S01]  /*0420*/  LOP3.LUT R13, R13, 0xfc00000, R12, 0xf8, !PT ;  /* 0x0fc000000d0d7812 */ /* 0x000fe200078ef80c */
[----:B------:R-:W-:Y:S01]  /*0430*/  IMAD.SHL.U32 R12, R0, 0x400, RZ ;  /* 0x00000400000c7824 */ /* 0x000fe200078e00ff */
[----:B------:R-:W-:-:S02]  /*0440*/  LOP3.LUT R17, R16, 0xc000, RZ, 0xc0, !PT ;  /* 0x0000c00010117812 */ /* 0x000fc400078ec0ff */
[----:B------:R-:W-:Y:S02]  /*0450*/  SHF.R.U32.HI R14, RZ, 0x8, R0 ;  /* 0x00000008ff0e7819 */ /* 0x000fe40000011600 */
[----:B------:R-:W-:Y:S01]  /*0460*/  LOP3.LUT R15, R15, 0xf000, R10, 0xf8, !PT ;  /* 0x0000f0000f0f7812 */ /* 0x000fe200078ef80a */
[C---:B------:R-:W-:Y:S01]  /*0470*/  IMAD.SHL.U32 R10, R0.reuse, 0x4000, RZ ;  /* 0x00004000000a7824 */ /* 0x040fe200078e00ff */
[--C-:B------:R-:W-:Y:S02]  /*0480*/  LOP3.LUT R13, R13, 0x3000, R0.reuse, 0xf8, !PT ;  /* 0x000030000d0d7812 */ /* 0x100fe400078ef800 */
[----:B------:R-:W-:Y:S01]  /*0490*/  LOP3.LUT R17, R17, 0xc0000000, R0, 0xf8, !PT ;  /* 0xc000000011117812 */ /* 0x000fe200078ef800 */
[----:B------:R-:W-:Y:S01]  /*04a0*/  IMAD.SHL.U32 R0, R0, 0x4, RZ ;  /* 0x0000000400007824 */ /* 0x000fe200078e00ff */
[----:B------:R-:W-:Y:S02]  /*04b0*/  LOP3.LUT R11, R11, 0xf000, R14, 0xf8, !PT ;  /* 0x0000f0000b0b7812 */ /* 0x000fe400078ef80e */
[----:B------:R-:W-:-:S02]  /*04c0*/  LOP3.LUT R12, R13, 0x30000000, R12, 0xf8, !PT ;  /* 0x300000000d0c7812 */ /* 0x000fc400078ef80c */
[----:B------:R-:W-:Y:S01]  /*04d0*/  LOP3.LUT R15, R15, 0xf0000000, R10, 0xf8, !PT ;  /* 0xf00000000f0f7812 */ /* 0x000fe200078ef80a */
[----:B------:R-:W-:Y:S01]  /*04e0*/  IMAD.MOV.U32 R10, RZ, RZ, R4 ;  /* 0x000000ffff0a7224 */ /* 0x000fe200078e0004 */
[----:B------:R-:W-:Y:S02]  /*04f0*/  LOP3.LUT R11, R11, 0xf0000000, R0, 0xf8, !PT ;  /* 0xf00000000b0b7812 */ /* 0x000fe400078ef800 */
[----:B------:R-:W-:Y:S01]  /*0500*/  LOP3.LUT R17, R17, R12, RZ, 0xfc, !PT ;  /* 0x0000000c11117212 */ /* 0x000fe200078efcff */
[----:B------:R0:W-:Y:S04]  /*0510*/  STG.E desc[UR4][R2.64], R15 ;  /* 0x0000000f02007986 */ /* 0x0001e8000c101904 */
[----:B------:R1:W-:Y:S04]  /*0520*/  STG.E desc[UR4][R8.64], R11 ;  /* 0x0000000b08007986 */ /* 0x0003e8000c101904 */
[----:B------:R1:W-:Y:S01]  /*0530*/  STG.E desc[UR4][R6.64], R17 ;  /* 0x0000001106007986 */ /* 0x0003e2000c101904 */
[----:B0-----:R-:W-:-:S07]  /*0540*/  IMAD.WIDE R2, R5, 0x4, R6 ;  /* 0x0000000405027825 */ /* 0x001fce00078e0206 */
.L_x_52:
[----:B------:R-:W-:Y:S01]  /*0550*/  IMAD.MOV.U32 R0, RZ, RZ, R4 ;  /* 0x000000ffff007224 */ /* 0x000fe200078e0004 */
[----:B------:R-:W-:Y:S06]  /*0560*/  @!P1 BRA `(.L_x_51) ;  /* 0x0000000400909947 */ /* 0x000fec0003800000 */
[----:B------:R-:W-:-:S07]  /*0570*/  IMAD.MOV.U32 R0, RZ, RZ, R10 ;  /* 0x000000ffff007224 */ /* 0x000fce00078e000a */
.L_x_53:
[C-C-:B01----:R-:W-:Y:S01]  /*0580*/  IMAD.WIDE R6, R5.reuse, 0x4, R2.reuse ;  /* 0x0000000405067825 */ /* 0x143fe200078e0202 */
        /* <DEDUP_REMOVED lines=40> */
[----:B------:R-:W-:Y:S02]  /*0810*/  LOP3.LUT R19, R15, 0xf0000000, R10, 0xf8, !PT ;  /* 0xf00000000f137812 */ /* 0x000fe400078ef80a */
[----:B------:R-:W-:Y:S01]  /*0820*/  LOP3.LUT R21, R11, 0xf0000000, R4, 0xf8, !PT ;  /* 0xf00000000b157812 */ /* 0x000fe200078ef804 */
[--C-:B------:R-:W-:Y:S01]  /*0830*/  IMAD.WIDE R10, R5, 0xc, R2.reuse ;  /* 0x0000000c050a7825 */ /* 0x100fe200078e0202 */
[----:B------:R-:W-:Y:S01]  /*0840*/  LOP3.LUT R23, R17, R12, RZ, 0xfc, !PT ;  /* 0x0000000c11177212 */ /* 0x000fe200078efcff */
[----:B------:R0:W-:Y:S02]  /*0850*/  STG.E desc[UR4][R2.64], R19 ;  /* 0x0000001302007986 */ /* 0x0001e4000c101904 */
[C-C-:B------:R-:W-:Y:S02]  /*0860*/  IMAD.WIDE R12, R5.reuse, 0x10, R2.reuse ;  /* 0x00000010050c7825 */ /* 0x140fe400078e0202 */
[----:B------:R1:W-:Y:S04]  /*0870*/  STG.E desc[UR4][R6.64], R21 ;  /* 0x0000001506007986 */ /* 0x0003e8000c101904 */
[----:B------:R2:W-:Y:S01]  /*0880*/  STG.E desc[UR4][R8.64], R23 ;  /* 0x0000001708007986 */ /* 0x0005e2000c101904 */
[----:B------:R-:W-:-:S03]  /*0890*/  IMAD.WIDE R14, R5, 0x14, R2 ;  /* 0x00000014050e7825 */ /* 0x000fc600078e0202 */
[----:B------:R-:W3:Y:S04]  /*08a0*/  LDG.E R16, desc[UR4][R10.64] ;  /* 0x000000040a107981 */ /* 0x000ee8000c1e1900 */
[----:B------:R-:W4:Y:S04]  /*08b0*/  LDG.E R17, desc[UR4][R12.64] ;  /* 0x000000040c117981 */ /* 0x000f28000c1e1900 */
[----:B------:R-:W2:Y:S01]  /*08c0*/  LDG.E R4, desc[UR4][R14.64] ;  /* 0x000000040e047981 */ /* 0x000ea2000c1e1900 */
[----:B------:R-:W-:Y:S02]  /*08d0*/  VIADD R0, R0, 0x20 ;  /* 0x0000002000007836 */ /* 0x000fe40000000000 */
[----:B0-----:R-:W-:-:S03]  /*08e0*/  IMAD.WIDE R2, R5, 0x18, R2 ;  /* 0x0000001805027825 */ /* 0x001fc600078e0202 */
[----:B------:R-:W-:Y:S02]  /*08f0*/  ISETP.GE.AND P0, PT, R0, UR6, PT ;  /* 0x0000000600007c0c */ /* 0x000fe4000bf06270 */
[----:B---3--:R-:W-:Y:S01]  /*0900*/  SHF.R.U32.HI R18, RZ, 0x18, R16 ;  /* 0x00000018ff127819 */ /* 0x008fe20000011610 */
[C---:B------:R-:W-:Y:S01]  /*0910*/  IMAD.SHL.U32 R20, R16.reuse, 0x400, RZ ;  /* 0x0000040010147824 */ /* 0x040fe200078e00ff */
[--C-:B----4-:R-:W-:Y:S01]  /*0920*/  SHF.L.W.U32.HI R25, R16, 0x2, R17.reuse ;  /* 0x0000000210197819 */ /* 0x110fe20000010e11 */
[----:B-1----:R-:W-:Y:S01]  /*0930*/  IMAD.SHL.U32 R6, R17, 0x4, RZ ;  /* 0x0000000411067824 */ /* 0x002fe200078e00ff */
[--C-:B------:R-:W-:Y:S02]  /*0940*/  SHF.R.U32.HI R7, RZ, 0x10, R17.reuse ;  /* 0x00000010ff077819 */ /* 0x100fe40000011611 */
[----:B------:R-:W-:Y:S01]  /*0950*/  LOP3.LUT R19, R20, 0x3f0000, RZ, 0xc0, !PT ;  /* 0x003f000014137812 */ /* 0x000fe200078ec0ff */
[----:B------:R-:W-:Y:S01]  /*0960*/  IMAD R25, R25, 0x10000, R18 ;  /* 0x0001000019197824 */ /* 0x000fe200078e0212 */
[----:B------:R-:W-:-:S02]  /*0970*/  SHF.R.U32.HI R20, RZ, 0x6, R17 ;  /* 0x00000006ff147819 */ /* 0x000fc40000011611 */
[----:B------:R-:W-:Y:S02]  /*0980*/  LOP3.LUT R7, R7, 0x3f, RZ, 0xc0, !PT ;  /* 0x0000003f07077812 */ /* 0x000fe400078ec0ff */
[C---:B--2---:R-:W-:Y:S01]  /*0990*/  SHF.L.W.U32.HI R8, R17.reuse, 0x4, R4 ;  /* 0x0000000411087819 */ /* 0x044fe20000010e04 */
[----:B------:R-:W-:Y:S01]  /*09a0*/  IMAD.SHL.U32 R17, R17, 0x1000, RZ ;  /* 0x0000100011117824 */ /* 0x000fe200078e00ff */
[--C-:B------:R-:W-:Y:S02]  /*09b0*/  SHF.R.U32.HI R18, RZ, 0x6, R16.reuse ;  /* 0x00000006ff127819 */ /* 0x100fe40000011610 */
[----:B------:R-:W-:Y:S01]  /*09c0*/  LOP3.LUT R19, R19, 0x3f, R16, 0xf8, !PT ;  /* 0x0000003f13137812 */ /* 0x000fe200078ef810 */
[----:B------:R-:W-:Y:S01]  /*09d0*/  IMAD.SHL.U32 R9, R8, 0x40, RZ ;  /* 0x0000004008097824 */ /* 0x000fe200078e00ff */
[----:B------:R-:W-:Y:S01]  /*09e0*/  LOP3.LUT R25, R25, 0x3f003f, RZ, 0xc0, !PT ;  /* 0x003f003f19197812 */ /* 0x000fe200078ec0ff */
[----:B------:R-:W-:Y:S01]  /*09f0*/  IMAD.SHL.U32 R8, R4, 0x100000, RZ ;  /* 0x0010000004087824 */ /* 0x000fe200078e00ff */
[----:B------:R-:W-:Y:S01]  /*0a00*/  LOP3.LUT R20, R7, 0x3f0000, R20, 0xf8, !PT ;  /* 0x003f000007147812 */ /* 0x000fe200078ef814 */
[----:B------:R-:W-:Y:S01]  /*0a10*/  IMAD.SHL.U32 R7, R16, 0x10, RZ ;  /* 0x0000001010077824 */ /* 0x000fe200078e00ff */
[----:B------:R-:W-:-:S02]  /*0a20*/  LOP3.LUT R18, R19, 0xfc0, R18, 0xf8, !PT ;  /* 0x00000fc013127812 */ /* 0x000fc400078ef812 */
[----:B------:R-:W-:Y:S02]  /*0a30*/  LOP3.LUT R6, R25, 0xfc0, R6, 0xf8, !PT ;  /* 0x00000fc019067812 */ /* 0x000fe400078ef806 */
[----:B------:R-:W-:Y:S02]  /*0a40*/  LOP3.LUT R7, R18, 0xfc00000, R7, 0xf8, !PT ;  /* 0x0fc0000012077812 */ /* 0x000fe400078ef807 */
[----:B------:R-:W-:Y:S02]  /*0a50*/  LOP3.LUT R9, R20, 0xfc0, R9, 0xf8, !PT ;  /* 0x00000fc014097812 */ /* 0x000fe400078ef809 */
[----:B------:R-:W-:Y:S01]  /*0a60*/  LOP3.LUT R17, R6, 0xfc00000, R17, 0xf8, !PT ;  /* 0x0fc0000006117812 */ /* 0x000fe200078ef811 */
[----:B------:R-:W-:Y:S01]  /*0a70*/  IMAD.SHL.U32 R6, R4, 0x10, RZ ;  /* 0x0000001004067824 */ /* 0x000fe200078e00ff */
[--C-:B------:R-:W-:Y:S02]  /*0a80*/  SHF.R.U32.HI R16, RZ, 0x8, R4.reuse ;  /* 0x00000008ff107819 */ /* 0x100fe40000011604 */
[----:B------:R-:W-:-:S02]  /*0a90*/  SHF.R.U32.HI R18, RZ, 0xa, R4 ;  /* 0x0000000aff127819 */ /* 0x000fc40000011604 */
[----:B------:R-:W-:Y:S01]  /*0aa0*/  LOP3.LUT R9, R9, 0xfc00000, R8, 0xf8, !PT ;  /* 0x0fc0000009097812 */ /* 0x000fe200078ef808 */
[----:B------:R-:W-:Y:S01]  /*0ab0*/  IMAD.SHL.U32 R8, R4, 0x400, RZ ;  /* 0x0000040004087824 */ /* 0x000fe200078e00ff */
[----:B------:R-:W-:Y:S02]  /*0ac0*/  LOP3.LUT R16, R17, 0xf000, R16, 0xf8, !PT ;  /* 0x0000f00011107812 */ /* 0x000fe400078ef810 */
[----:B------:R-:W-:Y:S02]  /*0ad0*/  LOP3.LUT R17, R18, 0xc000, RZ, 0xc0, !PT ;  /* 0x0000c00012117812 */ /* 0x000fe400078ec0ff */
[----:B------:R-:W-:Y:S01]  /*0ae0*/  LOP3.LUT R7, R7, 0xf000, R6, 0xf8, !PT ;  /* 0x0000f00007077812 */ /* 0x000fe200078ef806 */
[C---:B------:R-:W-:Y:S01]  /*0af0*/  IMAD.SHL.U32 R6, R4.reuse, 0x4000, RZ ;  /* 0x0000400004067824 */ /* 0x040fe200078e00ff */
[--C-:B------:R-:W-:Y:S02]  /*0b00*/  LOP3.LUT R9, R9, 0x3000, R4.reuse, 0xf8, !PT ;  /* 0x0000300009097812 */ /* 0x100fe400078ef804 */
[----:B------:R-:W-:Y:S01]  /*0b10*/  LOP3.LUT R19, R17, 0xc0000000, R4, 0xf8, !PT ;  /* 0xc000000011137812 */ /* 0x000fe200078ef804 */
[----:B------:R-:W-:Y:S01]  /*0b20*/  IMAD.SHL.U32 R17, R4, 0x4, RZ ;  /* 0x0000000404117824 */ /* 0x000fe200078e00ff */
[----:B------:R-:W-:-:S02]  /*0b30*/  LOP3.LUT R8, R9, 0x30000000, R8, 0xf8, !PT ;  /* 0x3000000009087812 */ /* 0x000fc400078ef808 */
[----:B------:R-:W-:Y:S02]  /*0b40*/  LOP3.LUT R7, R7, 0xf0000000, R6, 0xf8, !PT ;  /* 0xf000000007077812 */ /* 0x000fe400078ef806 */
[----:B------:R-:W-:Y:S02]  /*0b50*/  LOP3.LUT R17, R16, 0xf0000000, R17, 0xf8, !PT ;  /* 0xf000000010117812 */ /* 0x000fe400078ef811 */
[----:B------:R-:W-:Y:S01]  /*0b60*/  LOP3.LUT R19, R19, R8, RZ, 0xfc, !PT ;  /* 0x0000000813137212 */ /* 0x000fe200078efcff */
[----:B------:R0:W-:Y:S04]  /*0b70*/  STG.E desc[UR4][R10.64], R7 ;  /* 0x000000070a007986 */ /* 0x0001e8000c101904 */
[----:B------:R0:W-:Y:S04]  /*0b80*/  STG.E desc[UR4][R12.64], R17 ;  /* 0x000000110c007986 */ /* 0x0001e8000c101904 */
[----:B------:R0:W-:Y:S01]  /*0b90*/  STG.E desc[UR4][R14.64], R19 ;  /* 0x000000130e007986 */ /* 0x0001e2000c101904 */
[----:B------:R-:W-:Y:S05]  /*0ba0*/  @!P0 BRA `(.L_x_53) ;  /* 0xfffffff800748947 */ /* 0x000fea000383ffff */
.L_x_51:
[----:B------:R-:W2:Y:S01]  /*0bb0*/  LDCU UR6, c[0x0][0x398] ;  /* 0x00007300ff0677ac */ /* 0x000ea20008000800 */
[----:B0-----:R-:W0:Y:S01]  /*0bc0*/  LDC R15, c[0x0][0x39c] ;  /* 0x0000e700ff0f7b82 */ /* 0x001e220000000800 */
[----:B--2---:R-:W-:-:S13]  /*0bd0*/  ISETP.GE.AND P0, PT, R0, UR6, PT ;  /* 0x0000000600007c0c */ /* 0x004fda000bf06270 */
[----:B------:R-:W-:Y:S05]  /*0be0*/  @P0 BRA `(.L_x_54) ;  /* 0x0000000400940947 */ /* 0x000fea0003800000 */
.L_x_55:
[C-C-:B-12---:R-:W-:Y:S01]  /*0bf0*/  IMAD.WIDE R8, R5.reuse, 0xc, R2.reuse ;  /* 0x0000000c05087825 */ /* 0x146fe200078e0202 */
[----:B------:R-:W2:Y:S03]  /*0c00*/  LDG.E R18, desc[UR4][R2.64] ;  /* 0x0000000402127981 */ /* 0x000ea6000c1e1900 */
[C-C-:B------:R-:W-:Y:S01]  /*0c10*/  IMAD.WIDE R6, R5.reuse, 0x10, R2.reuse ;  /* 0x0000001005067825 */ /* 0x140fe200078e0202 */
[----:B------:R-:W3:Y:S04]  /*0c20*/  LDG.E R21, desc[UR4][R8.64] ;  /* 0x0000000408157981 */ /* 0x000ee8000c1e1900 */
[----:B------:R-:W3:Y:S01]  /*0c30*/  LDG.E R19, desc[UR4][R6.64] ;  /* 0x0000000406137981 */ /* 0x000ee2000c1e1900 */
[----:B------:R-:W-:-:S04]  /*0c40*/  IMAD.WIDE R10, R5, 0x8, R2 ;  /* 0x00000008050a7825 */ /* 0x000fc800078e0202 */
[----:B------:R-:W-:Y:S01]  /*0c50*/  IMAD.WIDE R12, R5, 0x4, R2 ;  /* 0x00000004050c7825 */ /* 0x000fe200078e0202 */
[----:B------:R-:W4:Y:S04]  /*0c60*/  LDG.E R20, desc[UR4][R10.64] ;  /* 0x000000040a147981 */ /* 0x000f28000c1e1900 */
[----:B------:R-:W4:Y:S01]  /*0c70*/  LDG.E R17, desc[UR4][R12.64] ;  /* 0x000000040c117981 */ /* 0x000f22000c1e1900 */
[----:B------:R-:W-:-:S05]  /*0c80*/  VIADD R0, R0, 0x20 ;  /* 0x0000002000007836 */ /* 0x000fca0000000000 */
[----:B------:R-:W-:Y:S02]  /*0c90*/  ISETP.GE.AND P0, PT, R0, UR6, PT ;  /* 0x0000000600007c0c */ /* 0x000fe4000bf06270 */
[----:B---3--:R-:W-:-:S04]  /*0ca0*/  SHF.L.W.U32.HI R4, R21, 0x8, R19 ;  /* 0x0000000815047819 */ /* 0x008fc80000010e13 */
[C---:B------:R-:W-:Y:S01]  /*0cb0*/  LOP3.LUT R14, R4.reuse, 0x1f, RZ, 0xc0, !PT ;  /* 0x0000001f040e7812 */ /* 0x040fe200078ec0ff */
[----:B------:R-:W-:-:S05]  /*0cc0*/  IMAD.SHL.U32 R23, R4, 0x800, RZ ;  /* 0x0000080004177824 */ /* 0x000fca00078e00ff */
[----:B------:R-:W-:Y:S02]  /*0cd0*/  LOP3.LUT R14, R14, 0x1f0000, R23, 0xf8, !PT ;  /* 0x001f00000e0e7812 */ /* 0x000fe400078ef817 */
[----:B------:R-:W-:Y:S01]  /*0ce0*/  SHF.R.U32.HI R23, RZ, 0x5, R4 ;  /* 0x00000005ff177819 */ /* 0x000fe20000011604 */
[----:B------:R-:W-:-:S03]  /*0cf0*/  IMAD.SHL.U32 R22, R4, 0x40, RZ ;  /* 0x0000004004167824 */ /* 0x000fc600078e00ff */
[----:B------:R-:W-:Y:S01]  /*0d00*/  LOP3.LUT R25, R14, 0x3e0, R23, 0xf8, !PT ;  /* 0x000003e00e197812 */ /* 0x000fe200078ef817 */
[C---:B--2---:R-:W-:Y:S01]  /*0d10*/  IMAD.SHL.U32 R23, R18.reuse, 0x800, RZ ;  /* 0x0000080012177824 */ /* 0x044fe200078e00ff */
[----:B------:R-:W-:Y:S02]  /*0d20*/  LOP3.LUT R14, R18, 0x1f, RZ, 0xc0, !PT ;  /* 0x0000001f120e7812 */ /* 0x000fe400078ec0ff */
[----:B------:R-:W-:Y:S02]  /*0d30*/  LOP3.LUT R22, R25, 0x3e00000, R22, 0xf8, !PT ;  /* 0x03e0000019167812 */ /* 0x000fe400078ef816 */
[----:B------:R-:W-:Y:S02]  /*0d40*/  LOP3.LUT R14, R14, 0x1f0000, R23, 0xf8, !PT ;  /* 0x001f00000e0e7812 */ /* 0x000fe400078ef817 */
[----:B------:R-:W-:Y:S02]  /*0d50*/  SHF.R.U32.HI R25, RZ, 0xa, R4 ;  /* 0x0000000aff197819 */ /* 0x000fe40000011604 */
[----:B------:R-:W-:-:S02]  /*0d60*/  SHF.R.U32.HI R23, RZ, 0x5, R18 ;  /* 0x00000005ff177819 */ /* 0x000fc40000011612 */
[----:B------:R-:W-:Y:S01]  /*0d70*/  LOP3.LUT R22, R22, 0x7c00, R25, 0xf8, !PT ;  /* 0x00007c0016167812 */ /* 0x000fe200078ef819 */
[----:B------:R-:W-:Y:S01]  /*0d80*/  IMAD.SHL.U32 R25, R4, 0x2, RZ ;  /* 0x0000000204197824 */ /* 0x000fe200078e00ff */
[----:B------:R-:W-:Y:S01]  /*0d90*/  LOP3.LUT R24, R14, 0x3e0, R23, 0xf8, !PT ;  /* 0x000003e00e187812 */ /* 0x000fe200078ef817 */
[----:B------:R-:W-:Y:S01]  /*0da0*/  IMAD.SHL.U32 R23, R18, 0x40, RZ ;  /* 0x0000004012177824 */ /* 0x000fe200078e00ff */
[----:B------:R-:W-:Y:S02]  /*0db0*/  SHF.R.U32.HI R26, RZ, 0x9, R19 ;  /* 0x00000009ff1a7819 */ /* 0x000fe40000011613 */
[----:B------:R-:W-:Y:S02]  /*0dc0*/  LOP3.LUT R4, R22, 0x7c000000, R25, 0xf8, !PT ;  /* 0x7c00000016047812 */ /* 0x000fe400078ef819 */
[----:B------:R-:W-:Y:S02]  /*0dd0*/  LOP3.LUT R23, R24, 0x3e00000, R23, 0xf8, !PT ;  /* 0x03e0000018177812 */ /* 0x000fe400078ef817 */
[----:B----4-:R-:W-:-:S02]  /*0de0*/  SHF.L.W.U32.HI R22, R17, 0x4, R20 ;  /* 0x0000000411167819 */ /* 0x010fc40000010e14 */
[----:B------:R-:W-:Y:S02]  /*0df0*/  SHF.R.U32.HI R24, RZ, 0xa, R18 ;  /* 0x0000000aff187819 */ /* 0x000fe40000011612 */
[----:B------:R-:W-:Y:S01]  /*0e00*/  SHF.L.W.U32.HI R20, R20, 0x6, R21 ;  /* 0x0000000614147819 */ /* 0x000fe20000010e15 */
[----:B------:R-:W-:Y:S01]  /*0e10*/  IMAD.SHL.U32 R21, R18, 0x2, RZ ;  /* 0x0000000212157824 */ /* 0x000fe200078e00ff */
[----:B------:R-:W-:Y:S01]  /*0e20*/  LOP3.LUT R14, R26, 0x8000, RZ, 0xc0, !PT ;  /* 0x000080001a0e7812 */ /* 0x000fe200078ec0ff */
[C---:B------:R-:W-:Y:S01]  /*0e30*/  IMAD.SHL.U32 R26, R22.reuse, 0x800, RZ ;  /* 0x00000800161a7824 */ /* 0x040fe200078e00ff */
[----:B------:R-:W-:Y:S02]  /*0e40*/  LOP3.LUT R24, R23, 0x7c00, R24, 0xf8, !PT ;  /* 0x00007c0017187812 */ /* 0x000fe400078ef818 */
[----:B------:R-:W-:Y:S02]  /*0e50*/  LOP3.LUT R23, R22, 0x1f, RZ, 0xc0, !PT ;  /* 0x0000001f16177812 */ /* 0x000fe400078ec0ff */
[----:B------:R-:W-:-:S02]  /*0e60*/  LOP3.LUT R21, R24, 0x7c000000, R21, 0xf8, !PT ;  /* 0x7c00000018157812 */ /* 0x000fc400078ef815 */
[--C-:B------:R-:W-:Y:S02]  /*0e70*/  SHF.R.U32.HI R16, RZ, 0x7, R19.reuse ;  /* 0x00000007ff107819 */ /* 0x100fe40000011613 */
[----:B------:R-:W-:Y:S02]  /*0e80*/  LOP3.LUT R23, R23, 0x1f0000, R26, 0xf8, !PT ;  /* 0x001f000017177812 */ /* 0x000fe400078ef81a */
[----:B------:R-:W-:Y:S02]  /*0e90*/  SHF.R.U32.HI R24, RZ, 0x5, R22 ;  /* 0x00000005ff187819 */ /* 0x000fe40000011616 */
[----:B------:R-:W-:Y:S01]  /*0ea0*/  SHF.R.U32.HI R26, RZ, 0xa, R19 ;  /* 0x0000000aff1a7819 */ /* 0x000fe20000011613 */
[----:B------:R-:W-:Y:S01]  /*0eb0*/  IMAD.SHL.U32 R27, R19, 0x10, RZ ;  /* 0x00000010131b7824 */ /* 0x000fe200078e00ff */
[----:B------:R-:W-:Y:S02]  /*0ec0*/  LOP3.LUT R16, R16, 0x8000, RZ, 0xc0, !PT ;  /* 0x0000800010107812 */ /* 0x000fe400078ec0ff */
[----:B------:R-:W-:Y:S01]  /*0ed0*/  LOP3.LUT R25, R23, 0x3e0, R24, 0xf8, !PT ;  /* 0x000003e017197812 */ /* 0x000fe200078ef818 */
[----:B------:R-:W-:Y:S01]  /*0ee0*/  IMAD.SHL.U32 R24, R22, 0x40, RZ ;  /* 0x0000004016187824 */ /* 0x000fe200078e00ff */
[----:B------:R-:W-:Y:S01]  /*0ef0*/  LOP3.LUT R23, R26, 0x8000, RZ, 0xc0, !PT ;  /* 0x000080001a177812 */ /* 0x000fe200078ec0ff */
[C---:B------:R-:W-:Y:S01]  /*0f00*/  IMAD.SHL.U32 R26, R19.reuse, 0x2, RZ ;  /* 0x00000002131a7824 */ /* 0x040fe200078e00ff */
[----:B------:R-:W-:Y:S01]  /*0f10*/  LOP3.LUT R16, R16, 0x80000000, R27, 0xf8, !PT ;  /* 0x8000000010107812 */ /* 0x000fe200078ef81b */
[----:B------:R-:W-:Y:S01]  /*0f20*/  IMAD.SHL.U32 R27, R19, 0x4, RZ ;  /* 0x00000004131b7824 */ /* 0x000fe200078e00ff */
[----:B------:R-:W-:-:S02]  /*0f30*/  LOP3.LUT R25, R25, 0x3e00000, R24, 0xf8, !PT ;  /* 0x03e0000019197812 */ /* 0x000fc400078ef818 */
[----:B------:R-:W-:Y:S02]  /*0f40*/  LOP3.LUT R23, R23, 0x80000000, R26, 0xf8, !PT ;  /* 0x8000000017177812 */ /* 0x000fe400078ef81a */
[----:B------:R-:W-:Y:S02]  /*0f50*/  SHF.R.U32.HI R24, RZ, 0xa, R22 ;  /* 0x0000000aff187819 */ /* 0x000fe40000011616 */
[----:B------:R-:W-:Y:S02]  /*0f60*/  SHF.R.U32.HI R26, RZ, 0x8, R19 ;  /* 0x00000008ff1a7819 */ /* 0x000fe40000011613 */
[----:B------:R-:W-:Y:S01]  /*0f70*/  LOP3.LUT R14, R14, 0x80000000, R27, 0xf8, !PT ;  /* 0x800000000e0e7812 */ /* 0x000fe200078ef81b */
[----:B------:R-:W-:Y:S01]  /*0f80*/  IMAD.SHL.U32 R27, R19, 0x8, RZ ;  /* 0x00000008131b7824 */ /* 0x000fe200078e00ff */
[----:B------:R-:W-:Y:S02]  /*0f90*/  LOP3.LUT R25, R25, 0x7c00, R24, 0xf8, !PT ;  /* 0x00007c0019197812 */ /* 0x000fe400078ef818 */
[----:B------:R-:W-:-:S02]  /*0fa0*/  LOP3.LUT R24, R26, 0x8000, RZ, 0xc0, !PT ;  /* 0x000080001a187812 */ /* 0x000fc400078ec0ff */
[----:B------:R-:W-:Y:S02]  /*0fb0*/  SHF.L.W.U32.HI R17, R18, 0x2, R17 ;  /* 0x0000000212117819 */ /* 0x000fe40000010e11 */
[----:B------:R-:W-:Y:S01]  /*0fc0*/  LOP3.LUT R24, R24, 0x80000000, R27, 0xf8, !PT ;  /* 0x8000000018187812 */ /* 0x000fe200078ef81b */
[C---:B------:R-:W-:Y:S01]  /*0fd0*/  IMAD.SHL.U32 R27, R20.reuse, 0x800, RZ ;  /* 0x00000800141b7824 */ /* 0x040fe200078e00ff */
[----:B------:R-:W-:-:S04]  /*0fe0*/  LOP3.LUT R18, R20, 0x1f, RZ, 0xc0, !PT ;  /* 0x0000001f14127812 */ /* 0x000fc800078ec0ff */
[----:B------:R-:W-:Y:S02]  /*0ff0*/  LOP3.LUT R18, R18, 0x1f0000, R27, 0xf8, !PT ;  /* 0x001f000012127812 */ /* 0x000fe400078ef81b */
[----:B------:R-:W-:-:S04]  /*1000*/  SHF.R.U32.HI R27, RZ, 0x5, R20 ;  /* 0x00000005ff1b7819 */ /* 0x000fc80000011614 */
[----:B------:R-:W-:Y:S01]  /*1010*/  LOP3.LUT R27, R18, 0x3e0, R27, 0xf8, !PT ;  /* 0x000003e0121b7812 */ /* 0x000fe200078ef81b */
[----:B------:R-:W-:Y:S02]  /*1020*/  IMAD.SHL.U32 R18, R20, 0x40, RZ ;  /* 0x0000004014127824 */ /* 0x000fe400078e00ff */
[----:B------:R-:W-:-:S03]  /*1030*/  IMAD.SHL.U32 R22, R22, 0x2, RZ ;  /* 0x0000000216167824 */ /* 0x000fc600078e00ff */
[----:B------:R-:W-:Y:S02]  /*1040*/  LOP3.LUT R18, R27, 0x3e00000, R18, 0xf8, !PT ;  /* 0x03e000001b127812 */ /* 0x000fe400078ef812 */
[----:B------:R-:W-:Y:S02]  /*1050*/  SHF.R.U32.HI R27, RZ, 0xa, R20 ;  /* 0x0000000aff1b7819 */ /* 0x000fe40000011614 */
[----:B------:R-:W-:Y:S02]  /*1060*/  LOP3.LUT R25, R25, 0x7c000000, R22, 0xf8, !PT ;  /* 0x7c00000019197812 */ /* 0x000fe400078ef816 */
[----:B------:R-:W-:Y:S01]  /*1070*/  LOP3.LUT R18, R18, 0x7c00, R27, 0xf8, !PT ;  /* 0x00007c0012127812 */ /* 0x000fe200078ef81b */
[C---:B------:R-:W-:Y:S01]  /*1080*/  IMAD.SHL.U32 R27, R17.reuse, 0x800, RZ ;  /* 0x00000800111b7824 */ /* 0x040fe200078e00ff */
[----:B------:R-:W-:-:S04]  /*1090*/  LOP3.LUT R22, R17, 0x1f, RZ, 0xc0, !PT ;  /* 0x0000001f11167812 */ /* 0x000fc800078ec0ff */
[----:B------:R-:W-:Y:S02]  /*10a0*/  LOP3.LUT R22, R22, 0x1f0000, R27, 0xf8, !PT ;  /* 0x001f000016167812 */ /* 0x000fe400078ef81b */
[----:B------:R-:W-:-:S04]  /*10b0*/  SHF.R.U32.HI R27, RZ, 0x5, R17 ;  /* 0x00000005ff1b7819 */ /* 0x000fc80000011611 */
[----:B------:R-:W-:Y:S01]  /*10c0*/  LOP3.LUT R27, R22, 0x3e0, R27, 0xf8, !PT ;  /* 0x000003e0161b7812 */ /* 0x000fe200078ef81b */
[----:B------:R-:W-:Y:S01]  /*10d0*/  IMAD.SHL.U32 R22, R17, 0x40, RZ ;  /* 0x0000004011167824 */ /* 0x000fe200078e00ff */
[----:B------:R-:W-:-:S04]  /*10e0*/  SHF.R.U32.HI R26, RZ, 0xb, R19 ;  /* 0x0000000bff1a7819 */ /* 0x000fc80000011613 */
[----:B------:R-:W-:Y:S02]  /*10f0*/  LOP3.LUT R22, R27, 0x3e00000, R22, 0xf8, !PT ;  /* 0x03e000001b167812 */ /* 0x000fe400078ef816 */
[----:B------:R-:W-:Y:S01]  /*1100*/  SHF.R.U32.HI R27, RZ, 0xa, R17 ;  /* 0x0000000aff1b7819 */ /* 0x000fe20000011611 */
[----:B------:R-:W-:-:S03]  /*1110*/  IMAD.SHL.U32 R17, R17, 0x2, RZ ;  /* 0x0000000211117824 */ /* 0x000fc600078e00ff */
[----:B------:R-:W-:Y:S01]  /*1120*/  LOP3.LUT R22, R22, 0x7c00, R27, 0xf8, !PT ;  /* 0x00007c0016167812 */ /* 0x000fe200078ef81b */
[----:B------:R-:W-:Y:S01]  /*1130*/  IMAD.SHL.U32 R27, R20, 0x2, RZ ;  /* 0x00000002141b7824 */ /* 0x000fe200078e00ff */
[----:B------:R-:W-:Y:S02]  /*1140*/  LOP3.LUT R26, R26, 0x8000, RZ, 0xc0, !PT ;  /* 0x000080001a1a7812 */ /* 0x000fe400078ec0ff */
[----:B------:R-:W-:Y:S02]  /*1150*/  LOP3.LUT R17, R22, 0x7c000000, R17, 0xf8, !PT ;  /* 0x7c00000016117812 */ /* 0x000fe400078ef811 */
[----:B------:R-:W-:Y:S02]  /*1160*/  LOP3.LUT R18, R18, 0x7c000000, R27, 0xf8, !PT ;  /* 0x7c00000012127812 */ /* 0x000fe400078ef81b */
[----:B------:R-:W-:Y:S02]  /*1170*/  LOP3.LUT R19, R26, 0x80000000, R19, 0xf8, !PT ;  /* 0x800000001a137812 */ /* 0x000fe400078ef813 */
[----:B------:R-:W-:-:S02]  /*1180*/  LOP3.LUT R21, R16, R21, RZ, 0xfc, !PT ;  /* 0x0000001510157212 */ /* 0x000fc400078efcff */
[----:B------:R-:W-:Y:S02]  /*1190*/  LOP3.LUT R17, R24, R17, RZ, 0xfc, !PT ;  /* 0x0000001118117212 */ /* 0x000fe400078efcff */
[----:B------:R-:W-:Y:S02]  /*11a0*/  LOP3.LUT R25, R14, R25, RZ, 0xfc, !PT ;  /* 0x000000190e197212 */ /* 0x000fe400078efcff */
[----:B------:R-:W-:Y:S01]  /*11b0*/  LOP3.LUT R23, R23, R18, RZ, 0xfc, !PT ;  /* 0x0000001217177212 */ /* 0x000fe200078efcff */
[----:B------:R1:W-:Y:S01]  /*11c0*/  STG.E desc[UR4][R2.64], R21 ;  /* 0x0000001502007986 */ /* 0x0003e2000c101904 */
[----:B------:R-:W-:-:S03]  /*11d0*/  LOP3.LUT R19, R19, R4, RZ, 0xfc, !PT ;  /* 0x0000000413137212 */ /* 0x000fc600078efcff */
[----:B------:R2:W-:Y:S04]  /*11e0*/  STG.E desc[UR4][R12.64], R17 ;  /* 0x000000110c007986 */ /* 0x0005e8000c101904 */
[----:B------:R2:W-:Y:S04]  /*11f0*/  STG.E desc[UR4][R10.64], R25 ;  /* 0x000000190a007986 */ /* 0x0005e8000c101904 */
[----:B------:R2:W-:Y:S01]  /*1200*/  STG.E desc[UR4][R8.64], R23 ;  /* 0x0000001708007986 */ /* 0x0005e2000c101904 */
[----:B-1----:R-:W-:-:S03]  /*1210*/  IMAD.WIDE R2, R5, 0x14, R2 ;  /* 0x0000001405027825 */ /* 0x002fc600078e0202 */
[----:B------:R2:W-:Y:S01]  /*1220*/  STG.E desc[UR4][R6.64], R19 ;  /* 0x0000001306007986 */ /* 0x0005e2000c101904 */
[----:B------:R-:W-:Y:S05]  /*1230*/  @!P0 BRA `(.L_x_55) ;  /* 0xfffffff8006c8947 */ /* 0x000fea000383ffff */
.L_x_54:
[----:B0-----:R-:W-:-:S13]  /*1240*/  ISETP.GE.AND P0, PT, R0, R15, PT ;  /* 0x0000000f0000720c */ /* 0x001fda0003f06270 */
[----:B------:R-:W-:Y:S05]  /*1250*/  @P0 BRA `(.L_x_56) ;  /* 0x0000000800540947 */ /* 0x000fea0003800000 */
[----:B------:R-:W-:Y:S02]  /*1260*/  VIADDMNMX R4, R0, 0x8, R15, !PT ;  /* 0x0000000800047846 */ /* 0x000fe4000780010f */
[----:B-12---:R-:W-:-:S05]  /*1270*/  LOP3.LUT R7, RZ, R0, RZ, 0x33, !PT ;  /* 0x00000000ff077212 */ /* 0x006fca00078e33ff */
[----:B------:R-:W-:-:S05]  /*1280*/  IMAD.IADD R4, R7, 0x1, R4 ;  /* 0x0000000107047824 */ /* 0x000fca00078e0204 */
[C---:B------:R-:W-:Y:S02]  /*1290*/  ISETP.GE.U32.AND P0, PT, R4.reuse, 0x18, PT ;  /* 0x000000180400780c */ /* 0x040fe40003f06070 */
[----:B------:R-:W-:-:S11]  /*12a0*/  LEA.HI R6, R4, 0x1, RZ, 0x1d ;  /* 0x0000000104067811 */ /* 0x000fd600078fe8ff */
[----:B------:R-:W-:Y:S05]  /*12b0*/  @!P0 BRA `(.L_x_57) ;  /* 0x0000000400448947 */ /* 0x000fea0003800000 */
[----:B------:R-:W-:-:S05]  /*12c0*/  LOP3.LUT R7, R6, 0x3ffffffc, RZ, 0xc0, !PT ;  /* 0x3ffffffc06077812 */ /* 0x000fca00078ec0ff */
[----:B------:R-:W-:-:S07]  /*12d0*/  IMAD.MOV R7, RZ, RZ, -R7 ;  /* 0x000000ffff077224 */ /* 0x000fce00078e0a07 */
.L_x_58:
[----:B0-----:R-:W2:Y:S02]  /*12e0*/  LDG.E R8, desc[UR4][R2.64] ;  /* 0x0000000402087981 */ /* 0x001ea4000c1e1900 */
[C---:B--2---:R-:W-:Y:S01]  /*12f0*/  IMAD.SHL.U32 R11, R8.reuse, 0x100, RZ ;  /* 0x00000100080b7824 */ /* 0x044fe200078e00ff */
[--C-:B------:R-:W-:Y:S01]  /*1300*/  SHF.R.U32.HI R13, RZ, 0x14, R8.reuse ;  /* 0x00000014ff0d7819 */ /* 0x100fe20000011608 */
[----:B------:R-:W-:Y:S01]  /*1310*/  IMAD.SHL.U32 R10, R8, 0x1000, RZ ;  /* 0x00001000080a7824 */ /* 0x000fe200078e00ff */
[----:B------:R-:W-:Y:S02]  /*1320*/  SHF.R.U32.HI R9, RZ, 0x4, R8 ;  /* 0x00000004ff097819 */ /* 0x000fe40000011608 */
[----:B------:R-:W-:Y:S02]  /*1330*/  LOP3.LUT R12, R11, 0xf00000, RZ, 0xc0, !PT ;  /* 0x00f000000b0c7812 */ /* 0x000fe400078ec0ff */
[----:B------:R-:W-:Y:S02]  /*1340*/  LOP3.LUT R11, R10, 0xf0000, RZ, 0xc0, !PT ;  /* 0x000f00000a0b7812 */ /* 0x000fe400078ec0ff */
[----:B------:R-:W-:-:S02]  /*1350*/  SHF.L.W.U32.HI R13, R8, 0x18, R13 ;  /* 0x00000018080d7819 */ /* 0x000fc40000010e0d */
[----:B------:R-:W-:Y:S02]  /*1360*/  LOP3.LUT R12, R12, 0xf0, R9, 0xf8, !PT ;  /* 0x000000f00c0c7812 */ /* 0x000fe400078ef809 */
[--C-:B------:R-:W-:Y:S02]  /*1370*/  SHF.R.U32.HI R9, RZ, 0xc, R8.reuse ;  /* 0x0000000cff097819 */ /* 0x100fe40000011608 */
[----:B------:R-:W-:Y:S02]  /*1380*/  LOP3.LUT R11, R11, 0xf, R8, 0xf8, !PT ;  /* 0x0000000f0b0b7812 */ /* 0x000fe400078ef808 */
[----:B------:R-:W-:Y:S02]  /*1390*/  LOP3.LUT R8, R8, 0xf0000000, RZ, 0xc0, !PT ;  /* 0xf000000008087812 */ /* 0x000fe400078ec0ff */
[----:B------:R-:W-:Y:S02]  /*13a0*/  LOP3.LUT R13, R13, 0xf000f00, RZ, 0xc0, !PT ;  /* 0x0f000f000d0d7812 */ /* 0x000fe400078ec0ff */
[----:B------:R-:W-:-:S02]  /*13b0*/  LOP3.LUT R8, R8, 0xf000, R9, 0xf8, !PT ;  /* 0x0000f00008087812 */ /* 0x000fc400078ef809 */
[----:B------:R-:W-:-:S04]  /*13c0*/  LOP3.LUT R11, R13, R12, R11, 0xfe, !PT ;  /* 0x0000000c0d0b7212 */ /* 0x000fc800078efe0b */
[----:B------:R-:W-:Y:S01]  /*13d0*/  LOP3.LUT R11, R8, R11, RZ, 0xfc, !PT ;  /* 0x0000000b080b7212 */ /* 0x000fe200078efcff */
[----:B------:R-:W-:-:S04]  /*13e0*/  IMAD.WIDE R8, R5, 0x4, R2 ;  /* 0x0000000405087825 */ /* 0x000fc800078e0202 */
[----:B------:R0:W-:Y:S04]  /*13f0*/  STG.E desc[UR4][R2.64], R11 ;  /* 0x0000000b02007986 */ /* 0x0001e8000c101904 */
[----:B------:R-:W2:Y:S02]  /*1400*/  LDG.E R10, desc[UR4][R8.64] ;  /* 0x00000004080a7981 */ /* 0x000ea4000c1e1900 */
[C---:B--2---:R-:W-:Y:S01]  /*1410*/  IMAD.SHL.U32 R14, R10.reuse, 0x100, RZ ;  /* 0x000001000a0e7824 */ /* 0x044fe200078e00ff */
[--C-:B------:R-:W-:Y:S01]  /*1420*/  SHF.R.U32.HI R17, RZ, 0x14, R10.reuse ;  /* 0x00000014ff117819 */ /* 0x100fe2000001160a */
[----:B------:R-:W-:Y:S01]  /*1430*/  IMAD.SHL.U32 R13, R10, 0x1000, RZ ;  /* 0x000010000a0d7824 */ /* 0x000fe200078e00ff */
[----:B------:R-:W-:Y:S02]  /*1440*/  SHF.R.U32.HI R12, RZ, 0x4, R10 ;  /* 0x00000004ff0c7819 */ /* 0x000fe4000001160a */
[----:B------:R-:W-:-:S02]  /*1450*/  LOP3.LUT R15, R14, 0xf00000, RZ, 0xc0, !PT ;  /* 0x00f000000e0f7812 */ /* 0x000fc400078ec0ff */
[----:B------:R-:W-:Y:S02]  /*1460*/  LOP3.LUT R13, R13, 0xf0000, RZ, 0xc0, !PT ;  /* 0x000f00000d0d7812 */ /* 0x000fe400078ec0ff */
[C---:B------:R-:W-:Y:S02]  /*1470*/  SHF.L.W.U32.HI R17, R10.reuse, 0x18, R17 ;  /* 0x000000180a117819 */ /* 0x040fe40000010e11 */
[----:B------:R-:W-:Y:S02]  /*1480*/  LOP3.LUT R14, R15, 0xf0, R12, 0xf8, !PT ;  /* 0x000000f00f0e7812 */ /* 0x000fe400078ef80c */
[--C-:B------:R-:W-:Y:S02]  /*1490*/  SHF.R.U32.HI R12, RZ, 0xc, R10.reuse ;  /* 0x0000000cff0c7819 */ /* 0x100fe4000001160a */
[----:B------:R-:W-:Y:S02]  /*14a0*/  LOP3.LUT R13, R13, 0xf, R10, 0xf8, !PT ;  /* 0x0000000f0d0d7812 */ /* 0x000fe400078ef80a */
[----:B0-----:R-:W-:-:S02]  /*14b0*/  LOP3.LUT R11, R10, 0xf0000000, RZ, 0xc0, !PT ;  /* 0xf00000000a0b7812 */ /* 0x001fc400078ec0ff */
[----:B------:R-:W-:Y:S02]  /*14c0*/  LOP3.LUT R17, R17, 0xf000f00, RZ, 0xc0, !PT ;  /* 0x0f000f0011117812 */ /* 0x000fe400078ec0ff */
[----:B------:R-:W-:Y:S01]  /*14d0*/  LOP3.LUT R12, R11, 0xf000, R12, 0xf8, !PT ;  /* 0x0000f0000b0c7812 */ /* 0x000fe200078ef80c */
[----:B------:R-:W-:Y:S01]  /*14e0*/  IMAD.WIDE R10, R5, 0x4, R8 ;  /* 0x00000004050a7825 */ /* 0x000fe200078e0208 */
[----:B------:R-:W-:-:S04]  /*14f0*/  LOP3.LUT R13, R17, R14, R13, 0xfe, !PT ;  /* 0x0000000e110d7212 */ /* 0x000fc800078efe0d */
[----:B------:R-:W-:-:S05]  /*1500*/  LOP3.LUT R13, R12, R13, RZ, 0xfc, !PT ;  /* 0x0000000d0c0d7212 */ /* 0x000fca00078efcff */
        /* <DEDUP_REMOVED lines=19> */
[----:B------:R-:W2:Y:S01]  /*1640*/  LDG.E R12, desc[UR4][R8.64] ;  /* 0x00000004080c7981 */ /* 0x000ea2000c1e1900 */
[----:B------:R-:W-:Y:S02]  /*1650*/  VIADD R7, R7, 0x4 ;  /* 0x0000000407077836 */ /* 0x000fe40000000000 */
[----:B------:R-:W-:-:S03]  /*1660*/  VIADD R0, R0, 0x20 ;  /* 0x0000002000007836 */ /* 0x000fc60000000000 */
[----:B------:R-:W-:Y:S01]  /*1670*/  ISETP.NE.AND P0, PT, R7, RZ, PT ;  /* 0x000000ff0700720c */ /* 0x000fe20003f05270 */
[----:B0-----:R-:W-:Y:S02]  /*1680*/  IMAD.MOV.U32 R10, RZ, RZ, R2 ;  /* 0x000000ffff0a7224 */ /* 0x001fe400078e0002 */
[----:B------:R-:W-:Y:S02]  /*1690*/  IMAD.MOV.U32 R11, RZ, RZ, R3 ;  /* 0x000000ffff0b7224 */ /* 0x000fe400078e0003 */
[----:B------:R-:W-:-:S04]  /*16a0*/  IMAD.WIDE R2, R5, 0x4, R8 ;  /* 0x0000000405027825 */ /* 0x000fc800078e0208 */
[C---:B--2---:R-:W-:Y:S01]  /*16b0*/  IMAD.SHL.U32 R16, R12.reuse, 0x100, RZ ;  /* 0x000001000c107824 */ /* 0x044fe200078e00ff */
[--C-:B------:R-:W-:Y:S01]  /*16c0*/  SHF.R.U32.HI R19, RZ, 0x14, R12.reuse ;  /* 0x00000014ff137819 */ /* 0x100fe2000001160c */
[----:B------:R-:W-:Y:S01]  /*16d0*/  IMAD.SHL.U32 R14, R12, 0x1000, RZ ;  /* 0x000010000c0e7824 */ /* 0x000fe200078e00ff */
[----:B------:R-:W-:Y:S02]  /*16e0*/  SHF.R.U32.HI R13, RZ, 0x4, R12 ;  /* 0x00000004ff0d7819 */ /* 0x000fe4000001160c */
[----:B------:R-:W-:Y:S02]  /*16f0*/  LOP3.LUT R16, R16, 0xf00000, RZ, 0xc0, !PT ;  /* 0x00f0000010107812 */ /* 0x000fe400078ec0ff */
[----:B------:R-:W-:Y:S02]  /*1700*/  LOP3.LUT R17, R14, 0xf0000, RZ, 0xc0, !PT ;  /* 0x000f00000e117812 */ /* 0x000fe400078ec0ff */
[----:B------:R-:W-:Y:S02]  /*1710*/  SHF.L.W.U32.HI R19, R12, 0x18, R19 ;  /* 0x000000180c137819 */ /* 0x000fe40000010e13 */
[----:B------:R-:W-:-:S02]  /*1720*/  LOP3.LUT R16, R16, 0xf0, R13, 0xf8, !PT ;  /* 0x000000f010107812 */ /* 0x000fc400078ef80d */
[--C-:B------:R-:W-:Y:S02]  /*1730*/  SHF.R.U32.HI R13, RZ, 0xc, R12.reuse ;  /* 0x0000000cff0d7819 */ /* 0x100fe4000001160c */
[----:B------:R-:W-:Y:S02]  /*1740*/  LOP3.LUT R17, R17, 0xf, R12, 0xf8, !PT ;  /* 0x0000000f11117812 */ /* 0x000fe400078ef80c */
[----:B------:R-:W-:Y:S02]  /*1750*/  LOP3.LUT R12, R12, 0xf0000000, RZ, 0xc0, !PT ;  /* 0xf00000000c0c7812 */ /* 0x000fe400078ec0ff */
[----:B------:R-:W-:Y:S02]  /*1760*/  LOP3.LUT R19, R19, 0xf000f00, RZ, 0xc0, !PT ;  /* 0x0f000f0013137812 */ /* 0x000fe400078ec0ff */
[----:B------:R-:W-:Y:S02]  /*1770*/  LOP3.LUT R13, R12, 0xf000, R13, 0xf8, !PT ;  /* 0x0000f0000c0d7812 */ /* 0x000fe400078ef80d */
[----:B------:R-:W-:-:S04]  /*1780*/  LOP3.LUT R16, R19, R16, R17, 0xfe, !PT ;  /* 0x0000001013107212 */ /* 0x000fc800078efe11 */
[----:B------:R-:W-:-:S05]  /*1790*/  LOP3.LUT R13, R13, R16, RZ, 0xfc, !PT ;  /* 0x000000100d0d7212 */ /* 0x000fca00078efcff */
[----:B------:R0:W-:Y:S01]  /*17a0*/  STG.E desc[UR4][R8.64], R13 ;  /* 0x0000000d08007986 */ /* 0x0001e2000c101904 */
[----:B------:R-:W-:Y:S05]  /*17b0*/  @P0 BRA `(.L_x_58) ;  /* 0xfffffff800c80947 */ /* 0x000fea000383ffff */
[----:B------:R-:W-:-:S07]  /*17c0*/  IMAD.WIDE R2, R5, 0x10, R10 ;  /* 0x0000001005027825 */ /* 0x000fce00078e020a */
.L_x_57:
[----:B------:R-:W-:-:S13]  /*17d0*/  LOP3.LUT P0, R6, R6, 0x3, RZ, 0xc0, !PT ;  /* 0x0000000306067812 */ /* 0x000fda000780c0ff */
[----:B------:R-:W-:Y:S05]  /*17e0*/  @!P0 BRA `(.L_x_56) ;  /* 0x0000000000f08947 */ /* 0x000fea0003800000 */
[----:B------:R-:W-:Y:S02]  /*17f0*/  ISETP.NE.AND P1, PT, R6, 0x1, PT ;  /* 0x000000010600780c */ /* 0x000fe40003f25270 */
[----:B------:R-:W-:-:S11]  /*1800*/  LOP3.LUT P0, RZ, R4, 0x8, RZ, 0xc0, !PT ;  /* 0x0000000804ff7812 */ /* 0x000fd6000780c0ff */
[----:B------:R-:W-:Y:S05]  /*1810*/  @!P1 BRA `(.L_x_59) ;  /* 0x0000000000949947 */ /* 0x000fea0003800000 */
[----:B------:R-:W0:Y:S02]  /*1820*/  LDG.E R4, desc[UR4][R2.64] ;  /* 0x0000000402047981 */ /* 0x000e24000c1e1900 */
[C---:B0-----:R-:W-:Y:S01]  /*1830*/  IMAD.SHL.U32 R8, R4.reuse, 0x100, RZ ;  /* 0x0000010004087824 */ /* 0x041fe200078e00ff */
        /* <DEDUP_REMOVED lines=16> */
[----:B------:R-:W2:Y:S01]  /*1940*/  LDG.E R4, desc[UR4][R6.64] ;  /* 0x0000000406047981 */ /* 0x000ea2000c1e1900 */
[----:B------:R-:W-:Y:S02]  /*1950*/  VIADD R0, R0, 0x10 ;  /* 0x0000001000007836 */ /* 0x000fe40000000000 */
[C---:B--2---:R-:W-:Y:S01]  /*1960*/  IMAD.SHL.U32 R11, R4.reuse, 0x100, RZ ;  /* 0x00000100040b7824 */ /* 0x044fe200078e00ff */
[--C-:B------:R-:W-:Y:S01]  /*1970*/  SHF.R.U32.HI R15, RZ, 0x14, R4.reuse ;  /* 0x00000014ff0f7819 */ /* 0x100fe20000011604 */
[----:B------:R-:W-:Y:S01]  /*1980*/  IMAD.SHL.U32 R10, R4, 0x1000, RZ ;  /* 0x00001000040a7824 */ /* 0x000fe200078e00ff */
[----:B------:R-:W-:-:S02]  /*1990*/  SHF.R.U32.HI R8, RZ, 0x4, R4 ;  /* 0x00000004ff087819 */ /* 0x000fc40000011604 */
[----:B------:R-:W-:Y:S02]  /*19a0*/  LOP3.LUT R13, R11, 0xf00000, RZ, 0xc0, !PT ;  /* 0x00f000000b0d7812 */ /* 0x000fe400078ec0ff */
[----:B------:R-:W-:Y:S02]  /*19b0*/  LOP3.LUT R11, R10, 0xf0000, RZ, 0xc0, !PT ;  /* 0x000f00000a0b7812 */ /* 0x000fe400078ec0ff */
[----:B------:R-:W-:Y:S02]  /*19c0*/  SHF.L.W.U32.HI R15, R4, 0x18, R15 ;  /* 0x00000018040f7819 */ /* 0x000fe40000010e0f */
[----:B------:R-:W-:Y:S02]  /*19d0*/  LOP3.LUT R10, R13, 0xf0, R8, 0xf8, !PT ;  /* 0x000000f00d0a7812 */ /* 0x000fe400078ef808 */
[--C-:B------:R-:W-:Y:S02]  /*19e0*/  SHF.R.U32.HI R8, RZ, 0xc, R4.reuse ;  /* 0x0000000cff087819 */ /* 0x100fe40000011604 */
[----:B------:R-:W-:-:S02]  /*19f0*/  LOP3.LUT R11, R11, 0xf, R4, 0xf8, !PT ;  /* 0x0000000f0b0b7812 */ /* 0x000fc400078ef804 */
[----:B0-----:R-:W-:Y:S02]  /*1a00*/  LOP3.LUT R3, R4, 0xf0000000, RZ, 0xc0, !PT ;  /* 0xf000000004037812 */ /* 0x001fe400078ec0ff */
[----:B------:R-:W-:Y:S02]  /*1a10*/  LOP3.LUT R15, R15, 0xf000f00, RZ, 0xc0, !PT ;  /* 0x0f000f000f0f7812 */ /* 0x000fe400078ec0ff */
[----:B------:R-:W-:Y:S02]  /*1a20*/  LOP3.LUT R3, R3, 0xf000, R8, 0xf8, !PT ;  /* 0x0000f00003037812 */ /* 0x000fe400078ef808 */
[----:B------:R-:W-:-:S04]  /*1a30*/  LOP3.LUT R10, R15, R10, R11, 0xfe, !PT ;  /* 0x0000000a0f0a7212 */ /* 0x000fc800078efe0b */
[----:B------:R-:W-:Y:S01]  /*1a40*/  LOP3.LUT R9, R3, R10, RZ, 0xfc, !PT ;  /* 0x0000000a03097212 */ /* 0x000fe200078efcff */
[----:B------:R-:W-:-:S04]  /*1a50*/  IMAD.WIDE R2, R5, 0x4, R6 ;  /* 0x0000000405027825 */ /* 0x000fc800078e0206 */
[----:B------:R1:W-:Y:S03]  /*1a60*/  STG.E desc[UR4][R6.64], R9 ;  /* 0x0000000906007986 */ /* 0x0003e6000c101904 */
.L_x_59:
[----:B------:R-:W-:Y:S05]  /*1a70*/  @P0 BRA `(.L_x_56) ;  /* 0x00000000004c0947 */ /* 0x000fea0003800000 */
[----:B------:R-:W0:Y:S01]  /*1a80*/  LDG.E R4, desc[UR4][R2.64] ;  /* 0x0000000402047981 */ /* 0x000e22000c1e1900 */
[----:B------:R-:W-:Y:S02]  /*1a90*/  VIADD R0, R0, 0x8 ;  /* 0x0000000800007836 */ /* 0x000fe40000000000 */
[C---:B0-----:R-:W-:Y:S01]  /*1aa0*/  IMAD.SHL.U32 R8, R4.reuse, 0x100, RZ ;  /* 0x0000010004087824 */ /* 0x041fe200078e00ff */
[--C-:B------:R-:W-:Y:S01]  /*1ab0*/  SHF.R.U32.HI R11, RZ, 0x14, R4.reuse ;  /* 0x00000014ff0b7819 */ /* 0x100fe20000011604 */
[----:B-1----:R-:W-:Y:S01]  /*1ac0*/  IMAD.SHL.U32 R7, R4, 0x1000, RZ ;  /* 0x0000100004077824 */ /* 0x002fe200078e00ff */
[----:B------:R-:W-:Y:S02]  /*1ad0*/  SHF.R.U32.HI R6, RZ, 0x4, R4 ;  /* 0x00000004ff067819 */ /* 0x000fe40000011604 */
[----:B------:R-:W-:Y:S02]  /*1ae0*/  LOP3.LUT R9, R8, 0xf00000, RZ, 0xc0, !PT ;  /* 0x00f0000008097812 */ /* 0x000fe400078ec0ff */
[----:B------:R-:W-:-:S02]  /*1af0*/  LOP3.LUT R7, R7, 0xf0000, RZ, 0xc0, !PT ;  /* 0x000f000007077812 */ /* 0x000fc400078ec0ff */
[C---:B------:R-:W-:Y:S02]  /*1b00*/  SHF.L.W.U32.HI R11, R4.reuse, 0x18, R11 ;  /* 0x00000018040b7819 */ /* 0x040fe40000010e0b */
[----:B------:R-:W-:Y:S02]  /*1b10*/  LOP3.LUT R8, R9, 0xf0, R6, 0xf8, !PT ;  /* 0x000000f009087812 */ /* 0x000fe400078ef806 */
[--C-:B------:R-:W-:Y:S02]  /*1b20*/  SHF.R.U32.HI R6, RZ, 0xc, R4.reuse ;  /* 0x0000000cff067819 */ /* 0x100fe40000011604 */
[----:B------:R-:W-:Y:S02]  /*1b30*/  LOP3.LUT R7, R7, 0xf, R4, 0xf8, !PT ;  /* 0x0000000f07077812 */ /* 0x000fe400078ef804 */
[----:B------:R-:W-:Y:S02]  /*1b40*/  LOP3.LUT R9, R4, 0xf0000000, RZ, 0xc0, !PT ;  /* 0xf000000004097812 */ /* 0x000fe400078ec0ff */
[----:B------:R-:W-:-:S02]  /*1b50*/  LOP3.LUT R11, R11, 0xf000f00, RZ, 0xc0, !PT ;  /* 0x0f000f000b0b7812 */ /* 0x000fc400078ec0ff */
[----:B------:R-:W-:Y:S02]  /*1b60*/  LOP3.LUT R6, R9, 0xf000, R6, 0xf8, !PT ;  /* 0x0000f00009067812 */ /* 0x000fe400078ef806 */
[----:B------:R-:W-:-:S04]  /*1b70*/  LOP3.LUT R7, R11, R8, R7, 0xfe, !PT ;  /* 0x000000080b077212 */ /* 0x000fc800078efe07 */
[----:B------:R-:W-:-:S05]  /*1b80*/  LOP3.LUT R7, R6, R7, RZ, 0xfc, !PT ;  /* 0x0000000706077212 */ /* 0x000fca00078efcff */
[----:B------:R0:W-:Y:S02]  /*1b90*/  STG.E desc[UR4][R2.64], R7 ;  /* 0x0000000702007986 */ /* 0x0001e4000c101904 */
[----:B0-----:R-:W-:-:S07]  /*1ba0*/  IMAD.WIDE R2, R5, 0x4, R2 ;  /* 0x0000000405027825 */ /* 0x001fce00078e0202 */
.L_x_56:
[----:B------:R-:W3:Y:S01]  /*1bb0*/  LDCU UR6, c[0x0][0x3a0] ;  /* 0x00007400ff0677ac */ /* 0x000ee20008000800 */
[----:B------:R-:W4:Y:S01]  /*1bc0*/  LDCU UR7, c[0x0][0x3a4] ;  /* 0x00007480ff0777ac */ /* 0x000f220008000800 */
[----:B---3--:R-:W-:-:S13]  /*1bd0*/  ISETP.GE.AND P0, PT, R0, UR6, PT ;  /* 0x0000000600007c0c */ /* 0x008fda000bf06270 */
[----:B----4-:R-:W-:Y:S05]  /*1be0*/  @P0 BRA `(.L_x_60) ;  /* 0x0000000400540947 */ /* 0x010fea0003800000 */
.L_x_61:
[----:B--2---:R-:W2:Y:S01]  /*1bf0*/  LDG.E R10, desc[UR4][R2.64] ;  /* 0x00000004020a7981 */ /* 0x004ea2000c1e1900 */
[----:B-1-3--:R-:W-:-:S04]  /*1c00*/  IMAD.WIDE R6, R5, 0x8, R2 ;  /* 0x0000000805067825 */ /* 0x00afc800078e0202 */
[----:B0-----:R-:W-:Y:S01]  /*1c10*/  IMAD.WIDE R8, R5, 0x4, R2 ;  /* 0x0000000405087825 */ /* 0x001fe200078e0202 */
[----:B------:R-:W3:Y:S04]  /*1c20*/  LDG.E R4, desc[UR4][R6.64] ;  /* 0x0000000406047981 */ /* 0x000ee8000c1e1900 */
[----:B------:R-:W4:Y:S01]  /*1c30*/  LDG.E R13, desc[UR4][R8.64] ;  /* 0x00000004080d7981 */ /* 0x000f22000c1e1900 */
[----:B------:R-:W-:-:S05]  /*1c40*/  VIADD R0, R0, 0x20 ;  /* 0x0000002000007836 */ /* 0x000fca0000000000 */
[----:B------:R-:W-:Y:S01]  /*1c50*/  ISETP.GE.AND P0, PT, R0, UR6, PT ;  /* 0x0000000600007c0c */ /* 0x000fe2000bf06270 */
[C---:B--2---:R-:W-:Y:S01]  /*1c60*/  IMAD.SHL.U32 R12, R10.reuse, 0x2000, RZ ;  /* 0x000020000a0c7824 */ /* 0x044fe200078e00ff */
[C---:B------:R-:W-:Y:S01]  /*1c70*/  LOP3.LUT R11, R10.reuse, 0x7, RZ, 0xc0, !PT ;  /* 0x000000070a0b7812 */ /* 0x040fe200078ec0ff */
[----:B------:R-:W-:Y:S01]  /*1c80*/  IMAD.SHL.U32 R14, R10, 0x80, RZ ;  /* 0x000000800a0e7824 */ /* 0x000fe200078e00ff */
[----:B------:R-:W-:Y:S02]  /*1c90*/  SHF.R.U32.HI R15, RZ, 0x6, R10 ;  /* 0x00000006ff0f7819 */ /* 0x000fe4000001160a */
[----:B------:R-:W-:Y:S01]  /*1ca0*/  LOP3.LUT R11, R11, 0x70000, R12, 0xf8, !PT ;  /* 0x000700000b0b7812 */ /* 0x000fe200078ef80c */
[----:B---3--:R-:W-:Y:S01]  /*1cb0*/  IMAD.SHL.U32 R19, R4, 0x4, RZ ;  /* 0x0000000404137824 */ /* 0x008fe200078e00ff */
[----:B------:R-:W-:-:S04]  /*1cc0*/  SHF.R.U32.HI R12, RZ, 0x3, R10 ;  /* 0x00000003ff0c7819 */ /* 0x000fc8000001160a */
[----:B------:R-:W-:Y:S01]  /*1cd0*/  LOP3.LUT R12, R11, 0x38, R12, 0xf8, !PT ;  /* 0x000000380b0c7812 */ /* 0x000fe200078ef80c */
[----:B------:R-:W-:-:S05]  /*1ce0*/  IMAD.SHL.U32 R11, R10, 0x400, RZ ;  /* 0x000004000a0b7824 */ /* 0x000fca00078e00ff */
[----:B------:R-:W-:Y:S02]  /*1cf0*/  LOP3.LUT R12, R12, 0x380000, R11, 0xf8, !PT ;  /* 0x003800000c0c7812 */ /* 0x000fe400078ef80b */
[----:B----4-:R-:W-:Y:S02]  /*1d00*/  SHF.L.W.U32.HI R11, R13, 0x4, R4 ;  /* 0x000000040d0b7819 */ /* 0x010fe40000010e04 */
[----:B------:R-:W-:Y:S02]  /*1d10*/  LOP3.LUT R15, R12, 0x1c0, R15, 0xf8, !PT ;  /* 0x000001c00c0f7812 */ /* 0x000fe400078ef80f */
[----:B------:R-:W-:Y:S01]  /*1d20*/  SHF.L.W.U32.HI R12, R10, 0x2, R13 ;  /* 0x000000020a0c7819 */ /* 0x000fe20000010e0d */
[C---:B------:R-:W-:Y:S01]  /*1d30*/  IMAD.SHL.U32 R18, R11.reuse, 0x2000, RZ ;  /* 0x000020000b127824 */ /* 0x040fe200078e00ff */
[----:B------:R-:W-:Y:S02]  /*1d40*/  LOP3.LUT R17, R11, 0x7, RZ, 0xc0, !PT ;  /* 0x000000070b117812 */ /* 0x000fe400078ec0ff */
[----:B------:R-:W-:Y:S01]  /*1d50*/  LOP3.LUT R14, R15, 0x1c00000, R14, 0xf8, !PT ;  /* 0x01c000000f0e7812 */ /* 0x000fe200078ef80e */
[C---:B------:R-:W-:Y:S01]  /*1d60*/  IMAD.SHL.U32 R16, R12.reuse, 0x2000, RZ ;  /* 0x000020000c107824 */ /* 0x040fe200078e00ff */
[----:B------:R-:W-:-:S02]  /*1d70*/  LOP3.LUT R15, R12, 0x7, RZ, 0xc0, !PT ;  /* 0x000000070c0f7812 */ /* 0x000fc400078ec0ff */
[----:B------:R-:W-:Y:S02]  /*1d80*/  LOP3.LUT R17, R17, 0x70000, R18, 0xf8, !PT ;  /* 0x0007000011117812 */ /* 0x000fe400078ef812 */
[----:B------:R-:W-:Y:S02]  /*1d90*/  SHF.R.U32.HI R18, RZ, 0x3, R11 ;  /* 0x00000003ff127819 */ /* 0x000fe4000001160b */
[----:B------:R-:W-:Y:S02]  /*1da0*/  SHF.R.U32.HI R13, RZ, 0x9, R10 ;  /* 0x00000009ff0d7819 */ /* 0x000fe4000001160a */
[----:B------:R-:W-:Y:S02]  /*1db0*/  LOP3.LUT R15, R15, 0x70000, R16, 0xf8, !PT ;  /* 0x000700000f0f7812 */ /* 0x000fe400078ef810 */
[----:B------:R-:W-:Y:S02]  /*1dc0*/  SHF.R.U32.HI R16, RZ, 0x3, R12 ;  /* 0x00000003ff107819 */ /* 0x000fe4000001160c */
[----:B------:R-:W-:Y:S01]  /*1dd0*/  LOP3.LUT R18, R17, 0x38, R18, 0xf8, !PT ;  /* 0x0000003811127812 */ /* 0x000fe200078ef812 */
[----:B------:R-:W-:Y:S01]  /*1de0*/  IMAD.SHL.U32 R17, R11, 0x400, RZ ;  /* 0x000004000b117824 */ /* 0x000fe200078e00ff */
[----:B------:R-:W-:Y:S01]  /*1df0*/  LOP3.LUT R14, R14, 0xe00, R13, 0xf8, !PT ;  /* 0x00000e000e0e7812 */ /* 0x000fe200078ef80d */
[----:B------:R-:W-:Y:S01]  /*1e00*/  IMAD.SHL.U32 R13, R10, 0x10, RZ ;  /* 0x000000100a0d7824 */ /* 0x000fe200078e00ff */
[----:B------:R-:W-:Y:S01]  /*1e10*/  LOP3.LUT R16, R15, 0x38, R16, 0xf8, !PT ;  /* 0x000000380f107812 */ /* 0x000fe200078ef810 */
[----:B------:R-:W-:Y:S01]  /*1e20*/  IMAD.SHL.U32 R15, R12, 0x400, RZ ;  /* 0x000004000c0f7824 */ /* 0x000fe200078e00ff */
[----:B------:R-:W-:-:S02]  /*1e30*/  LOP3.LUT R17, R18, 0x380000, R17, 0xf8, !PT ;  /* 0x0038000012117812 */ /* 0x000fc400078ef811 */
[----:B------:R-:W-:Y:S02]  /*1e40*/  LOP3.LUT R13, R14, 0xe000000, R13, 0xf8, !PT ;  /* 0x0e0000000e0d7812 */ /* 0x000fe400078ef80d */
[----:B------:R-:W-:Y:S02]  /*1e50*/  SHF.R.U32.HI R18, RZ, 0x6, R11 ;  /* 0x00000006ff127819 */ /* 0x000fe4000001160b */
[----:B------:R-:W-:Y:S01]  /*1e60*/  SHF.R.U32.HI R14, RZ, 0xc, R10 ;  /* 0x0000000cff0e7819 */ /* 0x000fe2000001160a */
[----:B------:R-:W-:Y:S01]  /*1e70*/  IMAD.SHL.U32 R10, R10, 0x2, RZ ;  /* 0x000000020a0a7824 */ /* 0x000fe200078e00ff */
[----:B------:R-:W-:Y:S02]  /*1e80*/  LOP3.LUT R15, R16, 0x380000, R15, 0xf8, !PT ;  /* 0x00380000100f7812 */ /* 0x000fe400078ef80f */
[----:B------:R-:W-:Y:S02]  /*1e90*/  SHF.R.U32.HI R16, RZ, 0x6, R12 ;  /* 0x00000006ff107819 */ /* 0x000fe4000001160c */
[----:B------:R-:W-:Y:S01]  /*1ea0*/  LOP3.LUT R18, R17, 0x1c0, R18, 0xf8, !PT ;  /* 0x000001c011127812 */ /* 0x000fe200078ef812 */
[----:B------:R-:W-:Y:S01]  /*1eb0*/  IMAD.SHL.U32 R17, R11, 0x80, RZ ;  /* 0x000000800b117824 */ /* 0x000fe200078e00ff */
[----:B------:R-:W-:Y:S01]  /*1ec0*/  LOP3.LUT R13, R13, 0x7000, R14, 0xf8, !PT ;  /* 0x000070000d0d7812 */ /* 0x000fe200078ef80e */
[----:B------:R-:W-:Y:S01]  /*1ed0*/  IMAD.SHL.U32 R14, R12, 0x80, RZ ;  /* 0x000000800c0e7824 */ /* 0x000fe200078e00ff */
[----:B------:R-:W-:-:S02]  /*1ee0*/  LOP3.LUT R15, R15, 0x1c0, R16, 0xf8, !PT ;  /* 0x000001c00f0f7812 */ /* 0x000fc400078ef810 */
[----:B------:R-:W-:Y:S02]  /*1ef0*/  LOP3.LUT R17, R18, 0x1c00000, R17, 0xf8, !PT ;  /* 0x01c0000012117812 */ /* 0x000fe400078ef811 */
[----:B------:R-:W-:Y:S02]  /*1f00*/  SHF.R.U32.HI R16, RZ, 0x9, R11 ;  /* 0x00000009ff107819 */ /* 0x000fe4000001160b */
[----:B------:R-:W-:Y:S02]  /*1f10*/  LOP3.LUT R14, R15, 0x1c00000, R14, 0xf8, !PT ;  /* 0x01c000000f0e7812 */ /* 0x000fe400078ef80e */
[----:B------:R-:W-:Y:S02]  /*1f20*/  SHF.R.U32.HI R15, RZ, 0x9, R12 ;  /* 0x00000009ff0f7819 */ /* 0x000fe4000001160c */
[----:B------:R-:W-:Y:S01]  /*1f30*/  LOP3.LUT R10, R13, 0x70000000, R10, 0xf8, !PT ;  /* 0x700000000d0a7812 */ /* 0x000fe200078ef80a */
[----:B------:R-:W-:Y:S01]  /*1f40*/  IMAD.SHL.U32 R13, R11, 0x10, RZ ;  /* 0x000000100b0d7824 */ /* 0x000fe200078e00ff */
[----:B------:R-:W-:-:S02]  /*1f50*/  LOP3.LUT R16, R17, 0xe00, R16, 0xf8, !PT ;  /* 0x00000e0011107812 */ /* 0x000fc400078ef810 */
[----:B------:R-:W-:Y:S02]  /*1f60*/  SHF.R.U32.HI R17, RZ, 0xb, R4 ;  /* 0x0000000bff117819 */ /* 0x000fe40000011604 */
[----:B------:R-:W-:Y:S01]  /*1f70*/  LOP3.LUT R15, R14, 0xe00, R15, 0xf8, !PT ;  /* 0x00000e000e0f7812 */ /* 0x000fe200078ef80f */
[----:B------:R-:W-:Y:S01]  /*1f80*/  IMAD.SHL.U32 R14, R12, 0x10, RZ ;  /* 0x000000100c0e7824 */ /* 0x000fe200078e00ff */
[----:B------:R-:W-:Y:S02]  /*1f90*/  LOP3.LUT R18, R17, 0x8000, RZ, 0xc0, !PT ;  /* 0x0000800011127812 */ /* 0x000fe400078ec0ff */
[----:B------:R-:W-:Y:S02]  /*1fa0*/  LOP3.LUT R16, R16, 0xe000000, R13, 0xf8, !PT ;  /* 0x0e00000010107812 */ /* 0x000fe400078ef80d */
[----:B------:R-:W-:Y:S01]  /*1fb0*/  SHF.R.U32.HI R17, RZ, 0xc, R11 ;  /* 0x0000000cff117819 */ /* 0x000fe2000001160b */
[----:B------:R-:W-:Y:S01]  /*1fc0*/  IMAD.SHL.U32 R11, R11, 0x2, RZ ;  /* 0x000000020b0b7824 */ /* 0x000fe200078e00ff */
[----:B------:R-:W-:-:S02]  /*1fd0*/  LOP3.LUT R14, R15, 0xe000000, R14, 0xf8, !PT ;  /* 0x0e0000000f0e7812 */ /* 0x000fc400078ef80e */
[----:B------:R-:W-:Y:S01]  /*1fe0*/  SHF.R.U32.HI R15, RZ, 0xc, R12 ;  /* 0x0000000cff0f7819 */ /* 0x000fe2000001160c */
[----:B------:R-:W-:Y:S01]  /*1ff0*/  IMAD.SHL.U32 R12, R12, 0x2, RZ ;  /* 0x000000020c0c7824 */ /* 0x000fe200078e00ff */
[----:B------:R-:W-:Y:S02]  /*2000*/  LOP3.LUT R16, R16, 0x7000, R17, 0xf8, !PT ;  /* 0x0000700010107812 */ /* 0x000fe400078ef811 */
[----:B------:R-:W-:Y:S02]  /*2010*/  LOP3.LUT R13, R18, 0x80000000, R19, 0xf8, !PT ;  /* 0x80000000120d7812 */ /* 0x000fe400078ef813 */
[--C-:B------:R-:W-:Y:S02]  /*2020*/  SHF.R.U32.HI R17, RZ, 0xc, R4.reuse ;  /* 0x0000000cff117819 */ /* 0x100fe40000011604 */
[----:B------:R-:W-:Y:S02]  /*2030*/  SHF.R.U32.HI R18, RZ, 0xd, R4 ;  /* 0x0000000dff127819 */ /* 0x000fe40000011604 */
[----:B------:R-:W-:Y:S01]  /*2040*/  LOP3.LUT R15, R14, 0x7000, R15, 0xf8, !PT ;  /* 0x000070000e0f7812 */ /* 0x000fe200078ef80f */
[----:B------:R-:W-:Y:S01]  /*2050*/  IMAD.SHL.U32 R14, R4, 0x2, RZ ;  /* 0x00000002040e7824 */ /* 0x000fe200078e00ff */
[----:B------:R-:W-:-:S02]  /*2060*/  LOP3.LUT R17, R17, 0x8000, RZ, 0xc0, !PT ;  /* 0x0000800011117812 */ /* 0x000fc400078ec0ff */
[----:B------:R-:W-:Y:S02]  /*2070*/  LOP3.LUT R19, R18, 0x8000, RZ, 0xc0, !PT ;  /* 0x0000800012137812 */ /* 0x000fe400078ec0ff */
[----:B------:R-:W-:Y:S02]  /*2080*/  LOP3.LUT R17, R17, 0x80000000, R14, 0xf8, !PT ;  /* 0x8000000011117812 */ /* 0x000fe400078ef80e */
[----:B------:R-:W-:Y:S02]  /*2090*/  LOP3.LUT R12, R15, 0x70000000, R12, 0xf8, !PT ;  /* 0x700000000f0c7812 */ /* 0x000fe400078ef80c */
[----:B------:R-:W-:Y:S02]  /*20a0*/  LOP3.LUT R4, R19, 0x80000000, R4, 0xf8, !PT ;  /* 0x8000000013047812 */ /* 0x000fe400078ef804 */
[----:B------:R-:W-:Y:S02]  /*20b0*/  LOP3.LUT R11, R16, 0x70000000, R11, 0xf8, !PT ;  /* 0x70000000100b7812 */ /* 0x000fe400078ef80b */
[----:B------:R-:W-:-:S02]  /*20c0*/  LOP3.LUT R13, R13, R10, RZ, 0xfc, !PT ;  /* 0x0000000a0d0d7212 */ /* 0x000fc400078efcff */
[----:B------:R-:W-:Y:S02]  /*20d0*/  LOP3.LUT R17, R17, R12, RZ, 0xfc, !PT ;  /* 0x0000000c11117212 */ /* 0x000fe400078efcff */
[----:B------:R-:W-:Y:S01]  /*20e0*/  LOP3.LUT R11, R4, R11, RZ, 0xfc, !PT ;  /* 0x0000000b040b7212 */ /* 0x000fe200078efcff */
[----:B------:R0:W-:Y:S04]  /*20f0*/  STG.E desc[UR4][R2.64], R13 ;  /* 0x0000000d02007986 */ /* 0x0001e8000c101904 */
[----:B------:R3:W-:Y:S04]  /*2100*/  STG.E desc[UR4][R8.64], R17 ;  /* 0x0000001108007986 */ /* 0x0007e8000c101904 */
[----:B------:R3:W-:Y:S01]  /*2110*/  STG.E desc[UR4][R6.64], R11 ;  /* 0x0000000b06007986 */ /* 0x0007e2000c101904 */
[----:B0-----:R-:W-:Y:S01]  /*2120*/  IMAD.WIDE R2, R5, 0xc, R2 ;  /* 0x0000000c05027825 */ /* 0x001fe200078e0202 */
[----:B------:R-:W-:Y:S06]  /*2130*/  @!P0 BRA `(.L_x_61) ;  /* 0xfffffff800ac8947 */ /* 0x000fec000383ffff */
.L_x_60:
[----:B------:R-:W-:-:S13]  /*2140*/  ISETP.GE.AND P0, PT, R0, UR7, PT ;  /* 0x0000000700007c0c */ /* 0x000fda000bf06270 */
[----:B------:R-:W-:Y:S05]  /*2150*/  @P0 EXIT ;  /* 0x000000000000094d */ /* 0x000fea0003800000 */
[----:B------:R-:W-:Y:S01]  /*2160*/  VIADD R4, R0, 0x10 ;  /* 0x0000001000047836 */ /* 0x000fe20000000000 */
[----:B-123--:R-:W-:-:S04]  /*2170*/  LOP3.LUT R7, RZ, R0, RZ, 0x33, !PT ;  /* 0x00000000ff077212 */ /* 0x00efc800078e33ff */
[----:B------:R-:W-:-:S05]  /*2180*/  VIMNMX R6, PT, PT, R4, UR7, !PT ;  /* 0x0000000704067c48 */ /* 0x000fca000ffe0100 */
[----:B------:R-:W-:-:S05]  /*2190*/  IMAD.IADD R6, R7, 0x1, R6 ;  /* 0x0000000107067824 */ /* 0x000fca00078e0206 */
[C---:B------:R-:W-:Y:S02]  /*21a0*/  LOP3.LUT P0, RZ, R6.reuse, 0x10, RZ, 0xc0, !PT ;  /* 0x0000001006ff7812 */ /* 0x040fe4000780c0ff */
[----:B------:R-:W-:-:S11]  /*21b0*/  ISETP.GE.U32.AND P1, PT, R6, 0x10, PT ;  /* 0x000000100600780c */ /* 0x000fd60003f26070 */
[----:B------:R-:W-:Y:S05]  /*21c0*/  @P0 BRA `(.L_x_62) ;  /* 0x0000000000940947 */ /* 0x000fea0003800000 */
[----:B------:R-:W0:Y:S02]  /*21d0*/  LDG.E R0, desc[UR4][R2.64] ;  /* 0x0000000402007981 */ /* 0x000e24000c1e1900 */
[C---:B0-----:R-:W-:Y:S01]  /*21e0*/  IMAD.SHL.U32 R9, R0.reuse, 0x1000, RZ ;  /* 0x0000100000097824 */ /* 0x041fe200078e00ff */
[--C-:B------:R-:W-:Y:S01]  /*21f0*/  SHF.R.U32.HI R6, RZ, 0x2, R0.reuse ;  /* 0x00000002ff067819 */ /* 0x100fe20000011600 */
[C---:B------:R-:W-:Y:S01]  /*2200*/  IMAD.SHL.U32 R10, R0.reuse, 0x400, RZ ;  /* 0x00000400000a7824 */ /* 0x040fe200078e00ff */
[----:B------:R-:W-:Y:S01]  /*2210*/  SHF.R.U32.HI R7, RZ, 0x4, R0 ;  /* 0x00000004ff077819 */ /* 0x000fe20000011600 */
[C---:B------:R-:W-:Y:S01]  /*2220*/  IMAD.SHL.U32 R11, R0.reuse, 0x100, RZ ;  /* 0x00000100000b7824 */ /* 0x040fe200078e00ff */
[----:B------:R-:W-:Y:S01]  /*2230*/  LOP3.LUT R9, R9, 0xc0000, RZ, 0xc0, !PT ;  /* 0x000c000009097812 */ /* 0x000fe200078ec0ff */
[----:B------:R-:W-:Y:S01]  /*2240*/  IMAD.SHL.U32 R13, R0, 0x4, RZ ;  /* 0x00000004000d7824 */ /* 0x000fe200078e00ff */
[----:B------:R-:W-:Y:S02]  /*2250*/  LOP3.LUT R12, R10, 0x300000, RZ, 0xc0, !PT ;  /* 0x003000000a0c7812 */ /* 0x000fe400078ec0ff */
[----:B------:R-:W-:Y:S01]  /*2260*/  LOP3.LUT R10, R9, 0xc, R6, 0xf8, !PT ;  /* 0x0000000c090a7812 */ /* 0x000fe200078ef806 */
[----:B------:R-:W-:Y:S01]  /*2270*/  IMAD.SHL.U32 R6, R0, 0x4000, RZ ;  /* 0x0000400000067824 */ /* 0x000fe200078e00ff */
[----:B------:R-:W-:-:S02]  /*2280*/  SHF.R.U32.HI R8, RZ, 0x6, R0 ;  /* 0x00000006ff087819 */ /* 0x000fc40000011600 */
[----:B------:R-:W-:Y:S02]  /*2290*/  LOP3.LUT R11, R11, 0xc00000, RZ, 0xc0, !PT ;  /* 0x00c000000b0b7812 */ /* 0x000fe400078ec0ff */
[----:B------:R-:W-:Y:S02]  /*22a0*/  LOP3.LUT R12, R12, 0x30, R7, 0xf8, !PT ;  /* 0x000000300c0c7812 */ /* 0x000fe400078ef807 */
[----:B------:R-:W-:Y:S02]  /*22b0*/  SHF.R.U32.HI R9, RZ, 0x12, R0 ;  /* 0x00000012ff097819 */ /* 0x000fe40000011600 */
[----:B------:R-:W-:Y:S02]  /*22c0*/  LOP3.LUT R7, R6, 0x30000, RZ, 0xc0, !PT ;  /* 0x0003000006077812 */ /* 0x000fe400078ec0ff */
[----:B------:R-:W-:Y:S01]  /*22d0*/  LOP3.LUT R14, R11, 0xc0, R8, 0xf8, !PT ;  /* 0x000000c00b0e7812 */ /* 0x000fe200078ef808 */
[----:B------:R-:W-:Y:S01]  /*22e0*/  IMAD.SHL.U32 R11, R0, 0x10, RZ ;  /* 0x00000010000b7824 */ /* 0x000fe200078e00ff */
[----:B------:R-:W-:-:S02]  /*22f0*/  LOP3.LUT R7, R7, 0x3, R0, 0xf8, !PT ;  /* 0x0000000307077812 */ /* 0x000fc400078ef800 */
[----:B------:R-:W-:Y:S02]  /*2300*/  SHF.L.W.U32.HI R9, R0, 0x18, R9 ;  /* 0x0000001800097819 */ /* 0x000fe40000010e09 */
[--C-:B------:R-:W-:Y:S02]  /*2310*/  SHF.R.U32.HI R8, RZ, 0xa, R0.reuse ;  /* 0x0000000aff087819 */ /* 0x100fe40000011600 */
[----:B------:R-:W-:Y:S02]  /*2320*/  SHF.R.U32.HI R6, RZ, 0xc, R0 ;  /* 0x0000000cff067819 */ /* 0x000fe40000011600 */
[----:B------:R-:W-:Y:S02]  /*2330*/  LOP3.LUT R11, R11, 0xc000000, RZ, 0xc0, !PT ;  /* 0x0c0000000b0b7812 */ /* 0x000fe400078ec0ff */
[----:B------:R-:W-:Y:S02]  /*2340*/  LOP3.LUT R13, R13, 0x30000000, RZ, 0xc0, !PT ;  /* 0x300000000d0d7812 */ /* 0x000fe400078ec0ff */
[----:B------:R-:W-:-:S02]  /*2350*/  LOP3.LUT R7, R12, R10, R7, 0xfe, !PT ;  /* 0x0000000a0c077212 */ /* 0x000fc400078efe07 */
[----:B------:R-:W-:Y:S02]  /*2360*/  LOP3.LUT R9, R9, 0x3000300, RZ, 0xc0, !PT ;  /* 0x0300030009097812 */ /* 0x000fe400078ec0ff */
[----:B------:R-:W-:Y:S02]  /*2370*/  LOP3.LUT R8, R11, 0xc00, R8, 0xf8, !PT ;  /* 0x00000c000b087812 */ /* 0x000fe400078ef808 */
[----:B------:R-:W-:Y:S02]  /*2380*/  LOP3.LUT R13, R13, 0x3000, R6, 0xf8, !PT ;  /* 0x000030000d0d7812 */ /* 0x000fe400078ef806 */
[----:B------:R-:W-:Y:S02]  /*2390*/  SHF.R.U32.HI R6, RZ, 0xe, R0 ;  /* 0x0000000eff067819 */ /* 0x000fe40000011600 */
[----:B------:R-:W-:Y:S01]  /*23a0*/  LOP3.LUT R11, R0, 0xc0000000, RZ, 0xc0, !PT ;  /* 0xc0000000000b7812 */ /* 0x000fe200078ec0ff */
[----:B------:R-:W-:Y:S01]  /*23b0*/  IMAD.MOV.U32 R0, RZ, RZ, R4 ;  /* 0x000000ffff007224 */ /* 0x000fe200078e0004 */
[----:B------:R-:W-:-:S02]  /*23c0*/  LOP3.LUT R7, R9, R14, R7, 0xfe, !PT ;  /* 0x0000000e09077212 */ /* 0x000fc400078efe07 */
[----:B------:R-:W-:Y:S02]  /*23d0*/  LOP3.LUT R6, R11, 0xc000, R6, 0xf8, !PT ;  /* 0x0000c0000b067812 */ /* 0x000fe400078ef806 */
[----:B------:R-:W-:-:S04]  /*23e0*/  LOP3.LUT R7, R13, R8, R7, 0xfe, !PT ;  /* 0x000000080d077212 */ /* 0x000fc800078efe07 */
[----:B------:R-:W-:-:S05]  /*23f0*/  LOP3.LUT R7, R6, R7, RZ, 0xfc, !PT ;  /* 0x0000000706077212 */ /* 0x000fca00078efcff */
[----:B------:R0:W-:Y:S02]  /*2400*/  STG.E desc[UR4][R2.64], R7 ;  /* 0x0000000702007986 */ /* 0x0001e4000c101904 */
[----:B0-----:R-:W-:-:S07]  /*2410*/  IMAD.WIDE R2, R5, 0x4, R2 ;  /* 0x0000000405027825 */ /* 0x001fce00078e0202 */
.L_x_62:
[----:B------:R-:W-:Y:S05]  /*2420*/  @!P1 EXIT ;  /* 0x000000000000994d */ /* 0x000fea0003800000 */
.L_x_63:
[----:B------:R-:W0:Y:S02]  /*2430*/  LDG.E R4, desc[UR4][R2.64] ;  /* 0x0000000402047981 */ /* 0x000e24000c1e1900 */
[C---:B01----:R-:W-:Y:S01]  /*2440*/  IMAD.SHL.U32 R9, R4.reuse, 0x1000, RZ ;  /* 0x0000100004097824 */ /* 0x043fe200078e00ff */
        /* <DEDUP_REMOVED lines=27> */
[----:B------:R-:W-:Y:S02]  /*2600*/  LOP3.LUT R11, R4, 0xc0000000, RZ, 0xc0, !PT ;  /* 0xc0000000040b7812 */ /* 0x000fe400078ec0ff */
[----:B------:R-:W-:-:S02]  /*2610*/  LOP3.LUT R7, R9, R14, R7, 0xfe, !PT ;  /* 0x0000000e09077212 */ /* 0x000fc400078efe07 */
[----:B------:R-:W-:Y:S02]  /*2620*/  LOP3.LUT R6, R11, 0xc000, R6, 0xf8, !PT ;  /* 0x0000c0000b067812 */ /* 0x000fe400078ef806 */
[----:B------:R-:W-:-:S04]  /*2630*/  LOP3.LUT R7, R13, R8, R7, 0xfe, !PT ;  /* 0x000000080d077212 */ /* 0x000fc800078efe07 */
[----:B------:R-:W-:Y:S01]  /*2640*/  LOP3.LUT R9, R6, R7, RZ, 0xfc, !PT ;  /* 0x0000000706097212 */ /* 0x000fe200078efcff */
[----:B------:R-:W-:-:S04]  /*2650*/  IMAD.WIDE R6, R5, 0x4, R2 ;  /* 0x0000000405067825 */ /* 0x000fc800078e0202 */
[----:B------:R0:W-:Y:S04]  /*2660*/  STG.E desc[UR4][R2.64], R9 ;  /* 0x0000000902007986 */ /* 0x0001e8000c101904 */
[----:B------:R-:W2:Y:S01]  /*2670*/  LDG.E R4, desc[UR4][R6.64] ;  /* 0x0000000406047981 */ /* 0x000ea2000c1e1900 */
[----:B------:R-:W-:-:S05]  /*2680*/  VIADD R0, R0, 0x20 ;  /* 0x0000002000007836 */ /* 0x000fca0000000000 */
[----:B------:R-:W-:Y:S01]  /*2690*/  ISETP.GE.AND P0, PT, R0, UR7, PT ;  /* 0x0000000700007c0c */ /* 0x000fe2000bf06270 */
[----:B0-----:R-:W-:-:S04]  /*26a0*/  IMAD.WIDE R2, R5, 0x8, R2 ;  /* 0x0000000805027825 */ /* 0x001fc800078e0202 */
[C---:B--2---:R-:W-:Y:S01]  /*26b0*/  IMAD.SHL.U32 R12, R4.reuse, 0x1000, RZ ;  /* 0x00001000040c7824 */ /* 0x044fe200078e00ff */
[--C-:B------:R-:W-:Y:S01]  /*26c0*/  SHF.R.U32.HI R8, RZ, 0x2, R4.reuse ;  /* 0x00000002ff087819 */ /* 0x100fe20000011604 */
[C---:B------:R-:W-:Y:S01]  /*26d0*/  IMAD.SHL.U32 R16, R4.reuse, 0x100, RZ ;  /* 0x0000010004107824 */ /* 0x040fe200078e00ff */
[----:B------:R-:W-:Y:S01]  /*26e0*/  SHF.R.U32.HI R11, RZ, 0x6, R4 ;  /* 0x00000006ff0b7819 */ /* 0x000fe20000011604 */
[----:B------:R-:W-:Y:S01]  /*26f0*/  IMAD.SHL.U32 R14, R4, 0x400, RZ ;  /* 0x00000400040e7824 */ /* 0x000fe200078e00ff */
[----:B------:R-:W-:Y:S02]  /*2700*/  LOP3.LUT R13, R12, 0xc0000, RZ, 0xc0, !PT ;  /* 0x000c00000c0d7812 */ /* 0x000fe400078ec0ff */
[----:B------:R-:W-:Y:S02]  /*2710*/  LOP3.LUT R16, R16, 0xc00000, RZ, 0xc0, !PT ;  /* 0x00c0000010107812 */ /* 0x000fe400078ec0ff */
[----:B------:R-:W-:Y:S01]  /*2720*/  LOP3.LUT R12, R13, 0xc, R8, 0xf8, !PT ;  /* 0x0000000c0d0c7812 */ /* 0x000fe200078ef808 */
[----:B------:R-:W-:Y:S01]  /*2730*/  IMAD.SHL.U32 R8, R4, 0x4000, RZ ;  /* 0x0000400004087824 */ /* 0x000fe200078e00ff */
[----:B------:R-:W-:Y:S01]  /*2740*/  LOP3.LUT R16, R16, 0xc0, R11, 0xf8, !PT ;  /* 0x000000c010107812 */ /* 0x000fe200078ef80b */
[----:B------:R-:W-:Y:S01]  /*2750*/  IMAD.SHL.U32 R13, R4, 0x10, RZ ;  /* 0x00000010040d7824 */ /* 0x000fe200078e00ff */
[----:B------:R-:W-:-:S02]  /*2760*/  SHF.R.U32.HI R10, RZ, 0x4, R4 ;  /* 0x00000004ff0a7819 */ /* 0x000fc40000011604 */
[----:B------:R-:W-:Y:S01]  /*2770*/  LOP3.LUT R15, R14, 0x300000, RZ, 0xc0, !PT ;  /* 0x003000000e0f7812 */ /* 0x000fe200078ec0ff */
[----:B------:R-:W-:Y:S01]  /*2780*/  IMAD.SHL.U32 R14, R4, 0x4, RZ ;  /* 0x00000004040e7824 */ /* 0x000fe200078e00ff */
[----:B------:R-:W-:Y:S02]  /*2790*/  SHF.R.U32.HI R11, RZ, 0x12, R4 ;  /* 0x00000012ff0b7819 */ /* 0x000fe40000011604 */
[----:B------:R-:W-:Y:S02]  /*27a0*/  LOP3.LUT R9, R8, 0x30000, RZ, 0xc0, !PT ;  /* 0x0003000008097812 */ /* 0x000fe400078ec0ff */
[----:B------:R-:W-:Y:S02]  /*27b0*/  LOP3.LUT R15, R15, 0x30, R10, 0xf8, !PT ;  /* 0x000000300f0f7812 */ /* 0x000fe400078ef80a */
[----:B------:R-:W-:Y:S02]  /*27c0*/  LOP3.LUT R9, R9, 0x3, R4, 0xf8, !PT ;  /* 0x0000000309097812 */ /* 0x000fe400078ef804 */
[----:B------:R-:W-:-:S02]  /*27d0*/  SHF.L.W.U32.HI R11, R4, 0x18, R11 ;  /* 0x00000018040b7819 */ /* 0x000fc40000010e0b */
[--C-:B------:R-:W-:Y:S02]  /*27e0*/  SHF.R.U32.HI R10, RZ, 0xa, R4.reuse ;  /* 0x0000000aff0a7819 */ /* 0x100fe40000011604 */
[----:B------:R-:W-:Y:S02]  /*27f0*/  SHF.R.U32.HI R8, RZ, 0xc, R4 ;  /* 0x0000000cff087819 */ /* 0x000fe40000011604 */
[----:B------:R-:W-:Y:S02]  /*2800*/  LOP3.LUT R13, R13, 0xc000000, RZ, 0xc0, !PT ;  /* 0x0c0000000d0d7812 */ /* 0x000fe400078ec0ff */
[----:B------:R-:W-:Y:S02]  /*2810*/  LOP3.LUT R17, R14, 0x30000000, RZ, 0xc0, !PT ;  /* 0x300000000e117812 */ /* 0x000fe400078ec0ff */
[----:B------:R-:W-:Y:S02]  /*2820*/  LOP3.LUT R9, R15, R12, R9, 0xfe, !PT ;  /* 0x0000000c0f097212 */ /* 0x000fe400078efe09 */
[----:B------:R-:W-:-:S02]  /*2830*/  LOP3.LUT R11, R11, 0x3000300, RZ, 0xc0, !PT ;  /* 0x030003000b0b7812 */ /* 0x000fc400078ec0ff */
[----:B------:R-:W-:Y:S02]  /*2840*/  LOP3.LUT R10, R13, 0xc00, R10, 0xf8, !PT ;  /* 0x00000c000d0a7812 */ /* 0x000fe400078ef80a */
[----:B------:R-:W-:Y:S02]  /*2850*/  LOP3.LUT R17, R17, 0x3000, R8, 0xf8, !PT ;  /* 0x0000300011117812 */ /* 0x000fe400078ef808 */
[----:B------:R-:W-:Y:S02]  /*2860*/  SHF.R.U32.HI R8, RZ, 0xe, R4 ;  /* 0x0000000eff087819 */ /* 0x000fe40000011604 */
[----:B------:R-:W-:Y:S02]  /*2870*/  LOP3.LUT R13, R4, 0xc0000000, RZ, 0xc0, !PT ;  /* 0xc0000000040d7812 */ /* 0x000fe400078ec0ff */
[----:B------:R-:W-:Y:S02]  /*2880*/  LOP3.LUT R9, R11, R16, R9, 0xfe, !PT ;  /* 0x000000100b097212 */ /* 0x000fe400078efe09 */
[----:B------:R-:W-:-:S02]  /*2890*/  LOP3.LUT R8, R13, 0xc000, R8, 0xf8, !PT ;  /* 0x0000c0000d087812 */ /* 0x000fc400078ef808 */
[----:B------:R-:W-:-:S04]  /*28a0*/  LOP3.LUT R9, R17, R10, R9, 0xfe, !PT ;  /* 0x0000000a11097212 */ /* 0x000fc800078efe09 */
[----:B------:R-:W-:-:S05]  /*28b0*/  LOP3.LUT R9, R8, R9, RZ, 0xfc, !PT ;  /* 0x0000000908097212 */ /* 0x000fca00078efcff */
[----:B------:R1:W-:Y:S01]  /*28c0*/  STG.E desc[UR4][R6.64], R9 ;  /* 0x0000000906007986 */ /* 0x0003e2000c101904 */
[----:B------:R-:W-:Y:S05]  /*28d0*/  @!P0 BRA `(.L_x_63) ;  /* 0xfffffff800d48947 */ /* 0x000fea000383ffff */
[----:B------:R-:W-:Y:S05]  /*28e0*/  EXIT ;  /* 0x000000000000794d */ /* 0x000fea0003800000 */
.L_x_64:
        /* <DEDUP_REMOVED lines=9> */
.L_x_70:


//--------------------- .nv.shared.reserved.0     --------------------------
	.section	.nv.shared.reserved.0,"aw",@nobits
	.weak		__nv_reservedSMEM_offset_0_alias
	.size		__nv_reservedSMEM_offset_0_alias, 0, 64
	.other		__nv_reservedSMEM_offset_0_alias,@"STO_CUDA_RESERVED_SHARED STV_DEFAULT"
__nv_reservedSMEM_offset_0_alias:
	.zero		0
	.zero		64


//--------------------- .nv.global                --------------------------
	.section	.nv.global,"aw",@nobits
.nv.global:
	.type		_ZN42_INTERNAL_7abcda1a_11_q_matrix_cu_334ac6264cuda3std3__48in_placeE,@object
	.size		_ZN42_INTERNAL_7abcda1a_11_q_matrix_cu_334ac6264cuda3std3__48in_placeE,(_ZN42_INTERNAL_7abcda1a_11_q_matrix_cu_334ac6264cuda3std6ranges3__45__cpo8distanceE - _ZN42_INTERNAL_7abcda1a_11_q_matrix_cu_334ac6264cuda3std3__48in_placeE)
_ZN42_INTERNAL_7abcda1a_11_q_matrix_cu_334ac6264cuda3std3__48in_placeE:
	.zero		1
	.type		_ZN42_INTERNAL_7abcda1a_11_q_matrix_cu_334ac6264cuda3std6ranges3__45__cpo8distanceE,@object
	.size		_ZN42_INTERNAL_7abcda1a_11_q_matrix_cu_334ac6264cuda3std6ranges3__45__cpo8distanceE,(_ZN42_INTERNAL_7abcda1a_11_q_matrix_cu_334ac6264cuda3std3__45__cpo6cbeginE - _ZN42_INTERNAL_7abcda1a_11_q_matrix_cu_334ac6264cuda3std6ranges3__45__cpo8distanceE)
_ZN42_INTERNAL_7abcda1a_11_q_matrix_cu_334ac6264cuda3std6ranges3__45__cpo8distanceE:
	.zero		1
	.type		_ZN42_INTERNAL_7abcda1a_11_q_matrix_cu_334ac6264cuda3std3__45__cpo6cbeginE,@object
	.size		_ZN42_INTERNAL_7abcda1a_11_q_matrix_cu_334ac6264cuda3std3__45__cpo6cbeginE,(_ZN42_INTERNAL_7abcda1a_11_q_matrix_cu_334ac6264cuda3std6ranges3__45__cpo7advanceE - _ZN42_INTERNAL_7abcda1a_11_q_matrix_cu_334ac6264cuda3std3__45__cpo6cbeginE)
_ZN42_INTERNAL_7abcda1a_11_q_matrix_cu_334ac6264cuda3std3__45__cpo6cbeginE:
	.zero		1
	.type		_ZN42_INTERNAL_7abcda1a_11_q_matrix_cu_334ac6264cuda3std6ranges3__45__cpo7advanceE,@object
	.size		_ZN42_INTERNAL_7abcda1a_11_q_matrix_cu_334ac6264cuda3std6ranges3__45__cpo7advanceE,(_ZN42_INTERNAL_7abcda1a_11_q_matrix_cu_334ac6264cuda3std3__45__cpo7crbeginE - _ZN42_INTERNAL_7abcda1a_11_q_matrix_cu_334ac6264cuda3std6ranges3__45__cpo7advanceE)
_ZN42_INTERNAL_7abcda1a_11_q_matrix_cu_334ac6264cuda3std6ranges3__45__cpo7advanceE:
	.zero		1
	.type		_ZN42_INTERNAL_7abcda1a_11_q_matrix_cu_334ac6264cuda3std3__45__cpo7crbeginE,@object
	.size		_ZN42_INTERNAL_7abcda1a_11_q_matrix_cu_334ac6264cuda3std3__45__cpo7crbeginE,(_ZN42_INTERNAL_7abcda1a_11_q_matrix_cu_334ac6264cuda3std6ranges3__45__cpo4dataE - _ZN42_INTERNAL_7abcda1a_11_q_matrix_cu_334ac6264cuda3std3__45__cpo7crbeginE)
_ZN42_INTERNAL_7abcda1a_11_q_matrix_cu_334ac6264cuda3std3__45__cpo7crbeginE:
	.zero		1
	.type		_ZN42_INTERNAL_7abcda1a_11_q_matrix_cu_334ac6264cuda3std6ranges3__45__cpo4dataE,@object
	.size		_ZN42_INTERNAL_7abcda1a_11_q_matrix_cu_334ac6264cuda3std6ranges3__45__cpo4dataE,(_ZN42_INTERNAL_7abcda1a_11_q_matrix_cu_334ac6264cuda3std6ranges3__45__cpo5beginE - _ZN42_INTERNAL_7abcda1a_11_q_matrix_cu_334ac6264cuda3std6ranges3__45__cpo4dataE)
_ZN42_INTERNAL_7abcda1a_11_q_matrix_cu_334ac6264cuda3std6ranges3__45__cpo4dataE:
	.zero		1
	.type		_ZN42_INTERNAL_7abcda1a_11_q_matrix_cu_334ac6264cuda3std6ranges3__45__cpo5beginE,@object
	.size		_ZN42_INTERNAL_7abcda1a_11_q_matrix_cu_334ac6264cuda3std6ranges3__45__cpo5beginE,(_ZN42_INTERNAL_7abcda1a_11_q_matrix_cu_334ac6264cuda3std3__444_GLOBAL__N__7abcda1a_11_q_matrix_cu_334ac6266ignoreE - _ZN42_INTERNAL_7abcda1a_11_q_matrix_cu_334ac6264cuda3std6ranges3__45__cpo5beginE)
_ZN42_INTERNAL_7abcda1a_11_q_matrix_cu_334ac6264cuda3std6ranges3__45__cpo5beginE:
	.zero		1
	.type		_ZN42_INTERNAL_7abcda1a_11_q_matrix_cu_334ac6264cuda3std3__444_GLOBAL__N__7abcda1a_11_q_matrix_cu_334ac6266ignoreE,@object
	.size		_ZN42_INTERNAL_7abcda1a_11_q_matrix_cu_334ac6264cuda3std3__444_GLOBAL__N__7abcda1a_11_q_matrix_cu_334ac6266ignoreE,(_ZN42_INTERNAL_7abcda1a_11_q_matrix_cu_334ac6264cuda3std6ranges3__45__cpo4sizeE - _ZN42_INTERNAL_7abcda1a_11_q_matrix_cu_334ac6264cuda3std3__444_GLOBAL__N__7abcda1a_11_q_matrix_cu_334ac6266ignoreE)
_ZN42_INTERNAL_7abcda1a_11_q_matrix_cu_334ac6264cuda3std3__444_GLOBAL__N__7abcda1a_11_q_matrix_cu_334ac6266ignoreE:
	.zero		1
	.type		_ZN42_INTERNAL_7abcda1a_11_q_matrix_cu_334ac6264cuda3std6ranges3__45__cpo4sizeE,@object
	.size		_ZN42_INTERNAL_7abcda1a_11_q_matrix_cu_334ac6264cuda3std6ranges3__45__cpo4sizeE,(_ZN42_INTERNAL_7abcda1a_11_q_matrix_cu_334ac6264cuda3std3__45__cpo5beginE - _ZN42_INTERNAL_7abcda1a_11_q_matrix_cu_334ac6264cuda3std6ranges3__45__cpo4sizeE)
_ZN42_INTERNAL_7abcda1a_11_q_matrix_cu_334ac6264cuda3std6ranges3__45__cpo4sizeE:
	.zero		1
	.type		_ZN42_INTERNAL_7abcda1a_11_q_matrix_cu_334ac6264cuda3std3__45__cpo5beginE,@object
	.size		_ZN42_INTERNAL_7abcda1a_11_q_matrix_cu_334ac6264cuda3std3__45__cpo5beginE,(_ZN42_INTERNAL_7abcda1a_11_q_matrix_cu_334ac6264cuda3std6ranges3__45__cpo6cbeginE - _ZN42_INTERNAL_7abcda1a_11_q_matrix_cu_334ac6264cuda3std3__45__cpo5beginE)
_ZN42_INTERNAL_7abcda1a_11_q_matrix_cu_334ac6264cuda3std3__45__cpo5beginE:
	.zero		1
	.type		_ZN42_INTERNAL_7abcda1a_11_q_matrix_cu_334ac6264cuda3std6ranges3__45__cpo6cbeginE,@object
	.size		_ZN42_INTERNAL_7abcda1a_11_q_matrix_cu_334ac6264cuda3std6ranges3__45__cpo6cbeginE,(_ZN42_INTERNAL_7abcda1a_11_q_matrix_cu_334ac6264cuda3std3__45__cpo6rbeginE - _ZN42_INTERNAL_7abcda1a_11_q_matrix_cu_334ac6264cuda3std6ranges3__45__cpo6cbeginE)
_ZN42_INTERNAL_7abcda1a_11_q_matrix_cu_334ac6264cuda3std6ranges3__45__cpo6cbeginE:
	.zero		1
	.type		_ZN42_INTERNAL_7abcda1a_11_q_matrix_cu_334ac6264cuda3std3__45__cpo6rbeginE,@object
	.size		_ZN42_INTERNAL_7abcda1a_11_q_matrix_cu_334ac6264cuda3std3__45__cpo6rbeginE,(_ZN42_INTERNAL_7abcda1a_11_q_matrix_cu_334ac6264cuda3std6ranges3__45__cpo4nextE - _ZN42_INTERNAL_7abcda1a_11_q_matrix_cu_334ac6264cuda3std3__45__cpo6rbeginE)
_ZN42_INTERNAL_7abcda1a_11_q_matrix_cu_334ac6264cuda3std3__45__cpo6rbeginE:
	.zero		1
	.type		_ZN42_INTERNAL_7abcda1a_11_q_matrix_cu_334ac6264cuda3std6ranges3__45__cpo4nextE,@object
	.size		_ZN42_INTERNAL_7abcda1a_11_q_matrix_cu_334ac6264cuda3std6ranges3__45__cpo4nextE,(_ZN42_INTERNAL_7abcda1a_11_q_matrix_cu_334ac6264cuda3std6ranges3__45__cpo4swapE - _ZN42_INTERNAL_7abcda1a_11_q_matrix_cu_334ac6264cuda3std6ranges3__45__cpo4nextE)
_ZN42_INTERNAL_7abcda1a_11_q_matrix_cu_334ac6264cuda3std6ranges3__45__cpo4nextE:
	.zero		1
	.type		_ZN42_INTERNAL_7abcda1a_11_q_matrix_cu_334ac6264cuda3std6ranges3__45__cpo4swapE,@object
	.size		_ZN42_INTERNAL_7abcda1a_11_q_matrix_cu_334ac6264cuda3std6ranges3__45__cpo4swapE,(_ZN42_INTERNAL_7abcda1a_11_q_matrix_cu_334ac6264cuda3std3__420unreachable_sentinelE - _ZN42_INTERNAL_7abcda1a_11_q_matrix_cu_334ac6264cuda3std6ranges3__45__cpo4swapE)
_ZN42_INTERNAL_7abcda1a_11_q_matrix_cu_334ac6264cuda3std6ranges3__45__cpo4swapE:
	.zero		1
	.type		_ZN42_INTERNAL_7abcda1a_11_q_matrix_cu_334ac6264cuda3std3__420unreachable_sentinelE,@object
	.size		_ZN42_INTERNAL_7abcda1a_11_q_matrix_cu_334ac6264cuda3std3__420unreachable_sentinelE,(_ZN42_INTERNAL_7abcda1a_11_q_matrix_cu_334ac6266thrust24THRUST_300001_SM_1030_NS6system6detail10sequential3seqE - _ZN42_INTERNAL_7abcda1a_11_q_matrix_cu_334ac6264cuda3std3__420unreachable_sentinelE)
_ZN42_INTERNAL_7abcda1a_11_q_matrix_cu_334ac6264cuda3std3__420unreachable_sentinelE:
	.zero		1
	.type		_ZN42_INTERNAL_7abcda1a_11_q_matrix_cu_334ac6266thrust24THRUST_300001_SM_1030_NS6system6detail10sequential3seqE,@object
	.size		_ZN42_INTERNAL_7abcda1a_11_q_matrix_cu_334ac6266thrust24THRUST_300001_SM_1030_NS6system6detail10sequential3seqE,(_ZN42_INTERNAL_7abcda1a_11_q_matrix_cu_334ac6264cuda3std3__45__cpo4cendE - _ZN42_INTERNAL_7abcda1a_11_q_matrix_cu_334ac6266thrust24THRUST_300001_SM_1030_NS6system6detail10sequential3seqE)
_ZN42_INTERNAL_7abcda1a_11_q_matrix_cu_334ac6266thrust24THRUST_300001_SM_1030_NS6system6detail10sequential3seqE:
	.zero		1
	.type		_ZN42_INTERNAL_7abcda1a_11_q_matrix_cu_334ac6264cuda3std3__45__cpo4cendE,@object
	.size		_ZN42_INTERNAL_7abcda1a_11_q_matrix_cu_334ac6264cuda3std3__45__cpo4cendE,(_ZN42_INTERNAL_7abcda1a_11_q_matrix_cu_334ac6264cuda3std6ranges3__45__cpo9iter_swapE - _ZN42_INTERNAL_7abcda1a_11_q_matrix_cu_334ac6264cuda3std3__45__cpo4cendE)
_ZN42_INTERNAL_7abcda1a_11_q_matrix_cu_334ac6264cuda3std3__45__cpo4cendE:
	.zero		1
	.type		_ZN42_INTERNAL_7abcda1a_11_q_matrix_cu_334ac6264cuda3std6ranges3__45__cpo9iter_swapE,@object
	.size		_ZN42_INTERNAL_7abcda1a_11_q_matrix_cu_334ac6264cuda3std6ranges3__45__cpo9iter_swapE,(_ZN42_INTERNAL_7abcda1a_11_q_matrix_cu_334ac6264cuda3std3__45__cpo5crendE - _ZN42_INTERNAL_7abcda1a_11_q_matrix_cu_334ac6264cuda3std6ranges3__45__cpo9iter_swapE)
_ZN42_INTERNAL_7abcda1a_11_q_matrix_cu_334ac6264cuda3std6ranges3__45__cpo9iter_swapE:
	.zero		1
	.type		_ZN42_INTERNAL_7abcda1a_11_q_matrix_cu_334ac6264cuda3std3__45__cpo5crendE,@object
	.size		_ZN42_INTERNAL_7abcda1a_11_q_matrix_cu_334ac6264cuda3std3__45__cpo5crendE,(_ZN42_INTERNAL_7abcda1a_11_q_matrix_cu_334ac6264cuda3std6ranges3__45__cpo5cdataE - _ZN42_INTERNAL_7abcda1a_11_q_matrix_cu_334ac6264cuda3std3__45__cpo5crendE)
_ZN42_INTERNAL_7abcda1a_11_q_matrix_cu_334ac6264cuda3std3__45__cpo5crendE:
	.zero		1
	.type		_ZN42_INTERNAL_7abcda1a_11_q_matrix_cu_334ac6264cuda3std6ranges3__45__cpo5cdataE,@object
	.size		_ZN42_INTERNAL_7abcda1a_11_q_matrix_cu_334ac6264cuda3std6ranges3__45__cpo5cdataE,(_ZN42_INTERNAL_7abcda1a_11_q_matrix_cu_334ac6264cuda3std6ranges3__45__cpo3endE - _ZN42_INTERNAL_7abcda1a_11_q_matrix_cu_334ac6264cuda3std6ranges3__45__cpo5cdataE)
_ZN42_INTERNAL_7abcda1a_11_q_matrix_cu_334ac6264cuda3std6ranges3__45__cpo5cdataE:
	.zero		1
	.type		_ZN42_INTERNAL_7abcda1a_11_q_matrix_cu_334ac6264cuda3std6ranges3__45__cpo3endE,@object
	.size		_ZN42_INTERNAL_7abcda1a_11_q_matrix_cu_334ac6264cuda3std6ranges3__45__cpo3endE,(_ZN42_INTERNAL_7abcda1a_11_q_matrix_cu_334ac6264cuda3std3__419piecewise_constructE - _ZN42_INTERNAL_7abcda1a_11_q_matrix_cu_334ac6264cuda3std6ranges3__45__cpo3endE)
_ZN42_INTERNAL_7abcda1a_11_q_matrix_cu_334ac6264cuda3std6ranges3__45__cpo3endE:
	.zero		1
	.type		_ZN42_INTERNAL_7abcda1a_11_q_matrix_cu_334ac6264cuda3std3__419piecewise_constructE,@object
	.size		_ZN42_INTERNAL_7abcda1a_11_q_matrix_cu_334ac6264cuda3std3__419piecewise_constructE,(_ZN42_INTERNAL_7abcda1a_11_q_matrix_cu_334ac6264cuda3std6ranges3__45__cpo5ssizeE - _ZN42_INTERNAL_7abcda1a_11_q_matrix_cu_334ac6264cuda3std3__419piecewise_constructE)
_ZN42_INTERNAL_7abcda1a_11_q_matrix_cu_334ac6264cuda3std3__419piecewise_constructE:
	.zero		1
	.type		_ZN42_INTERNAL_7abcda1a_11_q_matrix_cu_334ac6264cuda3std6ranges3__45__cpo5ssizeE,@object
	.size		_ZN42_INTERNAL_7abcda1a_11_q_matrix_cu_334ac6264cuda3std6ranges3__45__cpo5ssizeE,(_ZN42_INTERNAL_7abcda1a_11_q_matrix_cu_334ac6264cuda3std3__45__cpo3endE - _ZN42_INTERNAL_7abcda1a_11_q_matrix_cu_334ac6264cuda3std6ranges3__45__cpo5ssizeE)
_ZN42_INTERNAL_7abcda1a_11_q_matrix_cu_334ac6264cuda3std6ranges3__45__cpo5ssizeE:
	.zero		1
	.type		_ZN42_INTERNAL_7abcda1a_11_q_matrix_cu_334ac6264cuda3std3__45__cpo3endE,@object
	.size		_ZN42_INTERNAL_7abcda1a_11_q_matrix_cu_334ac6264cuda3std3__45__cpo3endE,(_ZN42_INTERNAL_7abcda1a_11_q_matrix_cu_334ac6264cuda3std6ranges3__45__cpo4cendE - _ZN42_INTERNAL_7abcda1a_11_q_matrix_cu_334ac6264cuda3std3__45__cpo3endE)
_ZN42_INTERNAL_7abcda1a_11_q_matrix_cu_334ac6264cuda3std3__45__cpo3endE:
	.zero		1
	.type		_ZN42_INTERNAL_7abcda1a_11_q_matrix_cu_334ac6264cuda3std6ranges3__45__cpo4cendE,@object
	.size		_ZN42_INTERNAL_7abcda1a_11_q_matrix_cu_334ac6264cuda3std6ranges3__45__cpo4cendE,(_ZN42_INTERNAL_7abcda1a_11_q_matrix_cu_334ac6264cuda3std3__45__cpo4rendE - _ZN42_INTERNAL_7abcda1a_11_q_matrix_cu_334ac6264cuda3std6ranges3__45__cpo4cendE)
_ZN42_INTERNAL_7abcda1a_11_q_matrix_cu_334ac6264cuda3std6ranges3__45__cpo4cendE:
	.zero		1
	.type		_ZN42_INTERNAL_7abcda1a_11_q_matrix_cu_334ac6264cuda3std3__45__cpo4rendE,@object
	.size		_ZN42_INTERNAL_7abcda1a_11_q_matrix_cu_334ac6264cuda3std3__45__cpo4rendE,(_ZN42_INTERNAL_7abcda1a_11_q_matrix_cu_334ac6264cuda3std6ranges3__45__cpo4prevE - _ZN42_INTERNAL_7abcda1a_11_q_matrix_cu_334ac6264cuda3std3__45__cpo4rendE)
_ZN42_INTERNAL_7abcda1a_11_q_matrix_cu_334ac6264cuda3std3__45__cpo4rendE:
	.zero		1
	.type		_ZN42_INTERNAL_7abcda1a_11_q_matrix_cu_334ac6264cuda3std6ranges3__45__cpo4prevE,@object
	.size		_ZN42_INTERNAL_7abcda1a_11_q_matrix_cu_334ac6264cuda3std6ranges3__45__cpo4prevE,(_ZN42_INTERNAL_7abcda1a_11_q_matrix_cu_334ac6264cuda3std6ranges3__45__cpo9iter_moveE - _ZN42_INTERNAL_7abcda1a_11_q_matrix_cu_334ac6264cuda3std6ranges3__45__cpo4prevE)
_ZN42_INTERNAL_7abcda1a_11_q_matrix_cu_334ac6264cuda3std6ranges3__45__cpo4prevE:
	.zero		1
	.type		_ZN42_INTERNAL_7abcda1a_11_q_matrix_cu_334ac6264cuda3std6ranges3__45__cpo9iter_moveE,@object
	.size		_ZN42_INTERNAL_7abcda1a_11_q_matrix_cu_334ac6264cuda3std6ranges3__45__cpo9iter_moveE,(.L_13 - _ZN42_INTERNAL_7abcda1a_11_q_matrix_cu_334ac6264cuda3std6ranges3__45__cpo9iter_moveE)
_ZN42_INTERNAL_7abcda1a_11_q_matrix_cu_334ac6264cuda3std6ranges3__45__cpo9iter_moveE:
	.zero		1
.L_13:


//--------------------- .nv.shared._Z18reconstruct_kernelPKjPKtS0_PK6__halfS2_iiiPS3_iiiiiiii --------------------------
	.section	.nv.shared._Z18reconstruct_kernelPKjPKtS0_PK6__halfS2_iiiPS3_iiiiiiii,"aw",@nobits
	.sectionflags	@""
	.align	2
.nv.shared._Z18reconstruct_kernelPKjPKtS0_PK6__halfS2_iiiPS3_iiiiiiii:
	.zero		1280


//--------------------- .nv.shared._Z23reconstruct_gptq_kernelPKjPKtS0_PK6__halfiiiiPS3_iii --------------------------
	.section	.nv.shared._Z23reconstruct_gptq_kernelPKjPKtS0_PK6__halfiiiiPS3_iii,"aw",@nobits
	.sectionflags	@""
	.align	2
.nv.shared._Z23reconstruct_gptq_kernelPKjPKtS0_PK6__halfiiiiPS3_iii:
	.zero		1280


//--------------------- .nv.constant0._Z25matrix_fp16_to_fp8_kernelPK6__halfPh --------------------------
	.section	.nv.constant0._Z25matrix_fp16_to_fp8_kernelPK6__halfPh,"a",@progbits
	.sectionflags	@""
	.align	4
.nv.constant0._Z25matrix_fp16_to_fp8_kernelPK6__halfPh:
	.zero		912


//--------------------- .nv.constant0._Z25matrix_fp8_to_fp16_kernelPKhP6__half --------------------------
	.section	.nv.constant0._Z25matrix_fp8_to_fp16_kernelPKhP6__half,"a",@progbits
	.sectionflags	@""
	.align	4
.nv.constant0._Z25matrix_fp8_to_fp16_kernelPKhP6__half:
	.zero		912


//--------------------- .nv.constant0._Z22make_sequential_kernelPKjPjPKtii --------------------------
	.section	.nv.constant0._Z22make_sequential_kernelPKjPjPKtii,"a",@progbits
	.sectionflags	@""
	.align	4
.nv.constant0._Z22make_sequential_kernelPKjPjPKtii:
	.zero		928


//--------------------- .nv.constant0._Z18reconstruct_kernelPKjPKtS0_PK6__halfS2_iiiPS3_iiiiiiii --------------------------
	.section	.nv.constant0._Z18reconstruct_kernelPKjPKtS0_PK6__halfS2_iiiPS3_iiiiiiii,"a",@progbits
	.sectionflags	@""
	.align	4
.nv.constant0._Z18reconstruct_kernelPKjPKtS0_PK6__halfS2_iiiPS3_iiiiiiii:
	.zero		992


//--------------------- .nv.constant0._Z23reconstruct_gptq_kernelPKjPKtS0_PK6__halfiiiiPS3_iii --------------------------
	.section	.nv.constant0._Z23reconstruct_gptq_kernelPKjPKtS0_PK6__halfiiiiPS3_iii,"a",@progbits
	.sectionflags	@""
	.align	4
.nv.constant0._Z23reconstruct_gptq_kernelPKjPKtS0_PK6__halfiiiiPS3_iii:
	.zero		964


//--------------------- .nv.constant0._Z14shuffle_kernelPjiiiiiiii --------------------------
	.section	.nv.constant0._Z14shuffle_kernelPjiiiiiiii,"a",@progbits
	.sectionflags	@""
	.align	4
.nv.constant0._Z14shuffle_kernelPjiiiiiiii:
	.zero		936


//--------------------- SYMBOLS --------------------------

	.type		.nv.reservedSmem.offset0,@object
	.size		.nv.reservedSmem.offset0,0x4
	.type		.nv.reservedSmem.cap,@object
	.size		.nv.reservedSmem.cap,0x4
